//
// Generated by NVIDIA NVVM Compiler
//
// Compiler Build ID: CL-36424714
// Cuda compilation tools, release 13.0, V13.0.88
// Based on NVVM 20.0.0
//

.version 9.0
.target sm_100
.address_size 64

	// .globl	_ZN6thrust24THRUST_300001_SM_1000_NS8cuda_cub4core6detail13_kernel_agentINS1_15__reduce_by_key9InitAgentIN3cub18CUB_300001_SM_100024ReduceByKeyScanTileStateIiiLb1EEEiPiEEJSA_iSB_EEEvDpT0_
// _ZZN3cub18CUB_300001_SM_10006detail10radix_sort31DeviceRadixSortSingleTileKernelINS1_5radix10policy_hubIiNS0_8NullTypeEyE10Policy1000ELNS0_9SortOrderE0EiS6_yNS1_21identity_decomposer_tEEEvPKT1_PSB_PKT2_PSF_T3_iiT4_E12temp_storage has been demoted
// _ZZN3cub18CUB_300001_SM_10006detail10radix_sort30DeviceRadixSortHistogramKernelINS1_5radix10policy_hubIiNS0_8NullTypeEyE10Policy1000ELNS0_9SortOrderE0EiyNS1_21identity_decomposer_tEEEvPT2_PKT1_SB_iiT3_E12temp_storage has been demoted
// _ZZN3cub18CUB_300001_SM_10006detail10radix_sort33DeviceRadixSortExclusiveSumKernelINS1_5radix10policy_hubIiNS0_8NullTypeEyE10Policy1000EyEEvPT0_E12temp_storage has been demoted
// _ZZN3cub18CUB_300001_SM_10006detail10radix_sort29DeviceRadixSortOnesweepKernelINS1_5radix10policy_hubIiNS0_8NullTypeEyE10Policy1000ELNS0_9SortOrderE0EiS6_yiiNS1_21identity_decomposer_tEEEvPT5_SC_PT3_PKSD_PT1_PKSH_PT2_PKSL_T4_iiT6_E1s has been demoted
.global .align 1 .b8 _ZN30_INTERNAL_0fd5916d_4_k_cu_main4cuda3std3__45__cpo5beginE[1];
.global .align 1 .b8 _ZN30_INTERNAL_0fd5916d_4_k_cu_main4cuda3std3__45__cpo3endE[1];
.global .align 1 .b8 _ZN30_INTERNAL_0fd5916d_4_k_cu_main4cuda3std3__45__cpo6cbeginE[1];
.global .align 1 .b8 _ZN30_INTERNAL_0fd5916d_4_k_cu_main4cuda3std3__45__cpo4cendE[1];
.global .align 1 .b8 _ZN30_INTERNAL_0fd5916d_4_k_cu_main4cuda3std3__45__cpo6rbeginE[1];
.global .align 1 .b8 _ZN30_INTERNAL_0fd5916d_4_k_cu_main4cuda3std3__45__cpo4rendE[1];
.global .align 1 .b8 _ZN30_INTERNAL_0fd5916d_4_k_cu_main4cuda3std3__45__cpo7crbeginE[1];
.global .align 1 .b8 _ZN30_INTERNAL_0fd5916d_4_k_cu_main4cuda3std3__45__cpo5crendE[1];
.global .align 1 .b8 _ZN30_INTERNAL_0fd5916d_4_k_cu_main4cuda3std3__432_GLOBAL__N__0fd5916d_4_k_cu_main6ignoreE[1];
.global .align 1 .b8 _ZN30_INTERNAL_0fd5916d_4_k_cu_main4cuda3std3__419piecewise_constructE[1];
.global .align 1 .b8 _ZN30_INTERNAL_0fd5916d_4_k_cu_main4cuda3std3__48in_placeE[1];
.global .align 1 .b8 _ZN30_INTERNAL_0fd5916d_4_k_cu_main4cuda3std3__420unreachable_sentinelE[1];
.global .align 1 .b8 _ZN30_INTERNAL_0fd5916d_4_k_cu_main4cuda3std3__47nulloptE[1];
.global .align 1 .b8 _ZN30_INTERNAL_0fd5916d_4_k_cu_main4cuda3std3__48unexpectE[1];
.global .align 1 .b8 _ZN30_INTERNAL_0fd5916d_4_k_cu_main4cuda3std6ranges3__45__cpo4swapE[1];
.global .align 1 .b8 _ZN30_INTERNAL_0fd5916d_4_k_cu_main4cuda3std6ranges3__45__cpo9iter_moveE[1];
.global .align 1 .b8 _ZN30_INTERNAL_0fd5916d_4_k_cu_main4cuda3std6ranges3__45__cpo5beginE[1];
.global .align 1 .b8 _ZN30_INTERNAL_0fd5916d_4_k_cu_main4cuda3std6ranges3__45__cpo3endE[1];
.global .align 1 .b8 _ZN30_INTERNAL_0fd5916d_4_k_cu_main4cuda3std6ranges3__45__cpo6cbeginE[1];
.global .align 1 .b8 _ZN30_INTERNAL_0fd5916d_4_k_cu_main4cuda3std6ranges3__45__cpo4cendE[1];
.global .align 1 .b8 _ZN30_INTERNAL_0fd5916d_4_k_cu_main4cuda3std6ranges3__45__cpo7advanceE[1];
.global .align 1 .b8 _ZN30_INTERNAL_0fd5916d_4_k_cu_main4cuda3std6ranges3__45__cpo9iter_swapE[1];
.global .align 1 .b8 _ZN30_INTERNAL_0fd5916d_4_k_cu_main4cuda3std6ranges3__45__cpo4nextE[1];
.global .align 1 .b8 _ZN30_INTERNAL_0fd5916d_4_k_cu_main4cuda3std6ranges3__45__cpo4prevE[1];
.global .align 1 .b8 _ZN30_INTERNAL_0fd5916d_4_k_cu_main4cuda3std6ranges3__45__cpo4dataE[1];
.global .align 1 .b8 _ZN30_INTERNAL_0fd5916d_4_k_cu_main4cuda3std6ranges3__45__cpo5cdataE[1];
.global .align 1 .b8 _ZN30_INTERNAL_0fd5916d_4_k_cu_main4cuda3std6ranges3__45__cpo4sizeE[1];
.global .align 1 .b8 _ZN30_INTERNAL_0fd5916d_4_k_cu_main4cuda3std6ranges3__45__cpo5ssizeE[1];
.global .align 1 .b8 _ZN30_INTERNAL_0fd5916d_4_k_cu_main4cuda3std6ranges3__45__cpo8distanceE[1];
.global .align 1 .b8 _ZN30_INTERNAL_0fd5916d_4_k_cu_main6thrust24THRUST_300001_SM_1000_NS8cuda_cub3parE[1];
.global .align 1 .b8 _ZN30_INTERNAL_0fd5916d_4_k_cu_main6thrust24THRUST_300001_SM_1000_NS8cuda_cub10par_nosyncE[1];
.global .align 1 .b8 _ZN30_INTERNAL_0fd5916d_4_k_cu_main6thrust24THRUST_300001_SM_1000_NS6system6detail10sequential3seqE[1];
.global .align 1 .b8 _ZN30_INTERNAL_0fd5916d_4_k_cu_main6thrust24THRUST_300001_SM_1000_NS6system3cpp3parE[1];
.global .align 1 .b8 _ZN30_INTERNAL_0fd5916d_4_k_cu_main6thrust24THRUST_300001_SM_1000_NS12placeholders2_1E[1];
.global .align 1 .b8 _ZN30_INTERNAL_0fd5916d_4_k_cu_main6thrust24THRUST_300001_SM_1000_NS12placeholders2_2E[1];
.global .align 1 .b8 _ZN30_INTERNAL_0fd5916d_4_k_cu_main6thrust24THRUST_300001_SM_1000_NS12placeholders2_3E[1];
.global .align 1 .b8 _ZN30_INTERNAL_0fd5916d_4_k_cu_main6thrust24THRUST_300001_SM_1000_NS12placeholders2_4E[1];
.global .align 1 .b8 _ZN30_INTERNAL_0fd5916d_4_k_cu_main6thrust24THRUST_300001_SM_1000_NS12placeholders2_5E[1];
.global .align 1 .b8 _ZN30_INTERNAL_0fd5916d_4_k_cu_main6thrust24THRUST_300001_SM_1000_NS12placeholders2_6E[1];
.global .align 1 .b8 _ZN30_INTERNAL_0fd5916d_4_k_cu_main6thrust24THRUST_300001_SM_1000_NS12placeholders2_7E[1];
.global .align 1 .b8 _ZN30_INTERNAL_0fd5916d_4_k_cu_main6thrust24THRUST_300001_SM_1000_NS12placeholders2_8E[1];
.global .align 1 .b8 _ZN30_INTERNAL_0fd5916d_4_k_cu_main6thrust24THRUST_300001_SM_1000_NS12placeholders2_9E[1];
.global .align 1 .b8 _ZN30_INTERNAL_0fd5916d_4_k_cu_main6thrust24THRUST_300001_SM_1000_NS12placeholders3_10E[1];
.global .align 1 .b8 _ZN30_INTERNAL_0fd5916d_4_k_cu_main6thrust24THRUST_300001_SM_1000_NS3seqE[1];
.global .align 1 .b8 _ZN30_INTERNAL_0fd5916d_4_k_cu_main6thrust24THRUST_300001_SM_1000_NS6deviceE[1];
.extern .shared .align 16 .b8 _ZN6thrust24THRUST_300001_SM_1000_NS8cuda_cub4core6detail5shmemE[];

.visible .entry _ZN6thrust24THRUST_300001_SM_1000_NS8cuda_cub4core6detail13_kernel_agentINS1_15__reduce_by_key9InitAgentIN3cub18CUB_300001_SM_100024ReduceByKeyScanTileStateIiiLb1EEEiPiEEJSA_iSB_EEEvDpT0_(
	.param .align 8 .b8 _ZN6thrust24THRUST_300001_SM_1000_NS8cuda_cub4core6detail13_kernel_agentINS1_15__reduce_by_key9InitAgentIN3cub18CUB_300001_SM_100024ReduceByKeyScanTileStateIiiLb1EEEiPiEEJSA_iSB_EEEvDpT0__param_0[8],
	.param .u32 _ZN6thrust24THRUST_300001_SM_1000_NS8cuda_cub4core6detail13_kernel_agentINS1_15__reduce_by_key9InitAgentIN3cub18CUB_300001_SM_100024ReduceByKeyScanTileStateIiiLb1EEEiPiEEJSA_iSB_EEEvDpT0__param_1,
	.param .u64 .ptr .align 1 _ZN6thrust24THRUST_300001_SM_1000_NS8cuda_cub4core6detail13_kernel_agentINS1_15__reduce_by_key9InitAgentIN3cub18CUB_300001_SM_100024ReduceByKeyScanTileStateIiiLb1EEEiPiEEJSA_iSB_EEEvDpT0__param_2
)
.maxntid 128
{
	.reg .pred 	%p<6>;
	.reg .b32 	%r<9>;
	.reg .b64 	%rd<12>;

	ld.param.u64 	%rd3, [_ZN6thrust24THRUST_300001_SM_1000_NS8cuda_cub4core6detail13_kernel_agentINS1_15__reduce_by_key9InitAgentIN3cub18CUB_300001_SM_100024ReduceByKeyScanTileStateIiiLb1EEEiPiEEJSA_iSB_EEEvDpT0__param_0];
	ld.param.u32 	%r4, [_ZN6thrust24THRUST_300001_SM_1000_NS8cuda_cub4core6detail13_kernel_agentINS1_15__reduce_by_key9InitAgentIN3cub18CUB_300001_SM_100024ReduceByKeyScanTileStateIiiLb1EEEiPiEEJSA_iSB_EEEvDpT0__param_1];
	ld.param.u64 	%rd2, [_ZN6thrust24THRUST_300001_SM_1000_NS8cuda_cub4core6detail13_kernel_agentINS1_15__reduce_by_key9InitAgentIN3cub18CUB_300001_SM_100024ReduceByKeyScanTileStateIiiLb1EEEiPiEEJSA_iSB_EEEvDpT0__param_2];
	cvta.to.global.u64 	%rd1, %rd3;
	mov.u32 	%r1, %ctaid.x;
	mov.u32 	%r5, %ntid.x;
	mov.u32 	%r2, %tid.x;
	mad.lo.s32 	%r3, %r1, %r5, %r2;
	setp.ge.s32 	%p1, %r3, %r4;
	@%p1 bra 	$L__BB0_2;
	mul.wide.s32 	%rd4, %r3, 16;
	add.s64 	%rd5, %rd1, %rd4;
	mov.b64 	%rd6, 99;
	mov.b64 	%rd7, 0;
	st.global.v2.u64 	[%rd5+512], {%rd7, %rd6};
$L__BB0_2:
	setp.ne.s32 	%p2, %r1, 0;
	setp.gt.u32 	%p3, %r2, 31;
	or.pred  	%p4, %p2, %p3;
	@%p4 bra 	$L__BB0_4;
	mul.wide.u32 	%rd8, %r2, 16;
	add.s64 	%rd9, %rd1, %rd8;
	mov.b64 	%rd10, 0;
	st.global.v2.u64 	[%rd9], {%rd10, %rd10};
$L__BB0_4:
	or.b32  	%r7, %r1, %r2;
	setp.ne.s32 	%p5, %r7, 0;
	@%p5 bra 	$L__BB0_6;
	cvta.to.global.u64 	%rd11, %rd2;
	mov.b32 	%r8, 0;
	st.global.u32 	[%rd11], %r8;
$L__BB0_6:
	ret;

}
	// .globl	_ZN6thrust24THRUST_300001_SM_1000_NS8cuda_cub4core6detail13_kernel_agentINS1_15__reduce_by_key16ReduceByKeyAgentINS0_6detail15normal_iteratorINS0_10device_ptrIiEEEENS0_17constant_iteratorIiNS0_11use_defaultESD_EESB_SB_N4cuda3std3__48equal_toIiEENSH_4plusIiEEPiiEEJSB_SE_SB_SB_SM_N3cub18CUB_300001_SM_100024ReduceByKeyScanTileStateIiiLb1EEESJ_SL_iiEEEvDpT0_
.visible .entry _ZN6thrust24THRUST_300001_SM_1000_NS8cuda_cub4core6detail13_kernel_agentINS1_15__reduce_by_key16ReduceByKeyAgentINS0_6detail15normal_iteratorINS0_10device_ptrIiEEEENS0_17constant_iteratorIiNS0_11use_defaultESD_EESB_SB_N4cuda3std3__48equal_toIiEENSH_4plusIiEEPiiEEJSB_SE_SB_SB_SM_N3cub18CUB_300001_SM_100024ReduceByKeyScanTileStateIiiLb1EEESJ_SL_iiEEEvDpT0_(
	.param .align 8 .b8 _ZN6thrust24THRUST_300001_SM_1000_NS8cuda_cub4core6detail13_kernel_agentINS1_15__reduce_by_key16ReduceByKeyAgentINS0_6detail15normal_iteratorINS0_10device_ptrIiEEEENS0_17constant_iteratorIiNS0_11use_defaultESD_EESB_SB_N4cuda3std3__48equal_toIiEENSH_4plusIiEEPiiEEJSB_SE_SB_SB_SM_N3cub18CUB_300001_SM_100024ReduceByKeyScanTileStateIiiLb1EEESJ_SL_iiEEEvDpT0__param_0[8],
	.param .align 8 .b8 _ZN6thrust24THRUST_300001_SM_1000_NS8cuda_cub4core6detail13_kernel_agentINS1_15__reduce_by_key16ReduceByKeyAgentINS0_6detail15normal_iteratorINS0_10device_ptrIiEEEENS0_17constant_iteratorIiNS0_11use_defaultESD_EESB_SB_N4cuda3std3__48equal_toIiEENSH_4plusIiEEPiiEEJSB_SE_SB_SB_SM_N3cub18CUB_300001_SM_100024ReduceByKeyScanTileStateIiiLb1EEESJ_SL_iiEEEvDpT0__param_1[16],
	.param .align 8 .b8 _ZN6thrust24THRUST_300001_SM_1000_NS8cuda_cub4core6detail13_kernel_agentINS1_15__reduce_by_key16ReduceByKeyAgentINS0_6detail15normal_iteratorINS0_10device_ptrIiEEEENS0_17constant_iteratorIiNS0_11use_defaultESD_EESB_SB_N4cuda3std3__48equal_toIiEENSH_4plusIiEEPiiEEJSB_SE_SB_SB_SM_N3cub18CUB_300001_SM_100024ReduceByKeyScanTileStateIiiLb1EEESJ_SL_iiEEEvDpT0__param_2[8],
	.param .align 8 .b8 _ZN6thrust24THRUST_300001_SM_1000_NS8cuda_cub4core6detail13_kernel_agentINS1_15__reduce_by_key16ReduceByKeyAgentINS0_6detail15normal_iteratorINS0_10device_ptrIiEEEENS0_17constant_iteratorIiNS0_11use_defaultESD_EESB_SB_N4cuda3std3__48equal_toIiEENSH_4plusIiEEPiiEEJSB_SE_SB_SB_SM_N3cub18CUB_300001_SM_100024ReduceByKeyScanTileStateIiiLb1EEESJ_SL_iiEEEvDpT0__param_3[8],
	.param .u64 .ptr .align 1 _ZN6thrust24THRUST_300001_SM_1000_NS8cuda_cub4core6detail13_kernel_agentINS1_15__reduce_by_key16ReduceByKeyAgentINS0_6detail15normal_iteratorINS0_10device_ptrIiEEEENS0_17constant_iteratorIiNS0_11use_defaultESD_EESB_SB_N4cuda3std3__48equal_toIiEENSH_4plusIiEEPiiEEJSB_SE_SB_SB_SM_N3cub18CUB_300001_SM_100024ReduceByKeyScanTileStateIiiLb1EEESJ_SL_iiEEEvDpT0__param_4,
	.param .align 8 .b8 _ZN6thrust24THRUST_300001_SM_1000_NS8cuda_cub4core6detail13_kernel_agentINS1_15__reduce_by_key16ReduceByKeyAgentINS0_6detail15normal_iteratorINS0_10device_ptrIiEEEENS0_17constant_iteratorIiNS0_11use_defaultESD_EESB_SB_N4cuda3std3__48equal_toIiEENSH_4plusIiEEPiiEEJSB_SE_SB_SB_SM_N3cub18CUB_300001_SM_100024ReduceByKeyScanTileStateIiiLb1EEESJ_SL_iiEEEvDpT0__param_5[8],
	.param .align 1 .b8 _ZN6thrust24THRUST_300001_SM_1000_NS8cuda_cub4core6detail13_kernel_agentINS1_15__reduce_by_key16ReduceByKeyAgentINS0_6detail15normal_iteratorINS0_10device_ptrIiEEEENS0_17constant_iteratorIiNS0_11use_defaultESD_EESB_SB_N4cuda3std3__48equal_toIiEENSH_4plusIiEEPiiEEJSB_SE_SB_SB_SM_N3cub18CUB_300001_SM_100024ReduceByKeyScanTileStateIiiLb1EEESJ_SL_iiEEEvDpT0__param_6[1],
	.param .align 1 .b8 _ZN6thrust24THRUST_300001_SM_1000_NS8cuda_cub4core6detail13_kernel_agentINS1_15__reduce_by_key16ReduceByKeyAgentINS0_6detail15normal_iteratorINS0_10device_ptrIiEEEENS0_17constant_iteratorIiNS0_11use_defaultESD_EESB_SB_N4cuda3std3__48equal_toIiEENSH_4plusIiEEPiiEEJSB_SE_SB_SB_SM_N3cub18CUB_300001_SM_100024ReduceByKeyScanTileStateIiiLb1EEESJ_SL_iiEEEvDpT0__param_7[1],
	.param .u32 _ZN6thrust24THRUST_300001_SM_1000_NS8cuda_cub4core6detail13_kernel_agentINS1_15__reduce_by_key16ReduceByKeyAgentINS0_6detail15normal_iteratorINS0_10device_ptrIiEEEENS0_17constant_iteratorIiNS0_11use_defaultESD_EESB_SB_N4cuda3std3__48equal_toIiEENSH_4plusIiEEPiiEEJSB_SE_SB_SB_SM_N3cub18CUB_300001_SM_100024ReduceByKeyScanTileStateIiiLb1EEESJ_SL_iiEEEvDpT0__param_8,
	.param .u32 _ZN6thrust24THRUST_300001_SM_1000_NS8cuda_cub4core6detail13_kernel_agentINS1_15__reduce_by_key16ReduceByKeyAgentINS0_6detail15normal_iteratorINS0_10device_ptrIiEEEENS0_17constant_iteratorIiNS0_11use_defaultESD_EESB_SB_N4cuda3std3__48equal_toIiEENSH_4plusIiEEPiiEEJSB_SE_SB_SB_SM_N3cub18CUB_300001_SM_100024ReduceByKeyScanTileStateIiiLb1EEESJ_SL_iiEEEvDpT0__param_9
)
.maxntid 256
{
	.reg .pred 	%p<450>;
	.reg .b32 	%r<1859>;
	.reg .b64 	%rd<290>;

	ld.param.u64 	%rd1, [_ZN6thrust24THRUST_300001_SM_1000_NS8cuda_cub4core6detail13_kernel_agentINS1_15__reduce_by_key16ReduceByKeyAgentINS0_6detail15normal_iteratorINS0_10device_ptrIiEEEENS0_17constant_iteratorIiNS0_11use_defaultESD_EESB_SB_N4cuda3std3__48equal_toIiEENSH_4plusIiEEPiiEEJSB_SE_SB_SB_SM_N3cub18CUB_300001_SM_100024ReduceByKeyScanTileStateIiiLb1EEESJ_SL_iiEEEvDpT0__param_5];
	ld.param.u64 	%rd2, [_ZN6thrust24THRUST_300001_SM_1000_NS8cuda_cub4core6detail13_kernel_agentINS1_15__reduce_by_key16ReduceByKeyAgentINS0_6detail15normal_iteratorINS0_10device_ptrIiEEEENS0_17constant_iteratorIiNS0_11use_defaultESD_EESB_SB_N4cuda3std3__48equal_toIiEENSH_4plusIiEEPiiEEJSB_SE_SB_SB_SM_N3cub18CUB_300001_SM_100024ReduceByKeyScanTileStateIiiLb1EEESJ_SL_iiEEEvDpT0__param_0];
	ld.param.u32 	%r1, [_ZN6thrust24THRUST_300001_SM_1000_NS8cuda_cub4core6detail13_kernel_agentINS1_15__reduce_by_key16ReduceByKeyAgentINS0_6detail15normal_iteratorINS0_10device_ptrIiEEEENS0_17constant_iteratorIiNS0_11use_defaultESD_EESB_SB_N4cuda3std3__48equal_toIiEENSH_4plusIiEEPiiEEJSB_SE_SB_SB_SM_N3cub18CUB_300001_SM_100024ReduceByKeyScanTileStateIiiLb1EEESJ_SL_iiEEEvDpT0__param_1+8];
	ld.param.u64 	%rd53, [_ZN6thrust24THRUST_300001_SM_1000_NS8cuda_cub4core6detail13_kernel_agentINS1_15__reduce_by_key16ReduceByKeyAgentINS0_6detail15normal_iteratorINS0_10device_ptrIiEEEENS0_17constant_iteratorIiNS0_11use_defaultESD_EESB_SB_N4cuda3std3__48equal_toIiEENSH_4plusIiEEPiiEEJSB_SE_SB_SB_SM_N3cub18CUB_300001_SM_100024ReduceByKeyScanTileStateIiiLb1EEESJ_SL_iiEEEvDpT0__param_3];
	ld.param.u64 	%rd54, [_ZN6thrust24THRUST_300001_SM_1000_NS8cuda_cub4core6detail13_kernel_agentINS1_15__reduce_by_key16ReduceByKeyAgentINS0_6detail15normal_iteratorINS0_10device_ptrIiEEEENS0_17constant_iteratorIiNS0_11use_defaultESD_EESB_SB_N4cuda3std3__48equal_toIiEENSH_4plusIiEEPiiEEJSB_SE_SB_SB_SM_N3cub18CUB_300001_SM_100024ReduceByKeyScanTileStateIiiLb1EEESJ_SL_iiEEEvDpT0__param_2];
	ld.param.u32 	%r385, [_ZN6thrust24THRUST_300001_SM_1000_NS8cuda_cub4core6detail13_kernel_agentINS1_15__reduce_by_key16ReduceByKeyAgentINS0_6detail15normal_iteratorINS0_10device_ptrIiEEEENS0_17constant_iteratorIiNS0_11use_defaultESD_EESB_SB_N4cuda3std3__48equal_toIiEENSH_4plusIiEEPiiEEJSB_SE_SB_SB_SM_N3cub18CUB_300001_SM_100024ReduceByKeyScanTileStateIiiLb1EEESJ_SL_iiEEEvDpT0__param_8];
	cvta.to.global.u64 	%rd3, %rd54;
	cvta.to.global.u64 	%rd4, %rd53;
	mov.u32 	%r2, %ctaid.x;
	mul.lo.s32 	%r3, %r2, 2304;
	sub.s32 	%r4, %r385, %r3;
	setp.lt.s32 	%p12, %r4, 2305;
	@%p12 bra 	$L__BB1_122;
	setp.ne.s32 	%p270, %r2, 0;
	@%p270 bra 	$L__BB1_52;
	mov.u32 	%r1799, %tid.x;
	and.b32  	%r1551, %r1799, 31;
	and.b32  	%r1552, %r1799, 992;
	add.s32 	%r1553, %r3, %r1551;
	mad.lo.s32 	%r1554, %r1552, 9, %r1553;
	mul.wide.u32 	%rd244, %r1554, 4;
	add.s64 	%rd235, %rd2, %rd244;
	// begin inline asm
	ld.global.nc.u32 %r1539, [%rd235];
	// end inline asm
	add.s64 	%rd236, %rd235, 128;
	// begin inline asm
	ld.global.nc.u32 %r1540, [%rd236];
	// end inline asm
	add.s64 	%rd237, %rd235, 256;
	// begin inline asm
	ld.global.nc.u32 %r1541, [%rd237];
	// end inline asm
	add.s64 	%rd238, %rd235, 384;
	// begin inline asm
	ld.global.nc.u32 %r1542, [%rd238];
	// end inline asm
	add.s64 	%rd239, %rd235, 512;
	// begin inline asm
	ld.global.nc.u32 %r1543, [%rd239];
	// end inline asm
	add.s64 	%rd240, %rd235, 640;
	// begin inline asm
	ld.global.nc.u32 %r1544, [%rd240];
	// end inline asm
	add.s64 	%rd241, %rd235, 768;
	// begin inline asm
	ld.global.nc.u32 %r1545, [%rd241];
	// end inline asm
	add.s64 	%rd242, %rd235, 896;
	// begin inline asm
	ld.global.nc.u32 %r1546, [%rd242];
	// end inline asm
	add.s64 	%rd243, %rd235, 1024;
	// begin inline asm
	ld.global.nc.u32 %r1547, [%rd243];
	// end inline asm
	// begin inline asm
	mov.u32 %r1548, %laneid;
	// end inline asm
	shr.u32 	%r7, %r1799, 5;
	mad.lo.s32 	%r1555, %r7, 288, %r1548;
	shl.b32 	%r1556, %r1555, 2;
	mov.u32 	%r1557, _ZN6thrust24THRUST_300001_SM_1000_NS8cuda_cub4core6detail5shmemE;
	add.s32 	%r1558, %r1557, %r1556;
	st.shared.u32 	[%r1558], %r1539;
	st.shared.u32 	[%r1558+128], %r1540;
	st.shared.u32 	[%r1558+256], %r1541;
	st.shared.u32 	[%r1558+384], %r1542;
	st.shared.u32 	[%r1558+512], %r1543;
	st.shared.u32 	[%r1558+640], %r1544;
	st.shared.u32 	[%r1558+768], %r1545;
	st.shared.u32 	[%r1558+896], %r1546;
	st.shared.u32 	[%r1558+1024], %r1547;
	bar.warp.sync 	-1;
	shl.b32 	%r1559, %r1548, 5;
	add.s32 	%r1560, %r1558, %r1559;
	ld.shared.u32 	%r8, [%r1560];
	ld.shared.u32 	%r9, [%r1560+4];
	ld.shared.u32 	%r10, [%r1560+8];
	ld.shared.u32 	%r11, [%r1560+12];
	ld.shared.u32 	%r12, [%r1560+16];
	ld.shared.u32 	%r13, [%r1560+20];
	ld.shared.u32 	%r14, [%r1560+24];
	ld.shared.u32 	%r15, [%r1560+28];
	ld.shared.u32 	%r16, [%r1560+32];
	bar.sync 	0;
	st.shared.u32 	[%r1558], %r1;
	st.shared.u32 	[%r1558+128], %r1;
	st.shared.u32 	[%r1558+256], %r1;
	st.shared.u32 	[%r1558+384], %r1;
	st.shared.u32 	[%r1558+512], %r1;
	st.shared.u32 	[%r1558+640], %r1;
	st.shared.u32 	[%r1558+768], %r1;
	st.shared.u32 	[%r1558+896], %r1;
	st.shared.u32 	[%r1558+1024], %r1;
	bar.warp.sync 	-1;
	ld.shared.u32 	%r17, [%r1560];
	ld.shared.u32 	%r18, [%r1560+4];
	ld.shared.u32 	%r19, [%r1560+8];
	ld.shared.u32 	%r20, [%r1560+12];
	ld.shared.u32 	%r21, [%r1560+16];
	ld.shared.u32 	%r22, [%r1560+20];
	ld.shared.u32 	%r23, [%r1560+24];
	ld.shared.u32 	%r24, [%r1560+28];
	ld.shared.u32 	%r25, [%r1560+32];
	bar.sync 	0;
	shl.b32 	%r1561, %r1799, 2;
	add.s32 	%r1562, %r1557, %r1561;
	add.s32 	%r26, %r1562, 1148;
	st.shared.u32 	[%r1562+1148], %r16;
	bar.sync 	0;
	setp.eq.s32 	%p380, %r1799, 0;
	mov.b32 	%r1793, 0;
	@%p380 bra 	$L__BB1_4;
	ld.shared.u32 	%r1794, [%r26+-4];
	setp.ne.s32 	%p381, %r1794, %r8;
	selp.u32 	%r1793, 1, 0, %p381;
$L__BB1_4:
	setp.ne.s32 	%p382, %r8, %r9;
	selp.u32 	%r1623, 1, 0, %p382;
	setp.ne.s32 	%p383, %r9, %r10;
	selp.u32 	%r1624, 1, 0, %p383;
	setp.ne.s32 	%p384, %r10, %r11;
	selp.u32 	%r1625, 1, 0, %p384;
	setp.ne.s32 	%p385, %r11, %r12;
	selp.u32 	%r1626, 1, 0, %p385;
	setp.ne.s32 	%p386, %r12, %r13;
	selp.u32 	%r1627, 1, 0, %p386;
	setp.ne.s32 	%p387, %r13, %r14;
	selp.u32 	%r1628, 1, 0, %p387;
	setp.ne.s32 	%p388, %r14, %r15;
	selp.u32 	%r1629, 1, 0, %p388;
	setp.ne.s32 	%p389, %r15, %r16;
	selp.u32 	%r1630, 1, 0, %p389;
	add.s32 	%r1631, %r1793, %r1623;
	selp.b32 	%r1632, 0, %r17, %p382;
	add.s32 	%r1633, %r18, %r1632;
	add.s32 	%r31, %r1631, %r1624;
	selp.b32 	%r1634, 0, %r1633, %p383;
	add.s32 	%r1635, %r19, %r1634;
	add.s32 	%r32, %r31, %r1625;
	selp.b32 	%r1636, 0, %r1635, %p384;
	add.s32 	%r1637, %r20, %r1636;
	add.s32 	%r1638, %r32, %r1626;
	selp.b32 	%r1639, 0, %r1637, %p385;
	add.s32 	%r1640, %r21, %r1639;
	add.s32 	%r1641, %r1638, %r1627;
	selp.b32 	%r1642, 0, %r1640, %p386;
	add.s32 	%r1643, %r22, %r1642;
	add.s32 	%r33, %r1641, %r1628;
	selp.b32 	%r1644, 0, %r1643, %p387;
	add.s32 	%r1645, %r23, %r1644;
	add.s32 	%r34, %r33, %r1629;
	selp.b32 	%r1646, 0, %r1645, %p388;
	add.s32 	%r1647, %r24, %r1646;
	add.s32 	%r1564, %r34, %r1630;
	selp.b32 	%r1648, 0, %r1647, %p389;
	add.s32 	%r1569, %r25, %r1648;
	mov.b32 	%r1620, 1;
	mov.b32 	%r1621, 0;
	mov.b32 	%r1622, -1;
	// begin inline asm
	shfl.sync.up.b32 %r1563, %r1564, %r1620, %r1621, %r1622;
	// end inline asm
	// begin inline asm
	shfl.sync.up.b32 %r1568, %r1569, %r1620, %r1621, %r1622;
	// end inline asm
	setp.eq.s32 	%p390, %r1564, 0;
	selp.b32 	%r1649, %r1568, 0, %p390;
	setp.lt.s32 	%p391, %r1548, 1;
	selp.b32 	%r1650, 0, %r1649, %p391;
	add.s32 	%r1579, %r1650, %r1569;
	selp.b32 	%r1651, 0, %r1563, %p391;
	add.s32 	%r1574, %r1651, %r1564;
	mov.b32 	%r1580, 2;
	// begin inline asm
	shfl.sync.up.b32 %r1573, %r1574, %r1580, %r1621, %r1622;
	// end inline asm
	// begin inline asm
	shfl.sync.up.b32 %r1578, %r1579, %r1580, %r1621, %r1622;
	// end inline asm
	setp.eq.s32 	%p392, %r1574, 0;
	selp.b32 	%r1652, %r1578, 0, %p392;
	setp.lt.s32 	%p393, %r1548, 2;
	selp.b32 	%r1653, 0, %r1652, %p393;
	add.s32 	%r1589, %r1653, %r1579;
	selp.b32 	%r1654, 0, %r1573, %p393;
	add.s32 	%r1584, %r1654, %r1574;
	mov.b32 	%r1590, 4;
	// begin inline asm
	shfl.sync.up.b32 %r1583, %r1584, %r1590, %r1621, %r1622;
	// end inline asm
	// begin inline asm
	shfl.sync.up.b32 %r1588, %r1589, %r1590, %r1621, %r1622;
	// end inline asm
	setp.eq.s32 	%p394, %r1584, 0;
	selp.b32 	%r1655, %r1588, 0, %p394;
	setp.lt.s32 	%p395, %r1548, 4;
	selp.b32 	%r1656, 0, %r1655, %p395;
	add.s32 	%r1599, %r1656, %r1589;
	selp.b32 	%r1657, 0, %r1583, %p395;
	add.s32 	%r1594, %r1657, %r1584;
	mov.b32 	%r1600, 8;
	// begin inline asm
	shfl.sync.up.b32 %r1593, %r1594, %r1600, %r1621, %r1622;
	// end inline asm
	// begin inline asm
	shfl.sync.up.b32 %r1598, %r1599, %r1600, %r1621, %r1622;
	// end inline asm
	setp.eq.s32 	%p396, %r1594, 0;
	selp.b32 	%r1658, %r1598, 0, %p396;
	setp.lt.s32 	%p397, %r1548, 8;
	selp.b32 	%r1659, 0, %r1658, %p397;
	add.s32 	%r1609, %r1659, %r1599;
	selp.b32 	%r1660, 0, %r1593, %p397;
	add.s32 	%r1604, %r1660, %r1594;
	mov.b32 	%r1610, 16;
	// begin inline asm
	shfl.sync.up.b32 %r1603, %r1604, %r1610, %r1621, %r1622;
	// end inline asm
	// begin inline asm
	shfl.sync.up.b32 %r1608, %r1609, %r1610, %r1621, %r1622;
	// end inline asm
	setp.eq.s32 	%p398, %r1604, 0;
	selp.b32 	%r1661, %r1608, 0, %p398;
	setp.lt.s32 	%p399, %r1548, 16;
	selp.b32 	%r1662, 0, %r1661, %p399;
	add.s32 	%r1619, %r1662, %r1609;
	selp.b32 	%r1663, 0, %r1603, %p399;
	add.s32 	%r1614, %r1663, %r1604;
	// begin inline asm
	shfl.sync.up.b32 %r1613, %r1614, %r1620, %r1621, %r1622;
	// end inline asm
	// begin inline asm
	shfl.sync.up.b32 %r1618, %r1619, %r1620, %r1621, %r1622;
	// end inline asm
	setp.ne.s32 	%p400, %r1548, 31;
	@%p400 bra 	$L__BB1_6;
	shl.b32 	%r1664, %r7, 3;
	mov.u32 	%r1665, _ZN6thrust24THRUST_300001_SM_1000_NS8cuda_cub4core6detail5shmemE;
	add.s32 	%r1666, %r1665, %r1664;
	st.shared.v2.u32 	[%r1666], {%r1614, %r1619};
$L__BB1_6:
	setp.ne.s32 	%p401, %r14, %r15;
	setp.ne.s32 	%p402, %r13, %r14;
	setp.ne.s32 	%p403, %r12, %r13;
	setp.ne.s32 	%p404, %r11, %r12;
	setp.ne.s32 	%p405, %r10, %r11;
	setp.ne.s32 	%p406, %r9, %r10;
	setp.ne.s32 	%p407, %r8, %r9;
	setp.ne.s32 	%p408, %r1799, 0;
	bar.sync 	0;
	ld.shared.v4.u32 	{%r39, %r1667, %r40, %r1668}, [_ZN6thrust24THRUST_300001_SM_1000_NS8cuda_cub4core6detail5shmemE];
	shr.u32 	%r1669, %r1799, 5;
	add.s32 	%r1670, %r40, %r39;
	setp.eq.s32 	%p409, %r40, 0;
	selp.b32 	%r1671, %r1667, 0, %p409;
	add.s32 	%r1672, %r1671, %r1668;
	setp.eq.s32 	%p410, %r1669, 2;
	selp.b32 	%r1673, %r1672, %r1667, %p410;
	selp.b32 	%r1674, %r1670, %r39, %p410;
	ld.shared.v4.u32 	{%r41, %r1675, %r42, %r1676}, [_ZN6thrust24THRUST_300001_SM_1000_NS8cuda_cub4core6detail5shmemE+16];
	add.s32 	%r1677, %r41, %r1670;
	setp.eq.s32 	%p411, %r41, 0;
	selp.b32 	%r1678, %r1672, 0, %p411;
	add.s32 	%r1679, %r1678, %r1675;
	setp.eq.s32 	%p412, %r1669, 3;
	selp.b32 	%r1680, %r1679, %r1673, %p412;
	selp.b32 	%r1681, %r1677, %r1674, %p412;
	add.s32 	%r1682, %r42, %r1677;
	setp.eq.s32 	%p413, %r42, 0;
	selp.b32 	%r1683, %r1679, 0, %p413;
	add.s32 	%r1684, %r1683, %r1676;
	setp.eq.s32 	%p414, %r1669, 4;
	selp.b32 	%r1685, %r1684, %r1680, %p414;
	selp.b32 	%r1686, %r1682, %r1681, %p414;
	ld.shared.v4.u32 	{%r43, %r1687, %r44, %r1688}, [_ZN6thrust24THRUST_300001_SM_1000_NS8cuda_cub4core6detail5shmemE+32];
	add.s32 	%r1689, %r43, %r1682;
	setp.eq.s32 	%p415, %r43, 0;
	selp.b32 	%r1690, %r1684, 0, %p415;
	add.s32 	%r1691, %r1690, %r1687;
	setp.eq.s32 	%p416, %r1669, 5;
	selp.b32 	%r1692, %r1691, %r1685, %p416;
	selp.b32 	%r1693, %r1689, %r1686, %p416;
	add.s32 	%r1694, %r44, %r1689;
	setp.eq.s32 	%p417, %r44, 0;
	selp.b32 	%r1695, %r1691, 0, %p417;
	add.s32 	%r1696, %r1695, %r1688;
	setp.eq.s32 	%p418, %r1669, 6;
	selp.b32 	%r1697, %r1696, %r1692, %p418;
	selp.b32 	%r1698, %r1694, %r1693, %p418;
	ld.shared.v4.u32 	{%r45, %r1699, %r46, %r1700}, [_ZN6thrust24THRUST_300001_SM_1000_NS8cuda_cub4core6detail5shmemE+48];
	add.s32 	%r1701, %r45, %r1694;
	setp.eq.s32 	%p419, %r45, 0;
	selp.b32 	%r1702, %r1696, 0, %p419;
	add.s32 	%r1703, %r1702, %r1699;
	setp.eq.s32 	%p420, %r1669, 7;
	selp.b32 	%r1704, %r1703, %r1697, %p420;
	selp.b32 	%r1705, %r1701, %r1698, %p420;
	setp.eq.s32 	%p421, %r46, 0;
	selp.b32 	%r1706, %r1703, 0, %p421;
	add.s32 	%r47, %r1706, %r1700;
	setp.lt.u32 	%p422, %r1799, 32;
	selp.b32 	%r1707, 0, %r1704, %p422;
	selp.b32 	%r1708, 0, %r1705, %p422;
	setp.eq.s32 	%p423, %r1613, 0;
	selp.b32 	%r1709, %r1707, 0, %p423;
	add.s32 	%r1710, %r1709, %r1618;
	setp.eq.s32 	%p424, %r1548, 0;
	selp.b32 	%r48, %r1707, %r1710, %p424;
	selp.b32 	%r1711, 0, %r1613, %p424;
	add.s32 	%r49, %r1708, %r1711;
	add.s32 	%r50, %r49, %r1793;
	setp.eq.s32 	%p425, %r1793, 0;
	selp.b32 	%r1712, %r48, 0, %p425;
	add.s32 	%r51, %r1712, %r17;
	selp.u32 	%r1713, 1, 0, %p407;
	add.s32 	%r1714, %r1793, %r1713;
	add.s32 	%r52, %r1714, %r49;
	selp.b32 	%r1715, 0, %r51, %p407;
	add.s32 	%r53, %r18, %r1715;
	add.s32 	%r54, %r31, %r49;
	selp.b32 	%r1716, 0, %r53, %p406;
	add.s32 	%r55, %r19, %r1716;
	add.s32 	%r56, %r32, %r49;
	selp.b32 	%r1717, 0, %r55, %p405;
	add.s32 	%r57, %r20, %r1717;
	selp.u32 	%r1718, 1, 0, %p404;
	add.s32 	%r58, %r56, %r1718;
	selp.b32 	%r1719, 0, %r57, %p404;
	add.s32 	%r59, %r21, %r1719;
	selp.u32 	%r1720, 1, 0, %p403;
	add.s32 	%r60, %r58, %r1720;
	selp.b32 	%r1721, 0, %r59, %p403;
	add.s32 	%r61, %r22, %r1721;
	add.s32 	%r62, %r33, %r49;
	selp.b32 	%r1722, 0, %r61, %p402;
	add.s32 	%r63, %r23, %r1722;
	add.s32 	%r64, %r34, %r49;
	selp.b32 	%r1723, 0, %r63, %p401;
	add.s32 	%r65, %r24, %r1723;
	@%p408 bra 	$L__BB1_8;
	add.s32 	%r1724, %r40, %r39;
	add.s32 	%r1725, %r41, %r1724;
	add.s32 	%r1726, %r42, %r1725;
	add.s32 	%r1727, %r43, %r1726;
	add.s32 	%r1728, %r44, %r1727;
	add.s32 	%r1729, %r45, %r1728;
	add.s32 	%r1730, %r46, %r1729;
	mov.b64 	%rd246, {%r1730, %r47};
	add.s64 	%rd245, %rd1, 512;
	mov.b64 	%rd247, 101;
	// begin inline asm
	st.relaxed.gpu.v2.u64 [%rd245], {%rd246, %rd247};
	// end inline asm
$L__BB1_8:
	add.s32 	%r1731, %r40, %r39;
	add.s32 	%r1732, %r41, %r1731;
	add.s32 	%r1733, %r42, %r1732;
	add.s32 	%r1734, %r43, %r1733;
	add.s32 	%r1735, %r44, %r1734;
	add.s32 	%r1736, %r45, %r1735;
	add.s32 	%r66, %r46, %r1736;
	setp.lt.s32 	%p426, %r66, 257;
	@%p426 bra 	$L__BB1_34;
	bar.sync 	0;
	@%p425 bra 	$L__BB1_11;
	shl.b32 	%r1737, %r49, 3;
	mov.u32 	%r1738, _ZN6thrust24THRUST_300001_SM_1000_NS8cuda_cub4core6detail5shmemE;
	add.s32 	%r1739, %r1738, %r1737;
	st.shared.v2.u32 	[%r1739], {%r1794, %r48};
$L__BB1_11:
	setp.eq.s32 	%p437, %r8, %r9;
	@%p437 bra 	$L__BB1_13;
	shl.b32 	%r1740, %r50, 3;
	mov.u32 	%r1741, _ZN6thrust24THRUST_300001_SM_1000_NS8cuda_cub4core6detail5shmemE;
	add.s32 	%r1742, %r1741, %r1740;
	st.shared.v2.u32 	[%r1742], {%r8, %r51};
$L__BB1_13:
	setp.eq.s32 	%p438, %r9, %r10;
	@%p438 bra 	$L__BB1_15;
	shl.b32 	%r1743, %r52, 3;
	mov.u32 	%r1744, _ZN6thrust24THRUST_300001_SM_1000_NS8cuda_cub4core6detail5shmemE;
	add.s32 	%r1745, %r1744, %r1743;
	st.shared.v2.u32 	[%r1745], {%r9, %r53};
$L__BB1_15:
	setp.eq.s32 	%p439, %r10, %r11;
	@%p439 bra 	$L__BB1_17;
	shl.b32 	%r1746, %r54, 3;
	mov.u32 	%r1747, _ZN6thrust24THRUST_300001_SM_1000_NS8cuda_cub4core6detail5shmemE;
	add.s32 	%r1748, %r1747, %r1746;
	st.shared.v2.u32 	[%r1748], {%r10, %r55};
$L__BB1_17:
	setp.eq.s32 	%p440, %r11, %r12;
	@%p440 bra 	$L__BB1_19;
	shl.b32 	%r1749, %r56, 3;
	mov.u32 	%r1750, _ZN6thrust24THRUST_300001_SM_1000_NS8cuda_cub4core6detail5shmemE;
	add.s32 	%r1751, %r1750, %r1749;
	st.shared.v2.u32 	[%r1751], {%r11, %r57};
$L__BB1_19:
	setp.eq.s32 	%p441, %r12, %r13;
	@%p441 bra 	$L__BB1_21;
	shl.b32 	%r1752, %r58, 3;
	mov.u32 	%r1753, _ZN6thrust24THRUST_300001_SM_1000_NS8cuda_cub4core6detail5shmemE;
	add.s32 	%r1754, %r1753, %r1752;
	st.shared.v2.u32 	[%r1754], {%r12, %r59};
$L__BB1_21:
	setp.eq.s32 	%p442, %r13, %r14;
	@%p442 bra 	$L__BB1_23;
	shl.b32 	%r1755, %r60, 3;
	mov.u32 	%r1756, _ZN6thrust24THRUST_300001_SM_1000_NS8cuda_cub4core6detail5shmemE;
	add.s32 	%r1757, %r1756, %r1755;
	st.shared.v2.u32 	[%r1757], {%r13, %r61};
$L__BB1_23:
	setp.eq.s32 	%p443, %r14, %r15;
	@%p443 bra 	$L__BB1_25;
	shl.b32 	%r1758, %r62, 3;
	mov.u32 	%r1759, _ZN6thrust24THRUST_300001_SM_1000_NS8cuda_cub4core6detail5shmemE;
	add.s32 	%r1760, %r1759, %r1758;
	st.shared.v2.u32 	[%r1760], {%r14, %r63};
$L__BB1_25:
	setp.eq.s32 	%p444, %r15, %r16;
	@%p444 bra 	$L__BB1_27;
	shl.b32 	%r1761, %r64, 3;
	mov.u32 	%r1762, _ZN6thrust24THRUST_300001_SM_1000_NS8cuda_cub4core6detail5shmemE;
	add.s32 	%r1763, %r1762, %r1761;
	st.shared.v2.u32 	[%r1763], {%r15, %r65};
$L__BB1_27:
	bar.sync 	0;
	setp.ge.u32 	%p445, %r1799, %r66;
	@%p445 bra 	$L__BB1_286;
	add.s32 	%r1764, %r40, %r41;
	add.s32 	%r1765, %r1764, %r42;
	add.s32 	%r1766, %r1765, %r43;
	add.s32 	%r1767, %r1766, %r44;
	add.s32 	%r1768, %r1767, %r45;
	add.s32 	%r1769, %r1768, %r46;
	add.s32 	%r1770, %r1769, %r39;
	not.b32 	%r1771, %r1799;
	add.s32 	%r67, %r1770, %r1771;
	and.b32  	%r1772, %r67, 768;
	setp.eq.s32 	%p446, %r1772, 768;
	@%p446 bra 	$L__BB1_31;
	shr.u32 	%r1773, %r67, 8;
	add.s32 	%r1774, %r1773, 1;
	and.b32  	%r1775, %r1774, 3;
	mul.wide.u32 	%rd275, %r1799, 4;
	add.s64 	%rd281, %rd4, %rd275;
	add.s64 	%rd280, %rd3, %rd275;
	shl.b32 	%r1776, %r1799, 3;
	mov.u32 	%r1777, _ZN6thrust24THRUST_300001_SM_1000_NS8cuda_cub4core6detail5shmemE;
	add.s32 	%r1796, %r1777, %r1776;
	neg.s32 	%r1795, %r1775;
	shl.b32 	%r1778, %r1774, 8;
	and.b32  	%r1779, %r1778, 768;
	add.s32 	%r1799, %r1799, %r1779;
$L__BB1_30:
	.pragma "nounroll";
	ld.shared.v2.u32 	{%r1780, %r1781}, [%r1796];
	st.global.u32 	[%rd280], %r1780;
	st.global.u32 	[%rd281], %r1781;
	add.s64 	%rd281, %rd281, 1024;
	add.s64 	%rd280, %rd280, 1024;
	add.s32 	%r1796, %r1796, 2048;
	add.s32 	%r1795, %r1795, 1;
	setp.ne.s32 	%p447, %r1795, 0;
	@%p447 bra 	$L__BB1_30;
$L__BB1_31:
	setp.lt.u32 	%p448, %r67, 768;
	@%p448 bra 	$L__BB1_286;
	mul.wide.u32 	%rd276, %r1799, 4;
	add.s64 	%rd277, %rd276, 2048;
	add.s64 	%rd283, %rd3, %rd277;
	add.s64 	%rd282, %rd4, %rd277;
	shl.b32 	%r1782, %r1799, 3;
	mov.u32 	%r1783, _ZN6thrust24THRUST_300001_SM_1000_NS8cuda_cub4core6detail5shmemE;
	add.s32 	%r1784, %r1782, %r1783;
	add.s32 	%r1798, %r1784, 4096;
$L__BB1_33:
	ld.shared.v2.u32 	{%r1785, %r1786}, [%r1798+-4096];
	st.global.u32 	[%rd283+-2048], %r1785;
	st.global.u32 	[%rd282+-2048], %r1786;
	ld.shared.v2.u32 	{%r1787, %r1788}, [%r1798+-2048];
	st.global.u32 	[%rd283+-1024], %r1787;
	st.global.u32 	[%rd282+-1024], %r1788;
	ld.shared.v2.u32 	{%r1789, %r1790}, [%r1798];
	st.global.u32 	[%rd283], %r1789;
	st.global.u32 	[%rd282], %r1790;
	ld.shared.v2.u32 	{%r1791, %r1792}, [%r1798+2048];
	st.global.u32 	[%rd283+1024], %r1791;
	st.global.u32 	[%rd282+1024], %r1792;
	add.s32 	%r1799, %r1799, 1024;
	add.s64 	%rd283, %rd283, 4096;
	add.s64 	%rd282, %rd282, 4096;
	add.s32 	%r1798, %r1798, 8192;
	setp.lt.s32 	%p449, %r1799, %r66;
	@%p449 bra 	$L__BB1_33;
	bra.uni 	$L__BB1_286;
$L__BB1_34:
	@%p425 bra 	$L__BB1_36;
	mul.wide.s32 	%rd248, %r49, 4;
	add.s64 	%rd249, %rd3, %rd248;
	st.global.u32 	[%rd249], %r1794;
	add.s64 	%rd250, %rd4, %rd248;
	st.global.u32 	[%rd250], %r48;
$L__BB1_36:
	setp.eq.s32 	%p428, %r8, %r9;
	@%p428 bra 	$L__BB1_38;
	mul.wide.s32 	%rd251, %r50, 4;
	add.s64 	%rd252, %rd3, %rd251;
	st.global.u32 	[%rd252], %r8;
	add.s64 	%rd253, %rd4, %rd251;
	st.global.u32 	[%rd253], %r51;
$L__BB1_38:
	setp.eq.s32 	%p429, %r9, %r10;
	@%p429 bra 	$L__BB1_40;
	mul.wide.s32 	%rd254, %r52, 4;
	add.s64 	%rd255, %rd3, %rd254;
	st.global.u32 	[%rd255], %r9;
	add.s64 	%rd256, %rd4, %rd254;
	st.global.u32 	[%rd256], %r53;
$L__BB1_40:
	setp.eq.s32 	%p430, %r10, %r11;
	@%p430 bra 	$L__BB1_42;
	mul.wide.s32 	%rd257, %r54, 4;
	add.s64 	%rd258, %rd3, %rd257;
	st.global.u32 	[%rd258], %r10;
	add.s64 	%rd259, %rd4, %rd257;
	st.global.u32 	[%rd259], %r55;
$L__BB1_42:
	setp.eq.s32 	%p431, %r11, %r12;
	@%p431 bra 	$L__BB1_44;
	mul.wide.s32 	%rd260, %r56, 4;
	add.s64 	%rd261, %rd3, %rd260;
	st.global.u32 	[%rd261], %r11;
	add.s64 	%rd262, %rd4, %rd260;
	st.global.u32 	[%rd262], %r57;
$L__BB1_44:
	setp.eq.s32 	%p432, %r12, %r13;
	@%p432 bra 	$L__BB1_46;
	mul.wide.s32 	%rd263, %r58, 4;
	add.s64 	%rd264, %rd3, %rd263;
	st.global.u32 	[%rd264], %r12;
	add.s64 	%rd265, %rd4, %rd263;
	st.global.u32 	[%rd265], %r59;
$L__BB1_46:
	setp.eq.s32 	%p433, %r13, %r14;
	@%p433 bra 	$L__BB1_48;
	mul.wide.s32 	%rd266, %r60, 4;
	add.s64 	%rd267, %rd3, %rd266;
	st.global.u32 	[%rd267], %r13;
	add.s64 	%rd268, %rd4, %rd266;
	st.global.u32 	[%rd268], %r61;
$L__BB1_48:
	setp.eq.s32 	%p434, %r14, %r15;
	@%p434 bra 	$L__BB1_50;
	mul.wide.s32 	%rd269, %r62, 4;
	add.s64 	%rd270, %rd3, %rd269;
	st.global.u32 	[%rd270], %r14;
	add.s64 	%rd271, %rd4, %rd269;
	st.global.u32 	[%rd271], %r63;
$L__BB1_50:
	setp.eq.s32 	%p435, %r15, %r16;
	@%p435 bra 	$L__BB1_286;
	mul.wide.s32 	%rd272, %r64, 4;
	add.s64 	%rd273, %rd3, %rd272;
	st.global.u32 	[%rd273], %r15;
	add.s64 	%rd274, %rd4, %rd272;
	st.global.u32 	[%rd274], %r65;
	bra.uni 	$L__BB1_286;
$L__BB1_52:
	mov.u32 	%r1815, %tid.x;
	and.b32  	%r1126, %r1815, 31;
	and.b32  	%r1127, %r1815, 992;
	add.s32 	%r1128, %r3, %r1126;
	mad.lo.s32 	%r1129, %r1127, 9, %r1128;
	mul.wide.u32 	%rd180, %r1129, 4;
	add.s64 	%rd171, %rd2, %rd180;
	// begin inline asm
	ld.global.nc.u32 %r1115, [%rd171];
	// end inline asm
	add.s64 	%rd172, %rd171, 128;
	// begin inline asm
	ld.global.nc.u32 %r1116, [%rd172];
	// end inline asm
	add.s64 	%rd173, %rd171, 256;
	// begin inline asm
	ld.global.nc.u32 %r1117, [%rd173];
	// end inline asm
	add.s64 	%rd174, %rd171, 384;
	// begin inline asm
	ld.global.nc.u32 %r1118, [%rd174];
	// end inline asm
	add.s64 	%rd175, %rd171, 512;
	// begin inline asm
	ld.global.nc.u32 %r1119, [%rd175];
	// end inline asm
	add.s64 	%rd176, %rd171, 640;
	// begin inline asm
	ld.global.nc.u32 %r1120, [%rd176];
	// end inline asm
	add.s64 	%rd177, %rd171, 768;
	// begin inline asm
	ld.global.nc.u32 %r1121, [%rd177];
	// end inline asm
	add.s64 	%rd178, %rd171, 896;
	// begin inline asm
	ld.global.nc.u32 %r1122, [%rd178];
	// end inline asm
	add.s64 	%rd179, %rd171, 1024;
	// begin inline asm
	ld.global.nc.u32 %r1123, [%rd179];
	// end inline asm
	// begin inline asm
	mov.u32 %r1124, %laneid;
	// end inline asm
	shr.u32 	%r83, %r1815, 5;
	mad.lo.s32 	%r1130, %r83, 288, %r1124;
	shl.b32 	%r1131, %r1130, 2;
	mov.u32 	%r1132, _ZN6thrust24THRUST_300001_SM_1000_NS8cuda_cub4core6detail5shmemE;
	add.s32 	%r84, %r1132, %r1131;
	st.shared.u32 	[%r84], %r1115;
	st.shared.u32 	[%r84+128], %r1116;
	st.shared.u32 	[%r84+256], %r1117;
	st.shared.u32 	[%r84+384], %r1118;
	st.shared.u32 	[%r84+512], %r1119;
	st.shared.u32 	[%r84+640], %r1120;
	st.shared.u32 	[%r84+768], %r1121;
	st.shared.u32 	[%r84+896], %r1122;
	st.shared.u32 	[%r84+1024], %r1123;
	bar.warp.sync 	-1;
	shl.b32 	%r1133, %r1124, 5;
	add.s32 	%r85, %r84, %r1133;
	ld.shared.u32 	%r86, [%r85];
	ld.shared.u32 	%r87, [%r85+4];
	ld.shared.u32 	%r88, [%r85+8];
	ld.shared.u32 	%r89, [%r85+12];
	ld.shared.u32 	%r90, [%r85+16];
	ld.shared.u32 	%r91, [%r85+20];
	ld.shared.u32 	%r92, [%r85+24];
	ld.shared.u32 	%r93, [%r85+28];
	ld.shared.u32 	%r94, [%r85+32];
	setp.ne.s32 	%p271, %r1815, 0;
	mov.b32 	%r1801, 0;
	@%p271 bra 	$L__BB1_54;
	mul.wide.u32 	%rd182, %r3, 4;
	add.s64 	%rd183, %rd2, %rd182;
	add.s64 	%rd181, %rd183, -4;
	// begin inline asm
	ld.global.nc.u32 %r1801, [%rd181];
	// end inline asm
$L__BB1_54:
	setp.eq.s32 	%p272, %r1815, 0;
	bar.sync 	0;
	st.shared.u32 	[%r84], %r1;
	st.shared.u32 	[%r84+128], %r1;
	st.shared.u32 	[%r84+256], %r1;
	st.shared.u32 	[%r84+384], %r1;
	st.shared.u32 	[%r84+512], %r1;
	st.shared.u32 	[%r84+640], %r1;
	st.shared.u32 	[%r84+768], %r1;
	st.shared.u32 	[%r84+896], %r1;
	st.shared.u32 	[%r84+1024], %r1;
	bar.warp.sync 	-1;
	ld.shared.u32 	%r97, [%r85];
	ld.shared.u32 	%r98, [%r85+4];
	ld.shared.u32 	%r99, [%r85+8];
	ld.shared.u32 	%r100, [%r85+12];
	ld.shared.u32 	%r101, [%r85+16];
	ld.shared.u32 	%r102, [%r85+20];
	ld.shared.u32 	%r103, [%r85+24];
	ld.shared.u32 	%r104, [%r85+28];
	ld.shared.u32 	%r105, [%r85+32];
	bar.sync 	0;
	shl.b32 	%r1135, %r1815, 2;
	add.s32 	%r1137, %r1132, %r1135;
	add.s32 	%r106, %r1137, 1148;
	st.shared.u32 	[%r1137+1148], %r94;
	bar.sync 	0;
	@%p272 bra 	$L__BB1_56;
	ld.shared.u32 	%r1801, [%r106+-4];
$L__BB1_56:
	setp.ne.s32 	%p273, %r1801, %r86;
	selp.u32 	%r1198, 1, 0, %p273;
	setp.ne.s32 	%p274, %r86, %r87;
	selp.u32 	%r1199, 1, 0, %p274;
	setp.ne.s32 	%p275, %r87, %r88;
	selp.u32 	%r1200, 1, 0, %p275;
	setp.ne.s32 	%p276, %r88, %r89;
	selp.u32 	%r1201, 1, 0, %p276;
	setp.ne.s32 	%p277, %r89, %r90;
	selp.u32 	%r1202, 1, 0, %p277;
	setp.ne.s32 	%p278, %r90, %r91;
	selp.u32 	%r1203, 1, 0, %p278;
	setp.ne.s32 	%p279, %r91, %r92;
	selp.u32 	%r1204, 1, 0, %p279;
	setp.ne.s32 	%p280, %r92, %r93;
	selp.u32 	%r1205, 1, 0, %p280;
	setp.ne.s32 	%p281, %r93, %r94;
	selp.u32 	%r1206, 1, 0, %p281;
	add.s32 	%r1207, %r1199, %r1198;
	selp.b32 	%r1208, 0, %r97, %p274;
	add.s32 	%r1209, %r98, %r1208;
	add.s32 	%r1210, %r1207, %r1200;
	selp.b32 	%r1211, 0, %r1209, %p275;
	add.s32 	%r1212, %r99, %r1211;
	add.s32 	%r1213, %r1210, %r1201;
	selp.b32 	%r1214, 0, %r1212, %p276;
	add.s32 	%r1215, %r100, %r1214;
	add.s32 	%r1216, %r1213, %r1202;
	selp.b32 	%r1217, 0, %r1215, %p277;
	add.s32 	%r1218, %r101, %r1217;
	add.s32 	%r1219, %r1216, %r1203;
	selp.b32 	%r1220, 0, %r1218, %p278;
	add.s32 	%r1221, %r102, %r1220;
	add.s32 	%r1222, %r1219, %r1204;
	selp.b32 	%r1223, 0, %r1221, %p279;
	add.s32 	%r1224, %r103, %r1223;
	add.s32 	%r1225, %r1222, %r1205;
	selp.b32 	%r1226, 0, %r1224, %p280;
	add.s32 	%r1227, %r104, %r1226;
	add.s32 	%r1139, %r1225, %r1206;
	selp.b32 	%r1228, 0, %r1227, %p281;
	add.s32 	%r1144, %r105, %r1228;
	mov.b32 	%r1195, 1;
	mov.b32 	%r1196, 0;
	mov.b32 	%r1197, -1;
	// begin inline asm
	shfl.sync.up.b32 %r1138, %r1139, %r1195, %r1196, %r1197;
	// end inline asm
	// begin inline asm
	shfl.sync.up.b32 %r1143, %r1144, %r1195, %r1196, %r1197;
	// end inline asm
	setp.eq.s32 	%p282, %r1139, 0;
	selp.b32 	%r1229, %r1143, 0, %p282;
	setp.lt.s32 	%p283, %r1124, 1;
	selp.b32 	%r1230, 0, %r1138, %p283;
	add.s32 	%r1149, %r1230, %r1139;
	selp.b32 	%r1231, 0, %r1229, %p283;
	add.s32 	%r1154, %r1231, %r1144;
	mov.b32 	%r1155, 2;
	// begin inline asm
	shfl.sync.up.b32 %r1148, %r1149, %r1155, %r1196, %r1197;
	// end inline asm
	// begin inline asm
	shfl.sync.up.b32 %r1153, %r1154, %r1155, %r1196, %r1197;
	// end inline asm
	setp.eq.s32 	%p284, %r1149, 0;
	selp.b32 	%r1232, %r1153, 0, %p284;
	setp.lt.s32 	%p285, %r1124, 2;
	selp.b32 	%r1233, 0, %r1148, %p285;
	add.s32 	%r1159, %r1233, %r1149;
	selp.b32 	%r1234, 0, %r1232, %p285;
	add.s32 	%r1164, %r1234, %r1154;
	mov.b32 	%r1165, 4;
	// begin inline asm
	shfl.sync.up.b32 %r1158, %r1159, %r1165, %r1196, %r1197;
	// end inline asm
	// begin inline asm
	shfl.sync.up.b32 %r1163, %r1164, %r1165, %r1196, %r1197;
	// end inline asm
	setp.eq.s32 	%p286, %r1159, 0;
	selp.b32 	%r1235, %r1163, 0, %p286;
	setp.lt.s32 	%p287, %r1124, 4;
	selp.b32 	%r1236, 0, %r1158, %p287;
	add.s32 	%r1169, %r1236, %r1159;
	selp.b32 	%r1237, 0, %r1235, %p287;
	add.s32 	%r1174, %r1237, %r1164;
	mov.b32 	%r1175, 8;
	// begin inline asm
	shfl.sync.up.b32 %r1168, %r1169, %r1175, %r1196, %r1197;
	// end inline asm
	// begin inline asm
	shfl.sync.up.b32 %r1173, %r1174, %r1175, %r1196, %r1197;
	// end inline asm
	setp.eq.s32 	%p288, %r1169, 0;
	selp.b32 	%r1238, %r1173, 0, %p288;
	setp.lt.s32 	%p289, %r1124, 8;
	selp.b32 	%r1239, 0, %r1168, %p289;
	add.s32 	%r1179, %r1239, %r1169;
	selp.b32 	%r1240, 0, %r1238, %p289;
	add.s32 	%r1184, %r1240, %r1174;
	mov.b32 	%r1185, 16;
	// begin inline asm
	shfl.sync.up.b32 %r1178, %r1179, %r1185, %r1196, %r1197;
	// end inline asm
	// begin inline asm
	shfl.sync.up.b32 %r1183, %r1184, %r1185, %r1196, %r1197;
	// end inline asm
	setp.eq.s32 	%p290, %r1179, 0;
	selp.b32 	%r1241, %r1183, 0, %p290;
	setp.lt.s32 	%p291, %r1124, 16;
	selp.b32 	%r1242, 0, %r1178, %p291;
	add.s32 	%r1189, %r1242, %r1179;
	selp.b32 	%r1243, 0, %r1241, %p291;
	add.s32 	%r1194, %r1243, %r1184;
	// begin inline asm
	shfl.sync.up.b32 %r1805, %r1189, %r1195, %r1196, %r1197;
	// end inline asm
	// begin inline asm
	shfl.sync.up.b32 %r1806, %r1194, %r1195, %r1196, %r1197;
	// end inline asm
	setp.ne.s32 	%p292, %r1124, 31;
	@%p292 bra 	$L__BB1_58;
	shl.b32 	%r1244, %r83, 3;
	mov.u32 	%r1245, _ZN6thrust24THRUST_300001_SM_1000_NS8cuda_cub4core6detail5shmemE;
	add.s32 	%r1246, %r1245, %r1244;
	st.shared.v2.u32 	[%r1246], {%r1189, %r1194};
$L__BB1_58:
	bar.sync 	0;
	ld.shared.v4.u32 	{%r1247, %r1248, %r1249, %r1250}, [_ZN6thrust24THRUST_300001_SM_1000_NS8cuda_cub4core6detail5shmemE];
	add.s32 	%r1251, %r1249, %r1247;
	setp.eq.s32 	%p293, %r1249, 0;
	selp.b32 	%r1252, %r1248, 0, %p293;
	add.s32 	%r1253, %r1252, %r1250;
	setp.eq.s32 	%p294, %r83, 2;
	selp.b32 	%r1254, %r1251, %r1247, %p294;
	selp.b32 	%r1255, %r1253, %r1248, %p294;
	ld.shared.v4.u32 	{%r1256, %r1257, %r1258, %r1259}, [_ZN6thrust24THRUST_300001_SM_1000_NS8cuda_cub4core6detail5shmemE+16];
	add.s32 	%r1260, %r1256, %r1251;
	setp.eq.s32 	%p295, %r1256, 0;
	selp.b32 	%r1261, %r1253, 0, %p295;
	add.s32 	%r1262, %r1261, %r1257;
	setp.eq.s32 	%p296, %r83, 3;
	selp.b32 	%r1263, %r1260, %r1254, %p296;
	selp.b32 	%r1264, %r1262, %r1255, %p296;
	add.s32 	%r1265, %r1258, %r1260;
	setp.eq.s32 	%p297, %r1258, 0;
	selp.b32 	%r1266, %r1262, 0, %p297;
	add.s32 	%r1267, %r1266, %r1259;
	setp.eq.s32 	%p298, %r83, 4;
	selp.b32 	%r1268, %r1265, %r1263, %p298;
	selp.b32 	%r1269, %r1267, %r1264, %p298;
	ld.shared.v4.u32 	{%r1270, %r1271, %r1272, %r1273}, [_ZN6thrust24THRUST_300001_SM_1000_NS8cuda_cub4core6detail5shmemE+32];
	add.s32 	%r1274, %r1270, %r1265;
	setp.eq.s32 	%p299, %r1270, 0;
	selp.b32 	%r1275, %r1267, 0, %p299;
	add.s32 	%r1276, %r1275, %r1271;
	setp.eq.s32 	%p300, %r83, 5;
	selp.b32 	%r1277, %r1274, %r1268, %p300;
	selp.b32 	%r1278, %r1276, %r1269, %p300;
	add.s32 	%r1279, %r1272, %r1274;
	setp.eq.s32 	%p301, %r1272, 0;
	selp.b32 	%r1280, %r1276, 0, %p301;
	add.s32 	%r1281, %r1280, %r1273;
	setp.eq.s32 	%p302, %r83, 6;
	selp.b32 	%r1282, %r1279, %r1277, %p302;
	selp.b32 	%r1283, %r1281, %r1278, %p302;
	ld.shared.v4.u32 	{%r1284, %r1285, %r1286, %r1287}, [_ZN6thrust24THRUST_300001_SM_1000_NS8cuda_cub4core6detail5shmemE+48];
	add.s32 	%r1288, %r1284, %r1279;
	setp.eq.s32 	%p303, %r1284, 0;
	selp.b32 	%r1289, %r1281, 0, %p303;
	add.s32 	%r1290, %r1289, %r1285;
	setp.eq.s32 	%p304, %r83, 7;
	selp.b32 	%r113, %r1288, %r1282, %p304;
	selp.b32 	%r114, %r1290, %r1283, %p304;
	add.s32 	%r115, %r1286, %r1288;
	setp.eq.s32 	%p305, %r1286, 0;
	selp.b32 	%r1291, %r1290, 0, %p305;
	add.s32 	%r116, %r1291, %r1287;
	setp.lt.u32 	%p306, %r1815, 32;
	@%p306 bra 	$L__BB1_60;
	setp.eq.s32 	%p307, %r1805, 0;
	selp.b32 	%r1292, %r114, 0, %p307;
	add.s32 	%r1293, %r1292, %r1806;
	setp.eq.s32 	%p308, %r1124, 0;
	selp.b32 	%r1294, 0, %r1805, %p308;
	add.s32 	%r1805, %r113, %r1294;
	selp.b32 	%r1806, %r114, %r1293, %p308;
	bra.uni 	$L__BB1_76;
$L__BB1_60:
	setp.ne.s32 	%p309, %r1815, 0;
	mul.wide.u32 	%rd184, %r2, 16;
	add.s64 	%rd17, %rd1, %rd184;
	@%p309 bra 	$L__BB1_62;
	st.shared.u32 	[_ZN6thrust24THRUST_300001_SM_1000_NS8cuda_cub4core6detail5shmemE+116], %r115;
	st.shared.u32 	[_ZN6thrust24THRUST_300001_SM_1000_NS8cuda_cub4core6detail5shmemE+120], %r116;
	mov.b64 	%rd186, {%r115, %r116};
	add.s64 	%rd185, %rd17, 512;
	mov.b64 	%rd187, 100;
	// begin inline asm
	st.relaxed.gpu.v2.u64 [%rd185], {%rd186, %rd187};
	// end inline asm
$L__BB1_62:
	mov.u32 	%r1295, %nctaid.x;
	setp.gt.u32 	%p310, %r1295, 499;
	@%p310 bra 	$L__BB1_64;
	membar.cta;
	bra.uni 	$L__BB1_65;
$L__BB1_64:
	mov.b32 	%r1296, 450;
	// begin inline asm
	nanosleep.u32 %r1296;
	// end inline asm
$L__BB1_65:
	mul.wide.u32 	%rd188, %r1815, 16;
	xor.b64  	%rd189, %rd188, -16;
	add.s64 	%rd190, %rd17, %rd189;
	add.s64 	%rd18, %rd190, 512;
$L__BB1_66:
	// begin inline asm
	ld.relaxed.gpu.v2.u64 {%rd191, %rd284}, [%rd18];
	// end inline asm
	setp.eq.s64 	%p311, %rd284, 99;
	mov.b32 	%r1297, -1;
	vote.sync.any.pred 	%p312, %p311, %r1297;
	@%p312 bra 	$L__BB1_66;
	mov.b64 	{%r1301, %r1306}, %rd191;
	setp.eq.s64 	%p313, %rd284, 101;
	mov.b32 	%r1349, -1;
	vote.sync.ballot.b32 	%r1350, %p313, %r1349;
	// begin inline asm
	mov.u32 %r1299, %lanemask_ge;
	// end inline asm
	and.b32  	%r1351, %r1350, %r1299;
	or.b32  	%r1352, %r1351, -2147483648;
	add.s32 	%r1353, %r1352, -1;
	not.b32 	%r1354, %r1352;
	and.b32  	%r1355, %r1354, %r1353;
	popc.b32 	%r1303, %r1355;
	mov.b32 	%r1307, 1;
	// begin inline asm
	shfl.sync.down.b32 %r1300, %r1301, %r1307, %r1303, %r1349;
	// end inline asm
	// begin inline asm
	shfl.sync.down.b32 %r1305, %r1306, %r1307, %r1303, %r1349;
	// end inline asm
	setp.lt.s32 	%p315, %r1124, %r1303;
	setp.eq.s32 	%p316, %r1301, 0;
	selp.b32 	%r1356, %r1300, 0, %p315;
	add.s32 	%r1311, %r1356, %r1301;
	selp.b32 	%r1357, %r1305, 0, %p316;
	selp.b32 	%r1358, %r1357, 0, %p315;
	add.s32 	%r1316, %r1358, %r1306;
	mov.b32 	%r1317, 2;
	// begin inline asm
	shfl.sync.down.b32 %r1310, %r1311, %r1317, %r1303, %r1349;
	// end inline asm
	// begin inline asm
	shfl.sync.down.b32 %r1315, %r1316, %r1317, %r1303, %r1349;
	// end inline asm
	add.s32 	%r1359, %r1124, 2;
	setp.gt.s32 	%p317, %r1359, %r1303;
	setp.eq.s32 	%p318, %r1311, 0;
	selp.b32 	%r1360, %r1315, 0, %p318;
	selp.b32 	%r1361, 0, %r1310, %p317;
	add.s32 	%r1321, %r1311, %r1361;
	selp.b32 	%r1362, 0, %r1360, %p317;
	add.s32 	%r1326, %r1362, %r1316;
	mov.b32 	%r1327, 4;
	// begin inline asm
	shfl.sync.down.b32 %r1320, %r1321, %r1327, %r1303, %r1349;
	// end inline asm
	// begin inline asm
	shfl.sync.down.b32 %r1325, %r1326, %r1327, %r1303, %r1349;
	// end inline asm
	add.s32 	%r1363, %r1124, 4;
	setp.gt.s32 	%p319, %r1363, %r1303;
	setp.eq.s32 	%p320, %r1321, 0;
	selp.b32 	%r1364, %r1325, 0, %p320;
	selp.b32 	%r1365, 0, %r1320, %p319;
	add.s32 	%r1331, %r1321, %r1365;
	selp.b32 	%r1366, 0, %r1364, %p319;
	add.s32 	%r1336, %r1326, %r1366;
	mov.b32 	%r1337, 8;
	// begin inline asm
	shfl.sync.down.b32 %r1330, %r1331, %r1337, %r1303, %r1349;
	// end inline asm
	// begin inline asm
	shfl.sync.down.b32 %r1335, %r1336, %r1337, %r1303, %r1349;
	// end inline asm
	add.s32 	%r1367, %r1124, 8;
	setp.gt.s32 	%p321, %r1367, %r1303;
	setp.eq.s32 	%p322, %r1331, 0;
	selp.b32 	%r1368, %r1335, 0, %p322;
	selp.b32 	%r1369, 0, %r1330, %p321;
	add.s32 	%r1341, %r1331, %r1369;
	selp.b32 	%r1370, 0, %r1368, %p321;
	add.s32 	%r1346, %r1336, %r1370;
	mov.b32 	%r1347, 16;
	// begin inline asm
	shfl.sync.down.b32 %r1340, %r1341, %r1347, %r1303, %r1349;
	// end inline asm
	// begin inline asm
	shfl.sync.down.b32 %r1345, %r1346, %r1347, %r1303, %r1349;
	// end inline asm
	add.s32 	%r1371, %r1124, 16;
	setp.gt.s32 	%p323, %r1371, %r1303;
	setp.eq.s32 	%p324, %r1341, 0;
	selp.b32 	%r1372, %r1345, 0, %p324;
	selp.b32 	%r1373, 0, %r1340, %p323;
	add.s32 	%r1802, %r1373, %r1341;
	selp.b32 	%r1374, 0, %r1372, %p323;
	add.s32 	%r1803, %r1346, %r1374;
	not.b32 	%r1375, %r1815;
	add.s32 	%r1804, %r2, %r1375;
	add.s64 	%rd21, %rd1, 512;
$L__BB1_68:
	setp.ne.s64 	%p325, %rd284, 101;
	mov.b32 	%r1376, -1;
	vote.sync.all.pred 	%p326, %p325, %r1376;
	not.pred 	%p327, %p326;
	@%p327 bra 	$L__BB1_72;
	mul.wide.s32 	%rd233, %r1804, 16;
	add.s64 	%rd234, %rd21, %rd233;
	add.s64 	%rd232, %rd234, -512;
$L__BB1_70:
	// begin inline asm
	ld.relaxed.gpu.v2.u64 {%rd230, %rd284}, [%rd232];
	// end inline asm
	setp.eq.s64 	%p365, %rd284, 99;
	mov.b32 	%r1459, -1;
	vote.sync.any.pred 	%p366, %p365, %r1459;
	@%p366 bra 	$L__BB1_70;
	mov.b64 	{%r1462, %r1467}, %rd230;
	setp.eq.s64 	%p367, %rd284, 101;
	mov.b32 	%r1510, -1;
	vote.sync.ballot.b32 	%r1511, %p367, %r1510;
	and.b32  	%r1512, %r1511, %r1299;
	or.b32  	%r1513, %r1512, -2147483648;
	add.s32 	%r1514, %r1513, -1;
	not.b32 	%r1515, %r1513;
	and.b32  	%r1516, %r1515, %r1514;
	popc.b32 	%r1464, %r1516;
	mov.b32 	%r1468, 1;
	// begin inline asm
	shfl.sync.down.b32 %r1461, %r1462, %r1468, %r1464, %r1510;
	// end inline asm
	// begin inline asm
	shfl.sync.down.b32 %r1466, %r1467, %r1468, %r1464, %r1510;
	// end inline asm
	setp.lt.s32 	%p369, %r1124, %r1464;
	setp.eq.s32 	%p370, %r1462, 0;
	selp.b32 	%r1517, %r1461, 0, %p369;
	add.s32 	%r1472, %r1517, %r1462;
	selp.b32 	%r1518, %r1466, 0, %p370;
	selp.b32 	%r1519, %r1518, 0, %p369;
	add.s32 	%r1477, %r1519, %r1467;
	mov.b32 	%r1478, 2;
	// begin inline asm
	shfl.sync.down.b32 %r1471, %r1472, %r1478, %r1464, %r1510;
	// end inline asm
	// begin inline asm
	shfl.sync.down.b32 %r1476, %r1477, %r1478, %r1464, %r1510;
	// end inline asm
	add.s32 	%r1520, %r1124, 2;
	setp.gt.s32 	%p371, %r1520, %r1464;
	setp.eq.s32 	%p372, %r1472, 0;
	selp.b32 	%r1521, %r1476, 0, %p372;
	selp.b32 	%r1522, 0, %r1471, %p371;
	add.s32 	%r1482, %r1472, %r1522;
	selp.b32 	%r1523, 0, %r1521, %p371;
	add.s32 	%r1487, %r1523, %r1477;
	mov.b32 	%r1488, 4;
	// begin inline asm
	shfl.sync.down.b32 %r1481, %r1482, %r1488, %r1464, %r1510;
	// end inline asm
	// begin inline asm
	shfl.sync.down.b32 %r1486, %r1487, %r1488, %r1464, %r1510;
	// end inline asm
	add.s32 	%r1524, %r1124, 4;
	setp.gt.s32 	%p373, %r1524, %r1464;
	setp.eq.s32 	%p374, %r1482, 0;
	selp.b32 	%r1525, %r1486, 0, %p374;
	selp.b32 	%r1526, 0, %r1481, %p373;
	add.s32 	%r1492, %r1482, %r1526;
	selp.b32 	%r1527, 0, %r1525, %p373;
	add.s32 	%r1497, %r1487, %r1527;
	mov.b32 	%r1498, 8;
	// begin inline asm
	shfl.sync.down.b32 %r1491, %r1492, %r1498, %r1464, %r1510;
	// end inline asm
	// begin inline asm
	shfl.sync.down.b32 %r1496, %r1497, %r1498, %r1464, %r1510;
	// end inline asm
	add.s32 	%r1528, %r1124, 8;
	setp.gt.s32 	%p375, %r1528, %r1464;
	setp.eq.s32 	%p376, %r1492, 0;
	selp.b32 	%r1529, %r1496, 0, %p376;
	selp.b32 	%r1530, 0, %r1491, %p375;
	add.s32 	%r1502, %r1492, %r1530;
	selp.b32 	%r1531, 0, %r1529, %p375;
	add.s32 	%r1507, %r1497, %r1531;
	mov.b32 	%r1508, 16;
	// begin inline asm
	shfl.sync.down.b32 %r1501, %r1502, %r1508, %r1464, %r1510;
	// end inline asm
	// begin inline asm
	shfl.sync.down.b32 %r1506, %r1507, %r1508, %r1464, %r1510;
	// end inline asm
	add.s32 	%r1532, %r1124, 16;
	setp.gt.s32 	%p377, %r1532, %r1464;
	setp.eq.s32 	%p378, %r1502, 0;
	selp.b32 	%r1533, %r1506, 0, %p378;
	selp.b32 	%r1534, 0, %r1501, %p377;
	selp.b32 	%r1535, 0, %r1533, %p377;
	add.s32 	%r1536, %r1507, %r1535;
	add.s32 	%r1537, %r1534, %r1802;
	add.s32 	%r126, %r1537, %r1502;
	setp.eq.s32 	%p379, %r1802, 0;
	selp.b32 	%r1538, %r1536, 0, %p379;
	add.s32 	%r1803, %r1538, %r1803;
	add.s32 	%r1804, %r1804, -32;
	mov.u32 	%r1802, %r126;
	bra.uni 	$L__BB1_68;
$L__BB1_72:
	@%p309 bra 	$L__BB1_74;
	add.s32 	%r1378, %r1802, %r115;
	setp.eq.s32 	%p329, %r115, 0;
	selp.b32 	%r1379, %r1803, 0, %p329;
	add.s32 	%r1380, %r1379, %r116;
	mov.b64 	%rd195, {%r1378, %r1380};
	add.s64 	%rd194, %rd17, 512;
	mov.b64 	%rd196, 101;
	// begin inline asm
	st.relaxed.gpu.v2.u64 [%rd194], {%rd195, %rd196};
	// end inline asm
	st.shared.u32 	[_ZN6thrust24THRUST_300001_SM_1000_NS8cuda_cub4core6detail5shmemE+100], %r1802;
	st.shared.v2.u32 	[_ZN6thrust24THRUST_300001_SM_1000_NS8cuda_cub4core6detail5shmemE+104], {%r1803, %r1378};
	st.shared.u32 	[_ZN6thrust24THRUST_300001_SM_1000_NS8cuda_cub4core6detail5shmemE+112], %r1380;
$L__BB1_74:
	setp.ne.s32 	%p330, %r1124, 0;
	@%p330 bra 	$L__BB1_76;
	st.shared.v2.u32 	[_ZN6thrust24THRUST_300001_SM_1000_NS8cuda_cub4core6detail5shmemE+72], {%r1802, %r1803};
	mov.u32 	%r1805, %r1802;
	mov.u32 	%r1806, %r1803;
$L__BB1_76:
	setp.eq.s32 	%p331, %r1815, 0;
	bar.sync 	0;
	@%p331 bra 	$L__BB1_78;
	ld.shared.v2.u32 	{%r1381, %r1382}, [_ZN6thrust24THRUST_300001_SM_1000_NS8cuda_cub4core6detail5shmemE+72];
	add.s32 	%r131, %r1381, %r1805;
	setp.eq.s32 	%p332, %r1805, 0;
	selp.b32 	%r1383, %r1382, 0, %p332;
	add.s32 	%r1806, %r1383, %r1806;
	mov.u32 	%r1805, %r131;
$L__BB1_78:
	setp.ne.s32 	%p333, %r92, %r93;
	setp.ne.s32 	%p334, %r91, %r92;
	setp.ne.s32 	%p335, %r90, %r91;
	setp.ne.s32 	%p336, %r89, %r90;
	setp.ne.s32 	%p337, %r88, %r89;
	setp.ne.s32 	%p338, %r87, %r88;
	setp.ne.s32 	%p339, %r86, %r87;
	setp.ne.s32 	%p340, %r1801, %r86;
	selp.u32 	%r1384, 1, 0, %p340;
	add.s32 	%r135, %r1805, %r1384;
	selp.b32 	%r1385, 0, %r1806, %p340;
	add.s32 	%r136, %r1385, %r97;
	selp.u32 	%r1386, 1, 0, %p339;
	add.s32 	%r1387, %r1386, %r1384;
	add.s32 	%r137, %r1387, %r1805;
	selp.b32 	%r1388, 0, %r136, %p339;
	add.s32 	%r138, %r98, %r1388;
	selp.u32 	%r1389, 1, 0, %p338;
	add.s32 	%r139, %r137, %r1389;
	selp.b32 	%r1390, 0, %r138, %p338;
	add.s32 	%r140, %r99, %r1390;
	selp.u32 	%r1391, 1, 0, %p337;
	add.s32 	%r141, %r139, %r1391;
	selp.b32 	%r1392, 0, %r140, %p337;
	add.s32 	%r142, %r100, %r1392;
	selp.u32 	%r1393, 1, 0, %p336;
	add.s32 	%r143, %r141, %r1393;
	selp.b32 	%r1394, 0, %r142, %p336;
	add.s32 	%r144, %r101, %r1394;
	selp.u32 	%r1395, 1, 0, %p335;
	add.s32 	%r145, %r143, %r1395;
	selp.b32 	%r1396, 0, %r144, %p335;
	add.s32 	%r146, %r102, %r1396;
	selp.u32 	%r1397, 1, 0, %p334;
	add.s32 	%r147, %r145, %r1397;
	selp.b32 	%r1398, 0, %r146, %p334;
	add.s32 	%r148, %r103, %r1398;
	selp.u32 	%r1399, 1, 0, %p333;
	add.s32 	%r149, %r147, %r1399;
	selp.b32 	%r1400, 0, %r148, %p333;
	add.s32 	%r150, %r104, %r1400;
	ld.shared.u32 	%r151, [_ZN6thrust24THRUST_300001_SM_1000_NS8cuda_cub4core6detail5shmemE+116];
	ld.shared.u32 	%r152, [_ZN6thrust24THRUST_300001_SM_1000_NS8cuda_cub4core6detail5shmemE+100];
	setp.lt.s32 	%p341, %r151, 257;
	@%p341 bra 	$L__BB1_104;
	setp.eq.s32 	%p351, %r1801, %r86;
	bar.sync 	0;
	@%p351 bra 	$L__BB1_81;
	sub.s32 	%r1401, %r1805, %r152;
	shl.b32 	%r1402, %r1401, 3;
	mov.u32 	%r1403, _ZN6thrust24THRUST_300001_SM_1000_NS8cuda_cub4core6detail5shmemE;
	add.s32 	%r1404, %r1403, %r1402;
	st.shared.v2.u32 	[%r1404], {%r1801, %r1806};
$L__BB1_81:
	setp.eq.s32 	%p352, %r86, %r87;
	@%p352 bra 	$L__BB1_83;
	sub.s32 	%r1405, %r135, %r152;
	shl.b32 	%r1406, %r1405, 3;
	mov.u32 	%r1407, _ZN6thrust24THRUST_300001_SM_1000_NS8cuda_cub4core6detail5shmemE;
	add.s32 	%r1408, %r1407, %r1406;
	st.shared.v2.u32 	[%r1408], {%r86, %r136};
$L__BB1_83:
	setp.eq.s32 	%p353, %r87, %r88;
	@%p353 bra 	$L__BB1_85;
	sub.s32 	%r1409, %r137, %r152;
	shl.b32 	%r1410, %r1409, 3;
	mov.u32 	%r1411, _ZN6thrust24THRUST_300001_SM_1000_NS8cuda_cub4core6detail5shmemE;
	add.s32 	%r1412, %r1411, %r1410;
	st.shared.v2.u32 	[%r1412], {%r87, %r138};
$L__BB1_85:
	setp.eq.s32 	%p354, %r88, %r89;
	@%p354 bra 	$L__BB1_87;
	sub.s32 	%r1413, %r139, %r152;
	shl.b32 	%r1414, %r1413, 3;
	mov.u32 	%r1415, _ZN6thrust24THRUST_300001_SM_1000_NS8cuda_cub4core6detail5shmemE;
	add.s32 	%r1416, %r1415, %r1414;
	st.shared.v2.u32 	[%r1416], {%r88, %r140};
$L__BB1_87:
	setp.eq.s32 	%p355, %r89, %r90;
	@%p355 bra 	$L__BB1_89;
	sub.s32 	%r1417, %r141, %r152;
	shl.b32 	%r1418, %r1417, 3;
	mov.u32 	%r1419, _ZN6thrust24THRUST_300001_SM_1000_NS8cuda_cub4core6detail5shmemE;
	add.s32 	%r1420, %r1419, %r1418;
	st.shared.v2.u32 	[%r1420], {%r89, %r142};
$L__BB1_89:
	setp.eq.s32 	%p356, %r90, %r91;
	@%p356 bra 	$L__BB1_91;
	sub.s32 	%r1421, %r143, %r152;
	shl.b32 	%r1422, %r1421, 3;
	mov.u32 	%r1423, _ZN6thrust24THRUST_300001_SM_1000_NS8cuda_cub4core6detail5shmemE;
	add.s32 	%r1424, %r1423, %r1422;
	st.shared.v2.u32 	[%r1424], {%r90, %r144};
$L__BB1_91:
	setp.eq.s32 	%p357, %r91, %r92;
	@%p357 bra 	$L__BB1_93;
	sub.s32 	%r1425, %r145, %r152;
	shl.b32 	%r1426, %r1425, 3;
	mov.u32 	%r1427, _ZN6thrust24THRUST_300001_SM_1000_NS8cuda_cub4core6detail5shmemE;
	add.s32 	%r1428, %r1427, %r1426;
	st.shared.v2.u32 	[%r1428], {%r91, %r146};
$L__BB1_93:
	setp.eq.s32 	%p358, %r92, %r93;
	@%p358 bra 	$L__BB1_95;
	sub.s32 	%r1429, %r147, %r152;
	shl.b32 	%r1430, %r1429, 3;
	mov.u32 	%r1431, _ZN6thrust24THRUST_300001_SM_1000_NS8cuda_cub4core6detail5shmemE;
	add.s32 	%r1432, %r1431, %r1430;
	st.shared.v2.u32 	[%r1432], {%r92, %r148};
$L__BB1_95:
	setp.eq.s32 	%p359, %r93, %r94;
	@%p359 bra 	$L__BB1_97;
	sub.s32 	%r1433, %r149, %r152;
	shl.b32 	%r1434, %r1433, 3;
	mov.u32 	%r1435, _ZN6thrust24THRUST_300001_SM_1000_NS8cuda_cub4core6detail5shmemE;
	add.s32 	%r1436, %r1435, %r1434;
	st.shared.v2.u32 	[%r1436], {%r93, %r150};
$L__BB1_97:
	bar.sync 	0;
	setp.ge.s32 	%p360, %r1815, %r151;
	@%p360 bra 	$L__BB1_286;
	not.b32 	%r1437, %r1815;
	add.s32 	%r153, %r151, %r1437;
	and.b32  	%r1438, %r153, 768;
	setp.eq.s32 	%p361, %r1438, 768;
	@%p361 bra 	$L__BB1_101;
	shr.u32 	%r1439, %r153, 8;
	add.s32 	%r1440, %r1439, 1;
	and.b32  	%r1441, %r1440, 3;
	shl.b32 	%r1442, %r1815, 3;
	mov.u32 	%r1443, _ZN6thrust24THRUST_300001_SM_1000_NS8cuda_cub4core6detail5shmemE;
	add.s32 	%r1811, %r1443, %r1442;
	add.s32 	%r1810, %r1815, %r152;
	neg.s32 	%r1809, %r1441;
	shl.b32 	%r1444, %r1440, 8;
	and.b32  	%r1445, %r1444, 768;
	add.s32 	%r1815, %r1815, %r1445;
$L__BB1_100:
	.pragma "nounroll";
	mul.wide.s32 	%rd224, %r1810, 4;
	add.s64 	%rd225, %rd4, %rd224;
	add.s64 	%rd226, %rd3, %rd224;
	ld.shared.v2.u32 	{%r1446, %r1447}, [%r1811];
	st.global.u32 	[%rd226], %r1446;
	st.global.u32 	[%rd225], %r1447;
	add.s32 	%r1811, %r1811, 2048;
	add.s32 	%r1810, %r1810, 256;
	add.s32 	%r1809, %r1809, 1;
	setp.ne.s32 	%p362, %r1809, 0;
	@%p362 bra 	$L__BB1_100;
$L__BB1_101:
	setp.lt.u32 	%p363, %r153, 768;
	@%p363 bra 	$L__BB1_286;
	add.s64 	%rd25, %rd3, 2048;
	add.s32 	%r1814, %r1815, %r152;
	add.s64 	%rd26, %rd4, 2048;
	shl.b32 	%r1448, %r1815, 3;
	mov.u32 	%r1449, _ZN6thrust24THRUST_300001_SM_1000_NS8cuda_cub4core6detail5shmemE;
	add.s32 	%r1450, %r1448, %r1449;
	add.s32 	%r1813, %r1450, 4096;
$L__BB1_103:
	mul.wide.s32 	%rd227, %r1814, 4;
	add.s64 	%rd228, %rd25, %rd227;
	add.s64 	%rd229, %rd26, %rd227;
	ld.shared.v2.u32 	{%r1451, %r1452}, [%r1813+-4096];
	st.global.u32 	[%rd228+-2048], %r1451;
	st.global.u32 	[%rd229+-2048], %r1452;
	ld.shared.v2.u32 	{%r1453, %r1454}, [%r1813+-2048];
	st.global.u32 	[%rd228+-1024], %r1453;
	st.global.u32 	[%rd229+-1024], %r1454;
	ld.shared.v2.u32 	{%r1455, %r1456}, [%r1813];
	st.global.u32 	[%rd228], %r1455;
	st.global.u32 	[%rd229], %r1456;
	ld.shared.v2.u32 	{%r1457, %r1458}, [%r1813+2048];
	st.global.u32 	[%rd228+1024], %r1457;
	st.global.u32 	[%rd229+1024], %r1458;
	add.s32 	%r1815, %r1815, 1024;
	add.s32 	%r1814, %r1814, 1024;
	add.s32 	%r1813, %r1813, 8192;
	setp.lt.s32 	%p364, %r1815, %r151;
	@%p364 bra 	$L__BB1_103;
	bra.uni 	$L__BB1_286;
$L__BB1_104:
	setp.eq.s32 	%p342, %r1801, %r86;
	@%p342 bra 	$L__BB1_106;
	mul.wide.s32 	%rd197, %r1805, 4;
	add.s64 	%rd198, %rd3, %rd197;
	st.global.u32 	[%rd198], %r1801;
	add.s64 	%rd199, %rd4, %rd197;
	st.global.u32 	[%rd199], %r1806;
$L__BB1_106:
	setp.eq.s32 	%p343, %r86, %r87;
	@%p343 bra 	$L__BB1_108;
	mul.wide.s32 	%rd200, %r135, 4;
	add.s64 	%rd201, %rd3, %rd200;
	st.global.u32 	[%rd201], %r86;
	add.s64 	%rd202, %rd4, %rd200;
	st.global.u32 	[%rd202], %r136;
$L__BB1_108:
	setp.eq.s32 	%p344, %r87, %r88;
	@%p344 bra 	$L__BB1_110;
	mul.wide.s32 	%rd203, %r137, 4;
	add.s64 	%rd204, %rd3, %rd203;
	st.global.u32 	[%rd204], %r87;
	add.s64 	%rd205, %rd4, %rd203;
	st.global.u32 	[%rd205], %r138;
$L__BB1_110:
	setp.eq.s32 	%p345, %r88, %r89;
	@%p345 bra 	$L__BB1_112;
	mul.wide.s32 	%rd206, %r139, 4;
	add.s64 	%rd207, %rd3, %rd206;
	st.global.u32 	[%rd207], %r88;
	add.s64 	%rd208, %rd4, %rd206;
	st.global.u32 	[%rd208], %r140;
$L__BB1_112:
	setp.eq.s32 	%p346, %r89, %r90;
	@%p346 bra 	$L__BB1_114;
	mul.wide.s32 	%rd209, %r141, 4;
	add.s64 	%rd210, %rd3, %rd209;
	st.global.u32 	[%rd210], %r89;
	add.s64 	%rd211, %rd4, %rd209;
	st.global.u32 	[%rd211], %r142;
$L__BB1_114:
	setp.eq.s32 	%p347, %r90, %r91;
	@%p347 bra 	$L__BB1_116;
	mul.wide.s32 	%rd212, %r143, 4;
	add.s64 	%rd213, %rd3, %rd212;
	st.global.u32 	[%rd213], %r90;
	add.s64 	%rd214, %rd4, %rd212;
	st.global.u32 	[%rd214], %r144;
$L__BB1_116:
	setp.eq.s32 	%p348, %r91, %r92;
	@%p348 bra 	$L__BB1_118;
	mul.wide.s32 	%rd215, %r145, 4;
	add.s64 	%rd216, %rd3, %rd215;
	st.global.u32 	[%rd216], %r91;
	add.s64 	%rd217, %rd4, %rd215;
	st.global.u32 	[%rd217], %r146;
$L__BB1_118:
	setp.eq.s32 	%p349, %r92, %r93;
	@%p349 bra 	$L__BB1_120;
	mul.wide.s32 	%rd218, %r147, 4;
	add.s64 	%rd219, %rd3, %rd218;
	st.global.u32 	[%rd219], %r92;
	add.s64 	%rd220, %rd4, %rd218;
	st.global.u32 	[%rd220], %r148;
$L__BB1_120:
	setp.eq.s32 	%p350, %r93, %r94;
	@%p350 bra 	$L__BB1_286;
	mul.wide.s32 	%rd221, %r149, 4;
	add.s64 	%rd222, %rd3, %rd221;
	st.global.u32 	[%rd222], %r93;
	add.s64 	%rd223, %rd4, %rd221;
	st.global.u32 	[%rd223], %r150;
	bra.uni 	$L__BB1_286;
$L__BB1_122:
	setp.lt.s32 	%p13, %r4, 1;
	@%p13 bra 	$L__BB1_286;
	setp.ne.s32 	%p14, %r2, 0;
	@%p14 bra 	$L__BB1_194;
	mul.wide.u32 	%rd125, %r3, 4;
	add.s64 	%rd124, %rd2, %rd125;
	// begin inline asm
	ld.global.nc.u32 %r1824, [%rd124];
	// end inline asm
	mov.u32 	%r174, %tid.x;
	and.b32  	%r839, %r174, 31;
	and.b32  	%r840, %r174, 992;
	mul.lo.s32 	%r841, %r840, 9;
	or.b32  	%r175, %r841, %r839;
	setp.ge.u32 	%p166, %r175, %r4;
	mov.u32 	%r1816, %r1824;
	@%p166 bra 	$L__BB1_126;
	mul.wide.u32 	%rd127, %r175, 4;
	add.s64 	%rd126, %rd124, %rd127;
	// begin inline asm
	ld.global.nc.u32 %r1816, [%rd126];
	// end inline asm
$L__BB1_126:
	add.s32 	%r843, %r175, 32;
	setp.ge.u32 	%p167, %r843, %r4;
	shl.b32 	%r844, %r175, 2;
	cvt.u64.u32 	%rd128, %r844;
	add.s64 	%rd28, %rd124, %rd128;
	mov.u32 	%r1817, %r1824;
	@%p167 bra 	$L__BB1_128;
	add.s64 	%rd129, %rd28, 128;
	// begin inline asm
	ld.global.nc.u32 %r1817, [%rd129];
	// end inline asm
$L__BB1_128:
	add.s32 	%r846, %r175, 64;
	setp.ge.u32 	%p168, %r846, %r4;
	mov.u32 	%r1818, %r1824;
	@%p168 bra 	$L__BB1_130;
	add.s64 	%rd130, %rd28, 256;
	// begin inline asm
	ld.global.nc.u32 %r1818, [%rd130];
	// end inline asm
$L__BB1_130:
	add.s32 	%r848, %r175, 96;
	setp.ge.u32 	%p169, %r848, %r4;
	mov.u32 	%r1819, %r1824;
	@%p169 bra 	$L__BB1_132;
	add.s64 	%rd131, %rd28, 384;
	// begin inline asm
	ld.global.nc.u32 %r1819, [%rd131];
	// end inline asm
$L__BB1_132:
	add.s32 	%r850, %r175, 128;
	setp.ge.u32 	%p170, %r850, %r4;
	mov.u32 	%r1820, %r1824;
	@%p170 bra 	$L__BB1_134;
	add.s64 	%rd132, %rd28, 512;
	// begin inline asm
	ld.global.nc.u32 %r1820, [%rd132];
	// end inline asm
$L__BB1_134:
	add.s32 	%r852, %r175, 160;
	setp.ge.u32 	%p171, %r852, %r4;
	mov.u32 	%r1821, %r1824;
	@%p171 bra 	$L__BB1_136;
	add.s64 	%rd133, %rd28, 640;
	// begin inline asm
	ld.global.nc.u32 %r1821, [%rd133];
	// end inline asm
$L__BB1_136:
	add.s32 	%r854, %r175, 192;
	setp.ge.u32 	%p172, %r854, %r4;
	mov.u32 	%r1822, %r1824;
	@%p172 bra 	$L__BB1_138;
	add.s64 	%rd134, %rd28, 768;
	// begin inline asm
	ld.global.nc.u32 %r1822, [%rd134];
	// end inline asm
$L__BB1_138:
	add.s32 	%r856, %r175, 224;
	setp.ge.u32 	%p173, %r856, %r4;
	mov.u32 	%r1823, %r1824;
	@%p173 bra 	$L__BB1_140;
	add.s64 	%rd135, %rd28, 896;
	// begin inline asm
	ld.global.nc.u32 %r1823, [%rd135];
	// end inline asm
$L__BB1_140:
	add.s32 	%r858, %r175, 256;
	setp.ge.u32 	%p174, %r858, %r4;
	@%p174 bra 	$L__BB1_142;
	add.s64 	%rd136, %rd28, 1024;
	// begin inline asm
	ld.global.nc.u32 %r1824, [%rd136];
	// end inline asm
$L__BB1_142:
	// begin inline asm
	mov.u32 %r860, %laneid;
	// end inline asm
	shr.u32 	%r195, %r174, 5;
	mad.lo.s32 	%r863, %r195, 288, %r860;
	shl.b32 	%r864, %r863, 2;
	mov.u32 	%r865, _ZN6thrust24THRUST_300001_SM_1000_NS8cuda_cub4core6detail5shmemE;
	add.s32 	%r866, %r865, %r864;
	st.shared.u32 	[%r866], %r1816;
	st.shared.u32 	[%r866+128], %r1817;
	st.shared.u32 	[%r866+256], %r1818;
	st.shared.u32 	[%r866+384], %r1819;
	st.shared.u32 	[%r866+512], %r1820;
	st.shared.u32 	[%r866+640], %r1821;
	st.shared.u32 	[%r866+768], %r1822;
	st.shared.u32 	[%r866+896], %r1823;
	st.shared.u32 	[%r866+1024], %r1824;
	bar.warp.sync 	-1;
	shl.b32 	%r867, %r860, 5;
	add.s32 	%r868, %r866, %r867;
	ld.shared.u32 	%r196, [%r868];
	ld.shared.u32 	%r197, [%r868+4];
	ld.shared.u32 	%r198, [%r868+8];
	ld.shared.u32 	%r199, [%r868+12];
	ld.shared.u32 	%r200, [%r868+16];
	ld.shared.u32 	%r201, [%r868+20];
	ld.shared.u32 	%r202, [%r868+24];
	ld.shared.u32 	%r203, [%r868+28];
	ld.shared.u32 	%r204, [%r868+32];
	bar.sync 	0;
	st.shared.u32 	[%r866], %r1;
	st.shared.u32 	[%r866+128], %r1;
	st.shared.u32 	[%r866+256], %r1;
	st.shared.u32 	[%r866+384], %r1;
	st.shared.u32 	[%r866+512], %r1;
	st.shared.u32 	[%r866+640], %r1;
	st.shared.u32 	[%r866+768], %r1;
	st.shared.u32 	[%r866+896], %r1;
	st.shared.u32 	[%r866+1024], %r1;
	bar.warp.sync 	-1;
	ld.shared.u32 	%r205, [%r868];
	ld.shared.u32 	%r206, [%r868+4];
	ld.shared.u32 	%r207, [%r868+8];
	ld.shared.u32 	%r208, [%r868+12];
	ld.shared.u32 	%r209, [%r868+16];
	ld.shared.u32 	%r210, [%r868+20];
	ld.shared.u32 	%r211, [%r868+24];
	ld.shared.u32 	%r212, [%r868+28];
	ld.shared.u32 	%r213, [%r868+32];
	bar.sync 	0;
	shl.b32 	%r869, %r174, 2;
	add.s32 	%r870, %r865, %r869;
	add.s32 	%r214, %r870, 1148;
	st.shared.u32 	[%r870+1148], %r204;
	bar.sync 	0;
	setp.eq.s32 	%p175, %r174, 0;
	mov.b32 	%r1826, 1;
	@%p175 bra 	$L__BB1_144;
	ld.shared.u32 	%r1825, [%r214+-4];
	setp.ne.s32 	%p176, %r1825, %r196;
	selp.u32 	%r1826, 1, 0, %p176;
$L__BB1_144:
	setp.eq.s32 	%p177, %r174, 0;
	setp.ne.s32 	%p178, %r196, %r197;
	setp.ne.s32 	%p179, %r197, %r198;
	setp.ne.s32 	%p180, %r198, %r199;
	setp.ne.s32 	%p181, %r199, %r200;
	setp.ne.s32 	%p182, %r200, %r201;
	setp.ne.s32 	%p183, %r201, %r202;
	setp.ne.s32 	%p184, %r202, %r203;
	setp.ne.s32 	%p185, %r203, %r204;
	mul.lo.s32 	%r931, %r174, 9;
	setp.eq.s32 	%p186, %r931, %r4;
	selp.u32 	%r932, 1, 0, %p186;
	selp.b32 	%r933, %r932, %r1826, %p186;
	selp.b32 	%r219, %r932, %r933, %p177;
	add.s32 	%r934, %r931, 1;
	setp.eq.s32 	%p187, %r934, %r4;
	or.pred  	%p188, %p187, %p178;
	selp.u32 	%r935, 1, 0, %p188;
	add.s32 	%r936, %r931, 2;
	setp.eq.s32 	%p189, %r936, %r4;
	or.pred  	%p1, %p189, %p179;
	selp.u32 	%r937, 1, 0, %p1;
	add.s32 	%r938, %r931, 3;
	setp.eq.s32 	%p190, %r938, %r4;
	or.pred  	%p2, %p190, %p180;
	selp.u32 	%r939, 1, 0, %p2;
	add.s32 	%r940, %r931, 4;
	setp.eq.s32 	%p191, %r940, %r4;
	or.pred  	%p192, %p191, %p181;
	selp.u32 	%r941, 1, 0, %p192;
	add.s32 	%r942, %r931, 5;
	setp.eq.s32 	%p193, %r942, %r4;
	or.pred  	%p3, %p193, %p182;
	selp.u32 	%r943, 1, 0, %p3;
	add.s32 	%r944, %r931, 6;
	setp.eq.s32 	%p194, %r944, %r4;
	or.pred  	%p4, %p194, %p183;
	selp.u32 	%r945, 1, 0, %p4;
	add.s32 	%r946, %r931, 7;
	setp.eq.s32 	%p195, %r946, %r4;
	or.pred  	%p5, %p195, %p184;
	selp.u32 	%r947, 1, 0, %p5;
	add.s32 	%r948, %r931, 8;
	setp.eq.s32 	%p196, %r948, %r4;
	or.pred  	%p197, %p196, %p185;
	selp.u32 	%r949, 1, 0, %p197;
	add.s32 	%r950, %r219, %r935;
	selp.b32 	%r951, 0, %r205, %p188;
	add.s32 	%r952, %r206, %r951;
	add.s32 	%r953, %r950, %r937;
	selp.b32 	%r954, 0, %r952, %p1;
	add.s32 	%r955, %r207, %r954;
	add.s32 	%r956, %r953, %r939;
	selp.b32 	%r957, 0, %r955, %p2;
	add.s32 	%r958, %r208, %r957;
	add.s32 	%r959, %r956, %r941;
	selp.b32 	%r960, 0, %r958, %p192;
	add.s32 	%r961, %r209, %r960;
	add.s32 	%r962, %r959, %r943;
	selp.b32 	%r963, 0, %r961, %p3;
	add.s32 	%r964, %r210, %r963;
	add.s32 	%r965, %r962, %r945;
	selp.b32 	%r966, 0, %r964, %p4;
	add.s32 	%r967, %r211, %r966;
	add.s32 	%r968, %r965, %r947;
	selp.b32 	%r969, 0, %r967, %p5;
	add.s32 	%r970, %r212, %r969;
	add.s32 	%r872, %r968, %r949;
	selp.b32 	%r971, 0, %r970, %p197;
	add.s32 	%r877, %r213, %r971;
	mov.b32 	%r928, 1;
	mov.b32 	%r929, 0;
	mov.b32 	%r930, -1;
	// begin inline asm
	shfl.sync.up.b32 %r871, %r872, %r928, %r929, %r930;
	// end inline asm
	// begin inline asm
	shfl.sync.up.b32 %r876, %r877, %r928, %r929, %r930;
	// end inline asm
	setp.eq.s32 	%p198, %r872, 0;
	selp.b32 	%r972, %r876, 0, %p198;
	setp.lt.s32 	%p199, %r860, 1;
	selp.b32 	%r973, 0, %r871, %p199;
	add.s32 	%r882, %r973, %r872;
	selp.b32 	%r974, 0, %r972, %p199;
	add.s32 	%r887, %r974, %r877;
	mov.b32 	%r888, 2;
	// begin inline asm
	shfl.sync.up.b32 %r881, %r882, %r888, %r929, %r930;
	// end inline asm
	// begin inline asm
	shfl.sync.up.b32 %r886, %r887, %r888, %r929, %r930;
	// end inline asm
	setp.eq.s32 	%p200, %r882, 0;
	selp.b32 	%r975, %r886, 0, %p200;
	setp.lt.s32 	%p201, %r860, 2;
	selp.b32 	%r976, 0, %r881, %p201;
	add.s32 	%r892, %r976, %r882;
	selp.b32 	%r977, 0, %r975, %p201;
	add.s32 	%r897, %r977, %r887;
	mov.b32 	%r898, 4;
	// begin inline asm
	shfl.sync.up.b32 %r891, %r892, %r898, %r929, %r930;
	// end inline asm
	// begin inline asm
	shfl.sync.up.b32 %r896, %r897, %r898, %r929, %r930;
	// end inline asm
	setp.eq.s32 	%p202, %r892, 0;
	selp.b32 	%r978, %r896, 0, %p202;
	setp.lt.s32 	%p203, %r860, 4;
	selp.b32 	%r979, 0, %r891, %p203;
	add.s32 	%r902, %r979, %r892;
	selp.b32 	%r980, 0, %r978, %p203;
	add.s32 	%r907, %r980, %r897;
	mov.b32 	%r908, 8;
	// begin inline asm
	shfl.sync.up.b32 %r901, %r902, %r908, %r929, %r930;
	// end inline asm
	// begin inline asm
	shfl.sync.up.b32 %r906, %r907, %r908, %r929, %r930;
	// end inline asm
	setp.eq.s32 	%p204, %r902, 0;
	selp.b32 	%r981, %r906, 0, %p204;
	setp.lt.s32 	%p205, %r860, 8;
	selp.b32 	%r982, 0, %r901, %p205;
	add.s32 	%r912, %r982, %r902;
	selp.b32 	%r983, 0, %r981, %p205;
	add.s32 	%r917, %r983, %r907;
	mov.b32 	%r918, 16;
	// begin inline asm
	shfl.sync.up.b32 %r911, %r912, %r918, %r929, %r930;
	// end inline asm
	// begin inline asm
	shfl.sync.up.b32 %r916, %r917, %r918, %r929, %r930;
	// end inline asm
	setp.eq.s32 	%p206, %r912, 0;
	selp.b32 	%r984, %r916, 0, %p206;
	setp.lt.s32 	%p207, %r860, 16;
	selp.b32 	%r985, 0, %r911, %p207;
	add.s32 	%r922, %r985, %r912;
	selp.b32 	%r986, 0, %r984, %p207;
	add.s32 	%r927, %r986, %r917;
	// begin inline asm
	shfl.sync.up.b32 %r921, %r922, %r928, %r929, %r930;
	// end inline asm
	// begin inline asm
	shfl.sync.up.b32 %r926, %r927, %r928, %r929, %r930;
	// end inline asm
	setp.ne.s32 	%p208, %r860, 31;
	@%p208 bra 	$L__BB1_146;
	shl.b32 	%r987, %r195, 3;
	mov.u32 	%r988, _ZN6thrust24THRUST_300001_SM_1000_NS8cuda_cub4core6detail5shmemE;
	add.s32 	%r989, %r988, %r987;
	st.shared.v2.u32 	[%r989], {%r922, %r927};
$L__BB1_146:
	bar.sync 	0;
	ld.shared.v4.u32 	{%r224, %r990, %r225, %r991}, [_ZN6thrust24THRUST_300001_SM_1000_NS8cuda_cub4core6detail5shmemE];
	add.s32 	%r992, %r225, %r224;
	setp.eq.s32 	%p209, %r225, 0;
	selp.b32 	%r993, %r990, 0, %p209;
	add.s32 	%r994, %r993, %r991;
	setp.eq.s32 	%p210, %r195, 2;
	selp.b32 	%r995, %r992, %r224, %p210;
	selp.b32 	%r996, %r994, %r990, %p210;
	ld.shared.v4.u32 	{%r226, %r997, %r227, %r998}, [_ZN6thrust24THRUST_300001_SM_1000_NS8cuda_cub4core6detail5shmemE+16];
	add.s32 	%r999, %r226, %r992;
	setp.eq.s32 	%p211, %r226, 0;
	selp.b32 	%r1000, %r994, 0, %p211;
	add.s32 	%r1001, %r1000, %r997;
	setp.eq.s32 	%p212, %r195, 3;
	selp.b32 	%r1002, %r999, %r995, %p212;
	selp.b32 	%r1003, %r1001, %r996, %p212;
	add.s32 	%r1004, %r227, %r999;
	setp.eq.s32 	%p213, %r227, 0;
	selp.b32 	%r1005, %r1001, 0, %p213;
	add.s32 	%r1006, %r1005, %r998;
	setp.eq.s32 	%p214, %r195, 4;
	selp.b32 	%r1007, %r1004, %r1002, %p214;
	selp.b32 	%r1008, %r1006, %r1003, %p214;
	ld.shared.v4.u32 	{%r228, %r1009, %r229, %r1010}, [_ZN6thrust24THRUST_300001_SM_1000_NS8cuda_cub4core6detail5shmemE+32];
	add.s32 	%r1011, %r228, %r1004;
	setp.eq.s32 	%p215, %r228, 0;
	selp.b32 	%r1012, %r1006, 0, %p215;
	add.s32 	%r1013, %r1012, %r1009;
	setp.eq.s32 	%p216, %r195, 5;
	selp.b32 	%r1014, %r1011, %r1007, %p216;
	selp.b32 	%r1015, %r1013, %r1008, %p216;
	add.s32 	%r1016, %r229, %r1011;
	setp.eq.s32 	%p217, %r229, 0;
	selp.b32 	%r1017, %r1013, 0, %p217;
	add.s32 	%r1018, %r1017, %r1010;
	setp.eq.s32 	%p218, %r195, 6;
	selp.b32 	%r1019, %r1016, %r1014, %p218;
	selp.b32 	%r1020, %r1018, %r1015, %p218;
	ld.shared.v4.u32 	{%r230, %r1021, %r231, %r1022}, [_ZN6thrust24THRUST_300001_SM_1000_NS8cuda_cub4core6detail5shmemE+48];
	add.s32 	%r1023, %r230, %r1016;
	setp.eq.s32 	%p219, %r230, 0;
	selp.b32 	%r1024, %r1018, 0, %p219;
	add.s32 	%r1025, %r1024, %r1021;
	setp.eq.s32 	%p220, %r195, 7;
	selp.b32 	%r1026, %r1023, %r1019, %p220;
	selp.b32 	%r1027, %r1025, %r1020, %p220;
	add.s32 	%r1832, %r231, %r1023;
	setp.eq.s32 	%p221, %r231, 0;
	selp.b32 	%r1028, %r1025, 0, %p221;
	add.s32 	%r233, %r1028, %r1022;
	setp.lt.u32 	%p222, %r174, 32;
	selp.b32 	%r1029, 0, %r1026, %p222;
	selp.b32 	%r1030, 0, %r1027, %p222;
	setp.eq.s32 	%p223, %r921, 0;
	selp.b32 	%r1031, %r1030, 0, %p223;
	add.s32 	%r1032, %r1031, %r926;
	setp.eq.s32 	%p224, %r860, 0;
	selp.b32 	%r1033, 0, %r921, %p224;
	add.s32 	%r234, %r1029, %r1033;
	selp.b32 	%r235, %r1030, %r1032, %p224;
	add.s32 	%r236, %r234, %r219;
	setp.eq.s32 	%p225, %r219, 0;
	selp.b32 	%r1034, %r235, 0, %p225;
	add.s32 	%r237, %r1034, %r205;
	mul.lo.s32 	%r1035, %r174, 9;
	add.s32 	%r1036, %r1035, 1;
	setp.eq.s32 	%p226, %r1036, %r4;
	setp.ne.s32 	%p227, %r196, %r197;
	or.pred  	%p228, %p226, %p227;
	selp.u32 	%r1037, 1, 0, %p228;
	add.s32 	%r1038, %r219, %r1037;
	add.s32 	%r238, %r1038, %r234;
	selp.b32 	%r1039, 0, %r237, %p228;
	add.s32 	%r239, %r206, %r1039;
	selp.u32 	%r1040, 1, 0, %p1;
	add.s32 	%r240, %r238, %r1040;
	selp.b32 	%r1041, 0, %r239, %p1;
	add.s32 	%r241, %r207, %r1041;
	selp.u32 	%r1042, 1, 0, %p2;
	add.s32 	%r242, %r240, %r1042;
	selp.b32 	%r1043, 0, %r241, %p2;
	add.s32 	%r243, %r208, %r1043;
	add.s32 	%r1044, %r1035, 4;
	setp.eq.s32 	%p229, %r1044, %r4;
	setp.ne.s32 	%p230, %r199, %r200;
	or.pred  	%p231, %p229, %p230;
	selp.u32 	%r1045, 1, 0, %p231;
	add.s32 	%r244, %r242, %r1045;
	selp.b32 	%r1046, 0, %r243, %p231;
	add.s32 	%r245, %r209, %r1046;
	selp.u32 	%r1047, 1, 0, %p3;
	add.s32 	%r246, %r244, %r1047;
	selp.b32 	%r1048, 0, %r245, %p3;
	add.s32 	%r247, %r210, %r1048;
	selp.u32 	%r1049, 1, 0, %p4;
	add.s32 	%r248, %r246, %r1049;
	selp.b32 	%r1050, 0, %r247, %p4;
	add.s32 	%r249, %r211, %r1050;
	selp.u32 	%r1051, 1, 0, %p5;
	add.s32 	%r250, %r248, %r1051;
	selp.b32 	%r1052, 0, %r249, %p5;
	add.s32 	%r251, %r212, %r1052;
	setp.lt.s32 	%p232, %r1832, 257;
	@%p232 bra 	$L__BB1_172;
	bar.sync 	0;
	@%p225 bra 	$L__BB1_149;
	shl.b32 	%r1056, %r234, 3;
	mov.u32 	%r1057, _ZN6thrust24THRUST_300001_SM_1000_NS8cuda_cub4core6detail5shmemE;
	add.s32 	%r1058, %r1057, %r1056;
	st.shared.v2.u32 	[%r1058], {%r1825, %r235};
$L__BB1_149:
	mad.lo.s32 	%r1059, %r174, 9, 1;
	setp.ne.s32 	%p249, %r1059, %r4;
	setp.eq.s32 	%p250, %r196, %r197;
	and.pred  	%p251, %p249, %p250;
	@%p251 bra 	$L__BB1_151;
	shl.b32 	%r1060, %r236, 3;
	mov.u32 	%r1061, _ZN6thrust24THRUST_300001_SM_1000_NS8cuda_cub4core6detail5shmemE;
	add.s32 	%r1062, %r1061, %r1060;
	st.shared.v2.u32 	[%r1062], {%r196, %r237};
$L__BB1_151:
	not.pred 	%p252, %p1;
	@%p252 bra 	$L__BB1_153;
	shl.b32 	%r1063, %r238, 3;
	mov.u32 	%r1064, _ZN6thrust24THRUST_300001_SM_1000_NS8cuda_cub4core6detail5shmemE;
	add.s32 	%r1065, %r1064, %r1063;
	st.shared.v2.u32 	[%r1065], {%r197, %r239};
$L__BB1_153:
	not.pred 	%p253, %p2;
	@%p253 bra 	$L__BB1_155;
	shl.b32 	%r1066, %r240, 3;
	mov.u32 	%r1067, _ZN6thrust24THRUST_300001_SM_1000_NS8cuda_cub4core6detail5shmemE;
	add.s32 	%r1068, %r1067, %r1066;
	st.shared.v2.u32 	[%r1068], {%r198, %r241};
$L__BB1_155:
	mad.lo.s32 	%r1069, %r174, 9, 4;
	setp.ne.s32 	%p254, %r1069, %r4;
	setp.eq.s32 	%p255, %r199, %r200;
	and.pred  	%p256, %p254, %p255;
	@%p256 bra 	$L__BB1_157;
	shl.b32 	%r1070, %r242, 3;
	mov.u32 	%r1071, _ZN6thrust24THRUST_300001_SM_1000_NS8cuda_cub4core6detail5shmemE;
	add.s32 	%r1072, %r1071, %r1070;
	st.shared.v2.u32 	[%r1072], {%r199, %r243};
$L__BB1_157:
	not.pred 	%p257, %p3;
	@%p257 bra 	$L__BB1_159;
	shl.b32 	%r1073, %r244, 3;
	mov.u32 	%r1074, _ZN6thrust24THRUST_300001_SM_1000_NS8cuda_cub4core6detail5shmemE;
	add.s32 	%r1075, %r1074, %r1073;
	st.shared.v2.u32 	[%r1075], {%r200, %r245};
$L__BB1_159:
	not.pred 	%p258, %p4;
	@%p258 bra 	$L__BB1_161;
	shl.b32 	%r1076, %r246, 3;
	mov.u32 	%r1077, _ZN6thrust24THRUST_300001_SM_1000_NS8cuda_cub4core6detail5shmemE;
	add.s32 	%r1078, %r1077, %r1076;
	st.shared.v2.u32 	[%r1078], {%r201, %r247};
$L__BB1_161:
	not.pred 	%p259, %p5;
	@%p259 bra 	$L__BB1_163;
	shl.b32 	%r1079, %r248, 3;
	mov.u32 	%r1080, _ZN6thrust24THRUST_300001_SM_1000_NS8cuda_cub4core6detail5shmemE;
	add.s32 	%r1081, %r1080, %r1079;
	st.shared.v2.u32 	[%r1081], {%r202, %r249};
$L__BB1_163:
	mad.lo.s32 	%r1082, %r174, 9, 8;
	setp.ne.s32 	%p260, %r1082, %r4;
	setp.eq.s32 	%p261, %r203, %r204;
	and.pred  	%p262, %p260, %p261;
	@%p262 bra 	$L__BB1_165;
	shl.b32 	%r1083, %r250, 3;
	mov.u32 	%r1084, _ZN6thrust24THRUST_300001_SM_1000_NS8cuda_cub4core6detail5shmemE;
	add.s32 	%r1085, %r1084, %r1083;
	st.shared.v2.u32 	[%r1085], {%r203, %r251};
$L__BB1_165:
	bar.sync 	0;
	setp.ge.u32 	%p263, %r174, %r1832;
	@%p263 bra 	$L__BB1_190;
	add.s32 	%r1086, %r225, %r226;
	add.s32 	%r1087, %r1086, %r227;
	add.s32 	%r1088, %r1087, %r228;
	add.s32 	%r1089, %r1088, %r229;
	add.s32 	%r1090, %r1089, %r230;
	add.s32 	%r1091, %r1090, %r231;
	add.s32 	%r1092, %r1091, %r224;
	not.b32 	%r1093, %r174;
	add.s32 	%r252, %r1092, %r1093;
	and.b32  	%r1094, %r252, 768;
	setp.eq.s32 	%p264, %r1094, 768;
	mov.u32 	%r1831, %r174;
	@%p264 bra 	$L__BB1_169;
	shr.u32 	%r1095, %r252, 8;
	add.s32 	%r1096, %r1095, 1;
	and.b32  	%r1097, %r1096, 3;
	mul.wide.u32 	%rd164, %r174, 4;
	add.s64 	%rd286, %rd4, %rd164;
	add.s64 	%rd285, %rd3, %rd164;
	shl.b32 	%r1098, %r174, 3;
	mov.u32 	%r1099, _ZN6thrust24THRUST_300001_SM_1000_NS8cuda_cub4core6detail5shmemE;
	add.s32 	%r1828, %r1099, %r1098;
	neg.s32 	%r1827, %r1097;
	shl.b32 	%r1100, %r1096, 8;
	and.b32  	%r1101, %r1100, 768;
	add.s32 	%r1831, %r174, %r1101;
$L__BB1_168:
	.pragma "nounroll";
	ld.shared.v2.u32 	{%r1102, %r1103}, [%r1828];
	st.global.u32 	[%rd285], %r1102;
	st.global.u32 	[%rd286], %r1103;
	add.s64 	%rd286, %rd286, 1024;
	add.s64 	%rd285, %rd285, 1024;
	add.s32 	%r1828, %r1828, 2048;
	add.s32 	%r1827, %r1827, 1;
	setp.ne.s32 	%p265, %r1827, 0;
	@%p265 bra 	$L__BB1_168;
$L__BB1_169:
	setp.lt.u32 	%p266, %r252, 768;
	@%p266 bra 	$L__BB1_190;
	mul.wide.u32 	%rd165, %r1831, 4;
	add.s64 	%rd166, %rd165, 2048;
	add.s64 	%rd288, %rd3, %rd166;
	add.s64 	%rd287, %rd4, %rd166;
	shl.b32 	%r1104, %r1831, 3;
	mov.u32 	%r1105, _ZN6thrust24THRUST_300001_SM_1000_NS8cuda_cub4core6detail5shmemE;
	add.s32 	%r1106, %r1104, %r1105;
	add.s32 	%r1830, %r1106, 4096;
$L__BB1_171:
	ld.shared.v2.u32 	{%r1107, %r1108}, [%r1830+-4096];
	st.global.u32 	[%rd288+-2048], %r1107;
	st.global.u32 	[%rd287+-2048], %r1108;
	ld.shared.v2.u32 	{%r1109, %r1110}, [%r1830+-2048];
	st.global.u32 	[%rd288+-1024], %r1109;
	st.global.u32 	[%rd287+-1024], %r1110;
	ld.shared.v2.u32 	{%r1111, %r1112}, [%r1830];
	st.global.u32 	[%rd288], %r1111;
	st.global.u32 	[%rd287], %r1112;
	ld.shared.v2.u32 	{%r1113, %r1114}, [%r1830+2048];
	st.global.u32 	[%rd288+1024], %r1113;
	st.global.u32 	[%rd287+1024], %r1114;
	add.s32 	%r1831, %r1831, 1024;
	add.s64 	%rd288, %rd288, 4096;
	add.s64 	%rd287, %rd287, 4096;
	add.s32 	%r1830, %r1830, 8192;
	setp.lt.s32 	%p267, %r1831, %r1832;
	@%p267 bra 	$L__BB1_171;
	bra.uni 	$L__BB1_190;
$L__BB1_172:
	@%p225 bra 	$L__BB1_174;
	mul.wide.s32 	%rd137, %r234, 4;
	add.s64 	%rd138, %rd3, %rd137;
	st.global.u32 	[%rd138], %r1825;
	add.s64 	%rd139, %rd4, %rd137;
	st.global.u32 	[%rd139], %r235;
$L__BB1_174:
	mad.lo.s32 	%r1053, %r174, 9, 1;
	setp.ne.s32 	%p234, %r1053, %r4;
	setp.eq.s32 	%p235, %r196, %r197;
	and.pred  	%p236, %p234, %p235;
	@%p236 bra 	$L__BB1_176;
	mul.wide.s32 	%rd140, %r236, 4;
	add.s64 	%rd141, %rd3, %rd140;
	st.global.u32 	[%rd141], %r196;
	add.s64 	%rd142, %rd4, %rd140;
	st.global.u32 	[%rd142], %r237;
$L__BB1_176:
	not.pred 	%p237, %p1;
	@%p237 bra 	$L__BB1_178;
	mul.wide.s32 	%rd143, %r238, 4;
	add.s64 	%rd144, %rd3, %rd143;
	st.global.u32 	[%rd144], %r197;
	add.s64 	%rd145, %rd4, %rd143;
	st.global.u32 	[%rd145], %r239;
$L__BB1_178:
	not.pred 	%p238, %p2;
	@%p238 bra 	$L__BB1_180;
	mul.wide.s32 	%rd146, %r240, 4;
	add.s64 	%rd147, %rd3, %rd146;
	st.global.u32 	[%rd147], %r198;
	add.s64 	%rd148, %rd4, %rd146;
	st.global.u32 	[%rd148], %r241;
$L__BB1_180:
	mad.lo.s32 	%r1054, %r174, 9, 4;
	setp.ne.s32 	%p239, %r1054, %r4;
	setp.eq.s32 	%p240, %r199, %r200;
	and.pred  	%p241, %p239, %p240;
	@%p241 bra 	$L__BB1_182;
	mul.wide.s32 	%rd149, %r242, 4;
	add.s64 	%rd150, %rd3, %rd149;
	st.global.u32 	[%rd150], %r199;
	add.s64 	%rd151, %rd4, %rd149;
	st.global.u32 	[%rd151], %r243;
$L__BB1_182:
	not.pred 	%p242, %p3;
	@%p242 bra 	$L__BB1_184;
	mul.wide.s32 	%rd152, %r244, 4;
	add.s64 	%rd153, %rd3, %rd152;
	st.global.u32 	[%rd153], %r200;
	add.s64 	%rd154, %rd4, %rd152;
	st.global.u32 	[%rd154], %r245;
$L__BB1_184:
	not.pred 	%p243, %p4;
	@%p243 bra 	$L__BB1_186;
	mul.wide.s32 	%rd155, %r246, 4;
	add.s64 	%rd156, %rd3, %rd155;
	st.global.u32 	[%rd156], %r201;
	add.s64 	%rd157, %rd4, %rd155;
	st.global.u32 	[%rd157], %r247;
$L__BB1_186:
	not.pred 	%p244, %p5;
	@%p244 bra 	$L__BB1_188;
	mul.wide.s32 	%rd158, %r248, 4;
	add.s64 	%rd159, %rd3, %rd158;
	st.global.u32 	[%rd159], %r202;
	add.s64 	%rd160, %rd4, %rd158;
	st.global.u32 	[%rd160], %r249;
$L__BB1_188:
	mad.lo.s32 	%r1055, %r174, 9, 8;
	setp.ne.s32 	%p245, %r1055, %r4;
	setp.eq.s32 	%p246, %r203, %r204;
	and.pred  	%p247, %p245, %p246;
	@%p247 bra 	$L__BB1_190;
	mul.wide.s32 	%rd161, %r250, 4;
	add.s64 	%rd162, %rd3, %rd161;
	st.global.u32 	[%rd162], %r203;
	add.s64 	%rd163, %rd4, %rd161;
	st.global.u32 	[%rd163], %r251;
$L__BB1_190:
	setp.ne.s32 	%p268, %r174, 255;
	@%p268 bra 	$L__BB1_286;
	setp.ne.s32 	%p269, %r4, 2304;
	@%p269 bra 	$L__BB1_193;
	mul.wide.s32 	%rd167, %r1832, 4;
	add.s64 	%rd168, %rd3, %rd167;
	st.global.u32 	[%rd168], %r204;
	add.s64 	%rd169, %rd4, %rd167;
	st.global.u32 	[%rd169], %r233;
	add.s32 	%r1832, %r1832, 1;
$L__BB1_193:
	ld.param.u64 	%rd279, [_ZN6thrust24THRUST_300001_SM_1000_NS8cuda_cub4core6detail13_kernel_agentINS1_15__reduce_by_key16ReduceByKeyAgentINS0_6detail15normal_iteratorINS0_10device_ptrIiEEEENS0_17constant_iteratorIiNS0_11use_defaultESD_EESB_SB_N4cuda3std3__48equal_toIiEENSH_4plusIiEEPiiEEJSB_SE_SB_SB_SM_N3cub18CUB_300001_SM_100024ReduceByKeyScanTileStateIiiLb1EEESJ_SL_iiEEEvDpT0__param_4];
	cvta.to.global.u64 	%rd170, %rd279;
	st.global.u32 	[%rd170], %r1832;
	bra.uni 	$L__BB1_286;
$L__BB1_194:
	mul.wide.u32 	%rd56, %r3, 4;
	add.s64 	%rd55, %rd2, %rd56;
	// begin inline asm
	ld.global.nc.u32 %r1841, [%rd55];
	// end inline asm
	mov.u32 	%r269, %tid.x;
	and.b32  	%r387, %r269, 31;
	and.b32  	%r388, %r269, 992;
	mul.lo.s32 	%r389, %r388, 9;
	or.b32  	%r270, %r389, %r387;
	setp.ge.u32 	%p15, %r270, %r4;
	mov.u32 	%r1833, %r1841;
	@%p15 bra 	$L__BB1_196;
	add.s32 	%r391, %r270, %r3;
	mul.wide.u32 	%rd58, %r391, 4;
	add.s64 	%rd57, %rd2, %rd58;
	// begin inline asm
	ld.global.nc.u32 %r1833, [%rd57];
	// end inline asm
$L__BB1_196:
	add.s32 	%r392, %r270, 32;
	setp.ge.u32 	%p16, %r392, %r4;
	shl.b32 	%r393, %r270, 2;
	cvt.u64.u32 	%rd59, %r393;
	add.s64 	%rd42, %rd55, %rd59;
	mov.u32 	%r1834, %r1841;
	@%p16 bra 	$L__BB1_198;
	add.s64 	%rd60, %rd42, 128;
	// begin inline asm
	ld.global.nc.u32 %r1834, [%rd60];
	// end inline asm
$L__BB1_198:
	add.s32 	%r395, %r270, 64;
	setp.ge.u32 	%p17, %r395, %r4;
	mov.u32 	%r1835, %r1841;
	@%p17 bra 	$L__BB1_200;
	add.s64 	%rd61, %rd42, 256;
	// begin inline asm
	ld.global.nc.u32 %r1835, [%rd61];
	// end inline asm
$L__BB1_200:
	add.s32 	%r397, %r270, 96;
	setp.ge.u32 	%p18, %r397, %r4;
	mov.u32 	%r1836, %r1841;
	@%p18 bra 	$L__BB1_202;
	add.s64 	%rd62, %rd42, 384;
	// begin inline asm
	ld.global.nc.u32 %r1836, [%rd62];
	// end inline asm
$L__BB1_202:
	add.s32 	%r399, %r270, 128;
	setp.ge.u32 	%p19, %r399, %r4;
	mov.u32 	%r1837, %r1841;
	@%p19 bra 	$L__BB1_204;
	add.s64 	%rd63, %rd42, 512;
	// begin inline asm
	ld.global.nc.u32 %r1837, [%rd63];
	// end inline asm
$L__BB1_204:
	add.s32 	%r401, %r270, 160;
	setp.ge.u32 	%p20, %r401, %r4;
	mov.u32 	%r1838, %r1841;
	@%p20 bra 	$L__BB1_206;
	add.s64 	%rd64, %rd42, 640;
	// begin inline asm
	ld.global.nc.u32 %r1838, [%rd64];
	// end inline asm
$L__BB1_206:
	add.s32 	%r403, %r270, 192;
	setp.ge.u32 	%p21, %r403, %r4;
	mov.u32 	%r1839, %r1841;
	@%p21 bra 	$L__BB1_208;
	add.s64 	%rd65, %rd42, 768;
	// begin inline asm
	ld.global.nc.u32 %r1839, [%rd65];
	// end inline asm
$L__BB1_208:
	add.s32 	%r405, %r270, 224;
	setp.ge.u32 	%p22, %r405, %r4;
	mov.u32 	%r1840, %r1841;
	@%p22 bra 	$L__BB1_210;
	add.s64 	%rd66, %rd42, 896;
	// begin inline asm
	ld.global.nc.u32 %r1840, [%rd66];
	// end inline asm
$L__BB1_210:
	add.s32 	%r407, %r270, 256;
	setp.ge.u32 	%p23, %r407, %r4;
	@%p23 bra 	$L__BB1_212;
	add.s64 	%rd67, %rd42, 1024;
	// begin inline asm
	ld.global.nc.u32 %r1841, [%rd67];
	// end inline asm
$L__BB1_212:
	// begin inline asm
	mov.u32 %r409, %laneid;
	// end inline asm
	shr.u32 	%r290, %r269, 5;
	mad.lo.s32 	%r411, %r290, 288, %r409;
	shl.b32 	%r412, %r411, 2;
	mov.u32 	%r413, _ZN6thrust24THRUST_300001_SM_1000_NS8cuda_cub4core6detail5shmemE;
	add.s32 	%r291, %r413, %r412;
	st.shared.u32 	[%r291], %r1833;
	st.shared.u32 	[%r291+128], %r1834;
	st.shared.u32 	[%r291+256], %r1835;
	st.shared.u32 	[%r291+384], %r1836;
	st.shared.u32 	[%r291+512], %r1837;
	st.shared.u32 	[%r291+640], %r1838;
	st.shared.u32 	[%r291+768], %r1839;
	st.shared.u32 	[%r291+896], %r1840;
	st.shared.u32 	[%r291+1024], %r1841;
	bar.warp.sync 	-1;
	shl.b32 	%r414, %r409, 5;
	add.s32 	%r292, %r291, %r414;
	ld.shared.u32 	%r293, [%r292];
	ld.shared.u32 	%r294, [%r292+4];
	ld.shared.u32 	%r295, [%r292+8];
	ld.shared.u32 	%r296, [%r292+12];
	ld.shared.u32 	%r297, [%r292+16];
	ld.shared.u32 	%r298, [%r292+20];
	ld.shared.u32 	%r299, [%r292+24];
	ld.shared.u32 	%r300, [%r292+28];
	ld.shared.u32 	%r301, [%r292+32];
	setp.ne.s32 	%p24, %r269, 0;
	mov.b32 	%r1843, 0;
	@%p24 bra 	$L__BB1_214;
	add.s64 	%rd68, %rd55, -4;
	// begin inline asm
	ld.global.nc.u32 %r1843, [%rd68];
	// end inline asm
$L__BB1_214:
	setp.eq.s32 	%p25, %r269, 0;
	bar.sync 	0;
	st.shared.u32 	[%r291], %r1;
	st.shared.u32 	[%r291+128], %r1;
	st.shared.u32 	[%r291+256], %r1;
	st.shared.u32 	[%r291+384], %r1;
	st.shared.u32 	[%r291+512], %r1;
	st.shared.u32 	[%r291+640], %r1;
	st.shared.u32 	[%r291+768], %r1;
	st.shared.u32 	[%r291+896], %r1;
	st.shared.u32 	[%r291+1024], %r1;
	bar.warp.sync 	-1;
	ld.shared.u32 	%r304, [%r292];
	ld.shared.u32 	%r305, [%r292+4];
	ld.shared.u32 	%r306, [%r292+8];
	ld.shared.u32 	%r307, [%r292+12];
	ld.shared.u32 	%r308, [%r292+16];
	ld.shared.u32 	%r309, [%r292+20];
	ld.shared.u32 	%r310, [%r292+24];
	ld.shared.u32 	%r311, [%r292+28];
	ld.shared.u32 	%r312, [%r292+32];
	bar.sync 	0;
	shl.b32 	%r416, %r269, 2;
	add.s32 	%r418, %r413, %r416;
	add.s32 	%r313, %r418, 1148;
	st.shared.u32 	[%r418+1148], %r301;
	bar.sync 	0;
	@%p25 bra 	$L__BB1_216;
	ld.shared.u32 	%r1843, [%r313+-4];
$L__BB1_216:
	setp.ne.s32 	%p26, %r1843, %r293;
	setp.ne.s32 	%p27, %r293, %r294;
	setp.ne.s32 	%p28, %r294, %r295;
	setp.ne.s32 	%p29, %r295, %r296;
	setp.ne.s32 	%p30, %r296, %r297;
	setp.ne.s32 	%p31, %r297, %r298;
	setp.ne.s32 	%p32, %r298, %r299;
	setp.ne.s32 	%p33, %r299, %r300;
	setp.ne.s32 	%p34, %r300, %r301;
	mul.lo.s32 	%r479, %r269, 9;
	setp.eq.s32 	%p35, %r479, %r4;
	or.pred  	%p36, %p35, %p26;
	selp.u32 	%r480, 1, 0, %p36;
	add.s32 	%r481, %r479, 1;
	setp.eq.s32 	%p37, %r481, %r4;
	or.pred  	%p6, %p37, %p27;
	selp.u32 	%r482, 1, 0, %p6;
	add.s32 	%r483, %r479, 2;
	setp.eq.s32 	%p38, %r483, %r4;
	or.pred  	%p7, %p38, %p28;
	selp.u32 	%r484, 1, 0, %p7;
	add.s32 	%r485, %r479, 3;
	setp.eq.s32 	%p39, %r485, %r4;
	or.pred  	%p40, %p39, %p29;
	selp.u32 	%r486, 1, 0, %p40;
	add.s32 	%r487, %r479, 4;
	setp.eq.s32 	%p41, %r487, %r4;
	or.pred  	%p42, %p41, %p30;
	selp.u32 	%r488, 1, 0, %p42;
	add.s32 	%r489, %r479, 5;
	setp.eq.s32 	%p43, %r489, %r4;
	or.pred  	%p44, %p43, %p31;
	selp.u32 	%r490, 1, 0, %p44;
	add.s32 	%r491, %r479, 6;
	setp.eq.s32 	%p45, %r491, %r4;
	or.pred  	%p8, %p45, %p32;
	selp.u32 	%r492, 1, 0, %p8;
	add.s32 	%r493, %r479, 7;
	setp.eq.s32 	%p46, %r493, %r4;
	or.pred  	%p47, %p46, %p33;
	selp.u32 	%r494, 1, 0, %p47;
	add.s32 	%r495, %r479, 8;
	setp.eq.s32 	%p48, %r495, %r4;
	or.pred  	%p49, %p48, %p34;
	selp.u32 	%r496, 1, 0, %p49;
	add.s32 	%r497, %r482, %r480;
	selp.b32 	%r498, 0, %r304, %p6;
	add.s32 	%r499, %r305, %r498;
	add.s32 	%r500, %r497, %r484;
	selp.b32 	%r501, 0, %r499, %p7;
	add.s32 	%r502, %r306, %r501;
	add.s32 	%r503, %r500, %r486;
	selp.b32 	%r504, 0, %r502, %p40;
	add.s32 	%r505, %r307, %r504;
	add.s32 	%r506, %r503, %r488;
	selp.b32 	%r507, 0, %r505, %p42;
	add.s32 	%r508, %r308, %r507;
	add.s32 	%r509, %r506, %r490;
	selp.b32 	%r510, 0, %r508, %p44;
	add.s32 	%r511, %r309, %r510;
	add.s32 	%r512, %r509, %r492;
	selp.b32 	%r513, 0, %r511, %p8;
	add.s32 	%r514, %r310, %r513;
	add.s32 	%r316, %r512, %r494;
	selp.b32 	%r515, 0, %r514, %p47;
	add.s32 	%r516, %r311, %r515;
	add.s32 	%r420, %r316, %r496;
	selp.b32 	%r517, 0, %r516, %p49;
	add.s32 	%r425, %r312, %r517;
	mov.b32 	%r476, 1;
	mov.b32 	%r477, 0;
	mov.b32 	%r478, -1;
	// begin inline asm
	shfl.sync.up.b32 %r419, %r420, %r476, %r477, %r478;
	// end inline asm
	// begin inline asm
	shfl.sync.up.b32 %r424, %r425, %r476, %r477, %r478;
	// end inline asm
	setp.eq.s32 	%p50, %r420, 0;
	selp.b32 	%r518, %r424, 0, %p50;
	setp.lt.s32 	%p51, %r409, 1;
	selp.b32 	%r519, 0, %r419, %p51;
	add.s32 	%r430, %r519, %r420;
	selp.b32 	%r520, 0, %r518, %p51;
	add.s32 	%r435, %r520, %r425;
	mov.b32 	%r436, 2;
	// begin inline asm
	shfl.sync.up.b32 %r429, %r430, %r436, %r477, %r478;
	// end inline asm
	// begin inline asm
	shfl.sync.up.b32 %r434, %r435, %r436, %r477, %r478;
	// end inline asm
	setp.eq.s32 	%p52, %r430, 0;
	selp.b32 	%r521, %r434, 0, %p52;
	setp.lt.s32 	%p53, %r409, 2;
	selp.b32 	%r522, 0, %r429, %p53;
	add.s32 	%r440, %r522, %r430;
	selp.b32 	%r523, 0, %r521, %p53;
	add.s32 	%r445, %r523, %r435;
	mov.b32 	%r446, 4;
	// begin inline asm
	shfl.sync.up.b32 %r439, %r440, %r446, %r477, %r478;
	// end inline asm
	// begin inline asm
	shfl.sync.up.b32 %r444, %r445, %r446, %r477, %r478;
	// end inline asm
	setp.eq.s32 	%p54, %r440, 0;
	selp.b32 	%r524, %r444, 0, %p54;
	setp.lt.s32 	%p55, %r409, 4;
	selp.b32 	%r525, 0, %r439, %p55;
	add.s32 	%r450, %r525, %r440;
	selp.b32 	%r526, 0, %r524, %p55;
	add.s32 	%r455, %r526, %r445;
	mov.b32 	%r456, 8;
	// begin inline asm
	shfl.sync.up.b32 %r449, %r450, %r456, %r477, %r478;
	// end inline asm
	// begin inline asm
	shfl.sync.up.b32 %r454, %r455, %r456, %r477, %r478;
	// end inline asm
	setp.eq.s32 	%p56, %r450, 0;
	selp.b32 	%r527, %r454, 0, %p56;
	setp.lt.s32 	%p57, %r409, 8;
	selp.b32 	%r528, 0, %r449, %p57;
	add.s32 	%r460, %r528, %r450;
	selp.b32 	%r529, 0, %r527, %p57;
	add.s32 	%r465, %r529, %r455;
	mov.b32 	%r466, 16;
	// begin inline asm
	shfl.sync.up.b32 %r459, %r460, %r466, %r477, %r478;
	// end inline asm
	// begin inline asm
	shfl.sync.up.b32 %r464, %r465, %r466, %r477, %r478;
	// end inline asm
	setp.eq.s32 	%p58, %r460, 0;
	selp.b32 	%r530, %r464, 0, %p58;
	setp.lt.s32 	%p59, %r409, 16;
	selp.b32 	%r531, 0, %r459, %p59;
	add.s32 	%r470, %r531, %r460;
	selp.b32 	%r532, 0, %r530, %p59;
	add.s32 	%r475, %r532, %r465;
	// begin inline asm
	shfl.sync.up.b32 %r1847, %r470, %r476, %r477, %r478;
	// end inline asm
	// begin inline asm
	shfl.sync.up.b32 %r1848, %r475, %r476, %r477, %r478;
	// end inline asm
	setp.ne.s32 	%p60, %r409, 31;
	@%p60 bra 	$L__BB1_218;
	shl.b32 	%r533, %r290, 3;
	mov.u32 	%r534, _ZN6thrust24THRUST_300001_SM_1000_NS8cuda_cub4core6detail5shmemE;
	add.s32 	%r535, %r534, %r533;
	st.shared.v2.u32 	[%r535], {%r470, %r475};
$L__BB1_218:
	bar.sync 	0;
	ld.shared.v4.u32 	{%r536, %r537, %r538, %r539}, [_ZN6thrust24THRUST_300001_SM_1000_NS8cuda_cub4core6detail5shmemE];
	add.s32 	%r540, %r538, %r536;
	setp.eq.s32 	%p61, %r538, 0;
	selp.b32 	%r541, %r537, 0, %p61;
	add.s32 	%r542, %r541, %r539;
	setp.eq.s32 	%p62, %r290, 2;
	selp.b32 	%r543, %r540, %r536, %p62;
	selp.b32 	%r544, %r542, %r537, %p62;
	ld.shared.v4.u32 	{%r545, %r546, %r547, %r548}, [_ZN6thrust24THRUST_300001_SM_1000_NS8cuda_cub4core6detail5shmemE+16];
	add.s32 	%r549, %r545, %r540;
	setp.eq.s32 	%p63, %r545, 0;
	selp.b32 	%r550, %r542, 0, %p63;
	add.s32 	%r551, %r550, %r546;
	setp.eq.s32 	%p64, %r290, 3;
	selp.b32 	%r552, %r549, %r543, %p64;
	selp.b32 	%r553, %r551, %r544, %p64;
	add.s32 	%r554, %r547, %r549;
	setp.eq.s32 	%p65, %r547, 0;
	selp.b32 	%r555, %r551, 0, %p65;
	add.s32 	%r556, %r555, %r548;
	setp.eq.s32 	%p66, %r290, 4;
	selp.b32 	%r557, %r554, %r552, %p66;
	selp.b32 	%r558, %r556, %r553, %p66;
	ld.shared.v4.u32 	{%r559, %r560, %r561, %r562}, [_ZN6thrust24THRUST_300001_SM_1000_NS8cuda_cub4core6detail5shmemE+32];
	add.s32 	%r563, %r559, %r554;
	setp.eq.s32 	%p67, %r559, 0;
	selp.b32 	%r564, %r556, 0, %p67;
	add.s32 	%r565, %r564, %r560;
	setp.eq.s32 	%p68, %r290, 5;
	selp.b32 	%r566, %r563, %r557, %p68;
	selp.b32 	%r567, %r565, %r558, %p68;
	add.s32 	%r568, %r561, %r563;
	setp.eq.s32 	%p69, %r561, 0;
	selp.b32 	%r569, %r565, 0, %p69;
	add.s32 	%r570, %r569, %r562;
	setp.eq.s32 	%p70, %r290, 6;
	selp.b32 	%r571, %r568, %r566, %p70;
	selp.b32 	%r572, %r570, %r567, %p70;
	ld.shared.v4.u32 	{%r573, %r574, %r575, %r576}, [_ZN6thrust24THRUST_300001_SM_1000_NS8cuda_cub4core6detail5shmemE+48];
	add.s32 	%r577, %r573, %r568;
	setp.eq.s32 	%p71, %r573, 0;
	selp.b32 	%r578, %r570, 0, %p71;
	add.s32 	%r579, %r578, %r574;
	setp.eq.s32 	%p72, %r290, 7;
	selp.b32 	%r321, %r577, %r571, %p72;
	selp.b32 	%r322, %r579, %r572, %p72;
	add.s32 	%r323, %r575, %r577;
	setp.eq.s32 	%p73, %r575, 0;
	selp.b32 	%r580, %r579, 0, %p73;
	add.s32 	%r324, %r580, %r576;
	setp.lt.u32 	%p74, %r269, 32;
	@%p74 bra 	$L__BB1_220;
	setp.eq.s32 	%p75, %r1847, 0;
	selp.b32 	%r581, %r322, 0, %p75;
	add.s32 	%r582, %r581, %r1848;
	setp.eq.s32 	%p76, %r409, 0;
	selp.b32 	%r583, 0, %r1847, %p76;
	add.s32 	%r1847, %r321, %r583;
	selp.b32 	%r1848, %r322, %r582, %p76;
	bra.uni 	$L__BB1_236;
$L__BB1_220:
	setp.ne.s32 	%p77, %r269, 0;
	mul.wide.u32 	%rd69, %r2, 16;
	add.s64 	%rd43, %rd1, %rd69;
	@%p77 bra 	$L__BB1_222;
	st.shared.u32 	[_ZN6thrust24THRUST_300001_SM_1000_NS8cuda_cub4core6detail5shmemE+116], %r323;
	st.shared.u32 	[_ZN6thrust24THRUST_300001_SM_1000_NS8cuda_cub4core6detail5shmemE+120], %r324;
	mov.b64 	%rd71, {%r323, %r324};
	add.s64 	%rd70, %rd43, 512;
	mov.b64 	%rd72, 100;
	// begin inline asm
	st.relaxed.gpu.v2.u64 [%rd70], {%rd71, %rd72};
	// end inline asm
$L__BB1_222:
	mov.u32 	%r584, %nctaid.x;
	setp.gt.u32 	%p78, %r584, 499;
	@%p78 bra 	$L__BB1_224;
	membar.cta;
	bra.uni 	$L__BB1_225;
$L__BB1_224:
	mov.b32 	%r585, 450;
	// begin inline asm
	nanosleep.u32 %r585;
	// end inline asm
$L__BB1_225:
	mul.wide.u32 	%rd76, %r269, 16;
	xor.b64  	%rd77, %rd76, -16;
	add.s64 	%rd78, %rd43, %rd77;
	add.s64 	%rd75, %rd78, 512;
$L__BB1_226:
	// begin inline asm
	ld.relaxed.gpu.v2.u64 {%rd73, %rd289}, [%rd75];
	// end inline asm
	setp.eq.s64 	%p79, %rd289, 99;
	mov.b32 	%r586, -1;
	vote.sync.any.pred 	%p80, %p79, %r586;
	@%p80 bra 	$L__BB1_226;
	mov.b64 	{%r590, %r595}, %rd73;
	setp.eq.s64 	%p81, %rd289, 101;
	mov.b32 	%r638, -1;
	vote.sync.ballot.b32 	%r639, %p81, %r638;
	// begin inline asm
	mov.u32 %r588, %lanemask_ge;
	// end inline asm
	and.b32  	%r640, %r639, %r588;
	or.b32  	%r641, %r640, -2147483648;
	add.s32 	%r642, %r641, -1;
	not.b32 	%r643, %r641;
	and.b32  	%r644, %r643, %r642;
	popc.b32 	%r592, %r644;
	mov.b32 	%r596, 1;
	// begin inline asm
	shfl.sync.down.b32 %r589, %r590, %r596, %r592, %r638;
	// end inline asm
	// begin inline asm
	shfl.sync.down.b32 %r594, %r595, %r596, %r592, %r638;
	// end inline asm
	setp.lt.s32 	%p83, %r409, %r592;
	setp.eq.s32 	%p84, %r590, 0;
	selp.b32 	%r645, %r589, 0, %p83;
	add.s32 	%r600, %r645, %r590;
	selp.b32 	%r646, %r594, 0, %p84;
	selp.b32 	%r647, %r646, 0, %p83;
	add.s32 	%r605, %r647, %r595;
	mov.b32 	%r606, 2;
	// begin inline asm
	shfl.sync.down.b32 %r599, %r600, %r606, %r592, %r638;
	// end inline asm
	// begin inline asm
	shfl.sync.down.b32 %r604, %r605, %r606, %r592, %r638;
	// end inline asm
	add.s32 	%r648, %r409, 2;
	setp.gt.s32 	%p85, %r648, %r592;
	setp.eq.s32 	%p86, %r600, 0;
	selp.b32 	%r649, %r604, 0, %p86;
	selp.b32 	%r650, 0, %r599, %p85;
	add.s32 	%r610, %r600, %r650;
	selp.b32 	%r651, 0, %r649, %p85;
	add.s32 	%r615, %r651, %r605;
	mov.b32 	%r616, 4;
	// begin inline asm
	shfl.sync.down.b32 %r609, %r610, %r616, %r592, %r638;
	// end inline asm
	// begin inline asm
	shfl.sync.down.b32 %r614, %r615, %r616, %r592, %r638;
	// end inline asm
	add.s32 	%r652, %r409, 4;
	setp.gt.s32 	%p87, %r652, %r592;
	setp.eq.s32 	%p88, %r610, 0;
	selp.b32 	%r653, %r614, 0, %p88;
	selp.b32 	%r654, 0, %r609, %p87;
	add.s32 	%r620, %r610, %r654;
	selp.b32 	%r655, 0, %r653, %p87;
	add.s32 	%r625, %r615, %r655;
	mov.b32 	%r626, 8;
	// begin inline asm
	shfl.sync.down.b32 %r619, %r620, %r626, %r592, %r638;
	// end inline asm
	// begin inline asm
	shfl.sync.down.b32 %r624, %r625, %r626, %r592, %r638;
	// end inline asm
	add.s32 	%r656, %r409, 8;
	setp.gt.s32 	%p89, %r656, %r592;
	setp.eq.s32 	%p90, %r620, 0;
	selp.b32 	%r657, %r624, 0, %p90;
	selp.b32 	%r658, 0, %r619, %p89;
	add.s32 	%r630, %r620, %r658;
	selp.b32 	%r659, 0, %r657, %p89;
	add.s32 	%r635, %r625, %r659;
	mov.b32 	%r636, 16;
	// begin inline asm
	shfl.sync.down.b32 %r629, %r630, %r636, %r592, %r638;
	// end inline asm
	// begin inline asm
	shfl.sync.down.b32 %r634, %r635, %r636, %r592, %r638;
	// end inline asm
	add.s32 	%r660, %r409, 16;
	setp.gt.s32 	%p91, %r660, %r592;
	setp.eq.s32 	%p92, %r630, 0;
	selp.b32 	%r661, %r634, 0, %p92;
	selp.b32 	%r662, 0, %r629, %p91;
	add.s32 	%r1844, %r662, %r630;
	selp.b32 	%r663, 0, %r661, %p91;
	add.s32 	%r1845, %r635, %r663;
	not.b32 	%r664, %r269;
	add.s32 	%r1846, %r2, %r664;
	add.s64 	%rd46, %rd1, 512;
$L__BB1_228:
	setp.ne.s64 	%p93, %rd289, 101;
	mov.b32 	%r665, -1;
	vote.sync.all.pred 	%p94, %p93, %r665;
	not.pred 	%p95, %p94;
	@%p95 bra 	$L__BB1_232;
	mul.wide.s32 	%rd122, %r1846, 16;
	add.s64 	%rd123, %rd46, %rd122;
	add.s64 	%rd121, %rd123, -512;
$L__BB1_230:
	// begin inline asm
	ld.relaxed.gpu.v2.u64 {%rd119, %rd289}, [%rd121];
	// end inline asm
	setp.eq.s64 	%p151, %rd289, 99;
	mov.b32 	%r758, -1;
	vote.sync.any.pred 	%p152, %p151, %r758;
	@%p152 bra 	$L__BB1_230;
	mov.b64 	{%r761, %r766}, %rd119;
	setp.eq.s64 	%p153, %rd289, 101;
	mov.b32 	%r809, -1;
	vote.sync.ballot.b32 	%r810, %p153, %r809;
	and.b32  	%r811, %r810, %r588;
	or.b32  	%r812, %r811, -2147483648;
	add.s32 	%r813, %r812, -1;
	not.b32 	%r814, %r812;
	and.b32  	%r815, %r814, %r813;
	popc.b32 	%r763, %r815;
	mov.b32 	%r767, 1;
	// begin inline asm
	shfl.sync.down.b32 %r760, %r761, %r767, %r763, %r809;
	// end inline asm
	// begin inline asm
	shfl.sync.down.b32 %r765, %r766, %r767, %r763, %r809;
	// end inline asm
	setp.lt.s32 	%p155, %r409, %r763;
	setp.eq.s32 	%p156, %r761, 0;
	selp.b32 	%r816, %r760, 0, %p155;
	add.s32 	%r771, %r816, %r761;
	selp.b32 	%r817, %r765, 0, %p156;
	selp.b32 	%r818, %r817, 0, %p155;
	add.s32 	%r776, %r818, %r766;
	mov.b32 	%r777, 2;
	// begin inline asm
	shfl.sync.down.b32 %r770, %r771, %r777, %r763, %r809;
	// end inline asm
	// begin inline asm
	shfl.sync.down.b32 %r775, %r776, %r777, %r763, %r809;
	// end inline asm
	add.s32 	%r819, %r409, 2;
	setp.gt.s32 	%p157, %r819, %r763;
	setp.eq.s32 	%p158, %r771, 0;
	selp.b32 	%r820, %r775, 0, %p158;
	selp.b32 	%r821, 0, %r770, %p157;
	add.s32 	%r781, %r771, %r821;
	selp.b32 	%r822, 0, %r820, %p157;
	add.s32 	%r786, %r822, %r776;
	mov.b32 	%r787, 4;
	// begin inline asm
	shfl.sync.down.b32 %r780, %r781, %r787, %r763, %r809;
	// end inline asm
	// begin inline asm
	shfl.sync.down.b32 %r785, %r786, %r787, %r763, %r809;
	// end inline asm
	add.s32 	%r823, %r409, 4;
	setp.gt.s32 	%p159, %r823, %r763;
	setp.eq.s32 	%p160, %r781, 0;
	selp.b32 	%r824, %r785, 0, %p160;
	selp.b32 	%r825, 0, %r780, %p159;
	add.s32 	%r791, %r781, %r825;
	selp.b32 	%r826, 0, %r824, %p159;
	add.s32 	%r796, %r786, %r826;
	mov.b32 	%r797, 8;
	// begin inline asm
	shfl.sync.down.b32 %r790, %r791, %r797, %r763, %r809;
	// end inline asm
	// begin inline asm
	shfl.sync.down.b32 %r795, %r796, %r797, %r763, %r809;
	// end inline asm
	add.s32 	%r827, %r409, 8;
	setp.gt.s32 	%p161, %r827, %r763;
	setp.eq.s32 	%p162, %r791, 0;
	selp.b32 	%r828, %r795, 0, %p162;
	selp.b32 	%r829, 0, %r790, %p161;
	add.s32 	%r801, %r791, %r829;
	selp.b32 	%r830, 0, %r828, %p161;
	add.s32 	%r806, %r796, %r830;
	mov.b32 	%r807, 16;
	// begin inline asm
	shfl.sync.down.b32 %r800, %r801, %r807, %r763, %r809;
	// end inline asm
	// begin inline asm
	shfl.sync.down.b32 %r805, %r806, %r807, %r763, %r809;
	// end inline asm
	add.s32 	%r831, %r409, 16;
	setp.gt.s32 	%p163, %r831, %r763;
	setp.eq.s32 	%p164, %r801, 0;
	selp.b32 	%r832, %r805, 0, %p164;
	selp.b32 	%r833, 0, %r800, %p163;
	selp.b32 	%r834, 0, %r832, %p163;
	add.s32 	%r835, %r806, %r834;
	add.s32 	%r836, %r833, %r1844;
	add.s32 	%r334, %r836, %r801;
	setp.eq.s32 	%p165, %r1844, 0;
	selp.b32 	%r837, %r835, 0, %p165;
	add.s32 	%r1845, %r837, %r1845;
	add.s32 	%r1846, %r1846, -32;
	mov.u32 	%r1844, %r334;
	bra.uni 	$L__BB1_228;
$L__BB1_232:
	@%p77 bra 	$L__BB1_234;
	add.s32 	%r667, %r1844, %r323;
	setp.eq.s32 	%p97, %r323, 0;
	selp.b32 	%r668, %r1845, 0, %p97;
	add.s32 	%r669, %r668, %r324;
	mov.b64 	%rd80, {%r667, %r669};
	add.s64 	%rd79, %rd43, 512;
	mov.b64 	%rd81, 101;
	// begin inline asm
	st.relaxed.gpu.v2.u64 [%rd79], {%rd80, %rd81};
	// end inline asm
	st.shared.u32 	[_ZN6thrust24THRUST_300001_SM_1000_NS8cuda_cub4core6detail5shmemE+100], %r1844;
	st.shared.v2.u32 	[_ZN6thrust24THRUST_300001_SM_1000_NS8cuda_cub4core6detail5shmemE+104], {%r1845, %r667};
	st.shared.u32 	[_ZN6thrust24THRUST_300001_SM_1000_NS8cuda_cub4core6detail5shmemE+112], %r669;
$L__BB1_234:
	setp.ne.s32 	%p98, %r409, 0;
	@%p98 bra 	$L__BB1_236;
	st.shared.v2.u32 	[_ZN6thrust24THRUST_300001_SM_1000_NS8cuda_cub4core6detail5shmemE+72], {%r1844, %r1845};
	mov.u32 	%r1847, %r1844;
	mov.u32 	%r1848, %r1845;
$L__BB1_236:
	setp.eq.s32 	%p99, %r269, 0;
	bar.sync 	0;
	@%p99 bra 	$L__BB1_238;
	ld.shared.v2.u32 	{%r670, %r671}, [_ZN6thrust24THRUST_300001_SM_1000_NS8cuda_cub4core6detail5shmemE+72];
	add.s32 	%r339, %r670, %r1847;
	setp.eq.s32 	%p100, %r1847, 0;
	selp.b32 	%r672, %r671, 0, %p100;
	add.s32 	%r1848, %r672, %r1848;
	mov.u32 	%r1847, %r339;
$L__BB1_238:
	mul.lo.s32 	%r673, %r269, 9;
	setp.eq.s32 	%p101, %r673, %r4;
	setp.ne.s32 	%p102, %r1843, %r293;
	or.pred  	%p103, %p101, %p102;
	selp.u32 	%r674, 1, 0, %p103;
	add.s32 	%r343, %r1847, %r674;
	selp.b32 	%r675, 0, %r1848, %p103;
	add.s32 	%r344, %r675, %r304;
	selp.u32 	%r676, 1, 0, %p6;
	add.s32 	%r677, %r676, %r674;
	add.s32 	%r345, %r677, %r1847;
	selp.b32 	%r678, 0, %r344, %p6;
	add.s32 	%r346, %r305, %r678;
	selp.u32 	%r679, 1, 0, %p7;
	add.s32 	%r347, %r345, %r679;
	selp.b32 	%r680, 0, %r346, %p7;
	add.s32 	%r348, %r306, %r680;
	add.s32 	%r681, %r673, 3;
	setp.eq.s32 	%p104, %r681, %r4;
	setp.ne.s32 	%p105, %r295, %r296;
	or.pred  	%p106, %p104, %p105;
	selp.u32 	%r682, 1, 0, %p106;
	add.s32 	%r349, %r347, %r682;
	selp.b32 	%r683, 0, %r348, %p106;
	add.s32 	%r350, %r307, %r683;
	add.s32 	%r684, %r673, 4;
	setp.eq.s32 	%p107, %r684, %r4;
	setp.ne.s32 	%p108, %r296, %r297;
	or.pred  	%p9, %p107, %p108;
	selp.u32 	%r685, 1, 0, %p9;
	add.s32 	%r351, %r349, %r685;
	selp.b32 	%r686, 0, %r350, %p9;
	add.s32 	%r352, %r308, %r686;
	add.s32 	%r687, %r673, 5;
	setp.eq.s32 	%p109, %r687, %r4;
	setp.ne.s32 	%p110, %r297, %r298;
	or.pred  	%p10, %p109, %p110;
	selp.u32 	%r688, 1, 0, %p10;
	add.s32 	%r353, %r351, %r688;
	selp.b32 	%r689, 0, %r352, %p10;
	add.s32 	%r354, %r309, %r689;
	selp.u32 	%r690, 1, 0, %p8;
	add.s32 	%r355, %r353, %r690;
	selp.b32 	%r691, 0, %r354, %p8;
	add.s32 	%r356, %r310, %r691;
	add.s32 	%r357, %r316, %r1847;
	add.s32 	%r692, %r673, 7;
	setp.eq.s32 	%p111, %r692, %r4;
	setp.ne.s32 	%p112, %r299, %r300;
	or.pred  	%p11, %p111, %p112;
	selp.b32 	%r693, 0, %r356, %p11;
	add.s32 	%r358, %r311, %r693;
	ld.shared.v2.u32 	{%r359, %r360}, [_ZN6thrust24THRUST_300001_SM_1000_NS8cuda_cub4core6detail5shmemE+112];
	ld.shared.u32 	%r1858, [_ZN6thrust24THRUST_300001_SM_1000_NS8cuda_cub4core6detail5shmemE+108];
	ld.shared.u32 	%r362, [_ZN6thrust24THRUST_300001_SM_1000_NS8cuda_cub4core6detail5shmemE+100];
	setp.lt.s32 	%p113, %r360, 257;
	@%p113 bra 	$L__BB1_264;
	bar.sync 	0;
	mul.lo.s32 	%r697, %r269, 9;
	setp.ne.s32 	%p129, %r697, %r4;
	setp.eq.s32 	%p130, %r1843, %r293;
	and.pred  	%p131, %p129, %p130;
	@%p131 bra 	$L__BB1_241;
	sub.s32 	%r698, %r1847, %r362;
	shl.b32 	%r699, %r698, 3;
	mov.u32 	%r700, _ZN6thrust24THRUST_300001_SM_1000_NS8cuda_cub4core6detail5shmemE;
	add.s32 	%r701, %r700, %r699;
	st.shared.v2.u32 	[%r701], {%r1843, %r1848};
$L__BB1_241:
	not.pred 	%p132, %p6;
	@%p132 bra 	$L__BB1_243;
	sub.s32 	%r702, %r343, %r362;
	shl.b32 	%r703, %r702, 3;
	mov.u32 	%r704, _ZN6thrust24THRUST_300001_SM_1000_NS8cuda_cub4core6detail5shmemE;
	add.s32 	%r705, %r704, %r703;
	st.shared.v2.u32 	[%r705], {%r293, %r344};
$L__BB1_243:
	not.pred 	%p133, %p7;
	@%p133 bra 	$L__BB1_245;
	sub.s32 	%r706, %r345, %r362;
	shl.b32 	%r707, %r706, 3;
	mov.u32 	%r708, _ZN6thrust24THRUST_300001_SM_1000_NS8cuda_cub4core6detail5shmemE;
	add.s32 	%r709, %r708, %r707;
	st.shared.v2.u32 	[%r709], {%r294, %r346};
$L__BB1_245:
	mad.lo.s32 	%r710, %r269, 9, 3;
	setp.ne.s32 	%p134, %r710, %r4;
	setp.eq.s32 	%p135, %r295, %r296;
	and.pred  	%p136, %p134, %p135;
	@%p136 bra 	$L__BB1_247;
	sub.s32 	%r711, %r347, %r362;
	shl.b32 	%r712, %r711, 3;
	mov.u32 	%r713, _ZN6thrust24THRUST_300001_SM_1000_NS8cuda_cub4core6detail5shmemE;
	add.s32 	%r714, %r713, %r712;
	st.shared.v2.u32 	[%r714], {%r295, %r348};
$L__BB1_247:
	not.pred 	%p137, %p9;
	@%p137 bra 	$L__BB1_249;
	sub.s32 	%r715, %r349, %r362;
	shl.b32 	%r716, %r715, 3;
	mov.u32 	%r717, _ZN6thrust24THRUST_300001_SM_1000_NS8cuda_cub4core6detail5shmemE;
	add.s32 	%r718, %r717, %r716;
	st.shared.v2.u32 	[%r718], {%r296, %r350};
$L__BB1_249:
	not.pred 	%p138, %p10;
	@%p138 bra 	$L__BB1_251;
	sub.s32 	%r719, %r351, %r362;
	shl.b32 	%r720, %r719, 3;
	mov.u32 	%r721, _ZN6thrust24THRUST_300001_SM_1000_NS8cuda_cub4core6detail5shmemE;
	add.s32 	%r722, %r721, %r720;
	st.shared.v2.u32 	[%r722], {%r297, %r352};
$L__BB1_251:
	not.pred 	%p139, %p8;
	@%p139 bra 	$L__BB1_253;
	sub.s32 	%r723, %r353, %r362;
	shl.b32 	%r724, %r723, 3;
	mov.u32 	%r725, _ZN6thrust24THRUST_300001_SM_1000_NS8cuda_cub4core6detail5shmemE;
	add.s32 	%r726, %r725, %r724;
	st.shared.v2.u32 	[%r726], {%r298, %r354};
$L__BB1_253:
	not.pred 	%p140, %p11;
	@%p140 bra 	$L__BB1_255;
	sub.s32 	%r727, %r355, %r362;
	shl.b32 	%r728, %r727, 3;
	mov.u32 	%r729, _ZN6thrust24THRUST_300001_SM_1000_NS8cuda_cub4core6detail5shmemE;
	add.s32 	%r730, %r729, %r728;
	st.shared.v2.u32 	[%r730], {%r299, %r356};
$L__BB1_255:
	mad.lo.s32 	%r731, %r269, 9, 8;
	setp.ne.s32 	%p141, %r731, %r4;
	setp.eq.s32 	%p142, %r300, %r301;
	and.pred  	%p143, %p141, %p142;
	@%p143 bra 	$L__BB1_257;
	sub.s32 	%r732, %r357, %r362;
	shl.b32 	%r733, %r732, 3;
	mov.u32 	%r734, _ZN6thrust24THRUST_300001_SM_1000_NS8cuda_cub4core6detail5shmemE;
	add.s32 	%r735, %r734, %r733;
	st.shared.v2.u32 	[%r735], {%r300, %r358};
$L__BB1_257:
	bar.sync 	0;
	setp.ge.s32 	%p144, %r269, %r360;
	@%p144 bra 	$L__BB1_282;
	not.b32 	%r736, %r269;
	add.s32 	%r363, %r360, %r736;
	and.b32  	%r737, %r363, 768;
	setp.eq.s32 	%p145, %r737, 768;
	mov.u32 	%r1857, %r269;
	@%p145 bra 	$L__BB1_261;
	shr.u32 	%r738, %r363, 8;
	add.s32 	%r739, %r738, 1;
	and.b32  	%r740, %r739, 3;
	shl.b32 	%r741, %r269, 3;
	mov.u32 	%r742, _ZN6thrust24THRUST_300001_SM_1000_NS8cuda_cub4core6detail5shmemE;
	add.s32 	%r1853, %r742, %r741;
	add.s32 	%r1852, %r269, %r362;
	neg.s32 	%r1851, %r740;
	shl.b32 	%r743, %r739, 8;
	and.b32  	%r744, %r743, 768;
	add.s32 	%r1857, %r269, %r744;
$L__BB1_260:
	.pragma "nounroll";
	mul.wide.s32 	%rd109, %r1852, 4;
	add.s64 	%rd110, %rd4, %rd109;
	add.s64 	%rd111, %rd3, %rd109;
	ld.shared.v2.u32 	{%r745, %r746}, [%r1853];
	st.global.u32 	[%rd111], %r745;
	st.global.u32 	[%rd110], %r746;
	add.s32 	%r1853, %r1853, 2048;
	add.s32 	%r1852, %r1852, 256;
	add.s32 	%r1851, %r1851, 1;
	setp.ne.s32 	%p146, %r1851, 0;
	@%p146 bra 	$L__BB1_260;
$L__BB1_261:
	setp.lt.u32 	%p147, %r363, 768;
	@%p147 bra 	$L__BB1_282;
	add.s64 	%rd50, %rd3, 2048;
	add.s32 	%r1856, %r1857, %r362;
	add.s64 	%rd51, %rd4, 2048;
	shl.b32 	%r747, %r1857, 3;
	mov.u32 	%r748, _ZN6thrust24THRUST_300001_SM_1000_NS8cuda_cub4core6detail5shmemE;
	add.s32 	%r749, %r747, %r748;
	add.s32 	%r1855, %r749, 4096;
$L__BB1_263:
	mul.wide.s32 	%rd112, %r1856, 4;
	add.s64 	%rd113, %rd50, %rd112;
	add.s64 	%rd114, %rd51, %rd112;
	ld.shared.v2.u32 	{%r750, %r751}, [%r1855+-4096];
	st.global.u32 	[%rd113+-2048], %r750;
	st.global.u32 	[%rd114+-2048], %r751;
	ld.shared.v2.u32 	{%r752, %r753}, [%r1855+-2048];
	st.global.u32 	[%rd113+-1024], %r752;
	st.global.u32 	[%rd114+-1024], %r753;
	ld.shared.v2.u32 	{%r754, %r755}, [%r1855];
	st.global.u32 	[%rd113], %r754;
	st.global.u32 	[%rd114], %r755;
	ld.shared.v2.u32 	{%r756, %r757}, [%r1855+2048];
	st.global.u32 	[%rd113+1024], %r756;
	st.global.u32 	[%rd114+1024], %r757;
	add.s32 	%r1857, %r1857, 1024;
	add.s32 	%r1856, %r1856, 1024;
	add.s32 	%r1855, %r1855, 8192;
	setp.lt.s32 	%p148, %r1857, %r360;
	@%p148 bra 	$L__BB1_263;
	bra.uni 	$L__BB1_282;
$L__BB1_264:
	mul.lo.s32 	%r694, %r269, 9;
	setp.ne.s32 	%p114, %r694, %r4;
	setp.eq.s32 	%p115, %r1843, %r293;
	and.pred  	%p116, %p114, %p115;
	@%p116 bra 	$L__BB1_266;
	mul.wide.s32 	%rd82, %r1847, 4;
	add.s64 	%rd83, %rd3, %rd82;
	st.global.u32 	[%rd83], %r1843;
	add.s64 	%rd84, %rd4, %rd82;
	st.global.u32 	[%rd84], %r1848;
$L__BB1_266:
	not.pred 	%p117, %p6;
	@%p117 bra 	$L__BB1_268;
	mul.wide.s32 	%rd85, %r343, 4;
	add.s64 	%rd86, %rd3, %rd85;
	st.global.u32 	[%rd86], %r293;
	add.s64 	%rd87, %rd4, %rd85;
	st.global.u32 	[%rd87], %r344;
$L__BB1_268:
	not.pred 	%p118, %p7;
	@%p118 bra 	$L__BB1_270;
	mul.wide.s32 	%rd88, %r345, 4;
	add.s64 	%rd89, %rd3, %rd88;
	st.global.u32 	[%rd89], %r294;
	add.s64 	%rd90, %rd4, %rd88;
	st.global.u32 	[%rd90], %r346;
$L__BB1_270:
	mad.lo.s32 	%r695, %r269, 9, 3;
	setp.ne.s32 	%p119, %r695, %r4;
	setp.eq.s32 	%p120, %r295, %r296;
	and.pred  	%p121, %p119, %p120;
	@%p121 bra 	$L__BB1_272;
	mul.wide.s32 	%rd91, %r347, 4;
	add.s64 	%rd92, %rd3, %rd91;
	st.global.u32 	[%rd92], %r295;
	add.s64 	%rd93, %rd4, %rd91;
	st.global.u32 	[%rd93], %r348;
$L__BB1_272:
	not.pred 	%p122, %p9;
	@%p122 bra 	$L__BB1_274;
	mul.wide.s32 	%rd94, %r349, 4;
	add.s64 	%rd95, %rd3, %rd94;
	st.global.u32 	[%rd95], %r296;
	add.s64 	%rd96, %rd4, %rd94;
	st.global.u32 	[%rd96], %r350;
$L__BB1_274:
	not.pred 	%p123, %p10;
	@%p123 bra 	$L__BB1_276;
	mul.wide.s32 	%rd97, %r351, 4;
	add.s64 	%rd98, %rd3, %rd97;
	st.global.u32 	[%rd98], %r297;
	add.s64 	%rd99, %rd4, %rd97;
	st.global.u32 	[%rd99], %r352;
$L__BB1_276:
	not.pred 	%p124, %p8;
	@%p124 bra 	$L__BB1_278;
	mul.wide.s32 	%rd100, %r353, 4;
	add.s64 	%rd101, %rd3, %rd100;
	st.global.u32 	[%rd101], %r298;
	add.s64 	%rd102, %rd4, %rd100;
	st.global.u32 	[%rd102], %r354;
$L__BB1_278:
	not.pred 	%p125, %p11;
	@%p125 bra 	$L__BB1_280;
	mul.wide.s32 	%rd103, %r355, 4;
	add.s64 	%rd104, %rd3, %rd103;
	st.global.u32 	[%rd104], %r299;
	add.s64 	%rd105, %rd4, %rd103;
	st.global.u32 	[%rd105], %r356;
$L__BB1_280:
	mad.lo.s32 	%r696, %r269, 9, 8;
	setp.ne.s32 	%p126, %r696, %r4;
	setp.eq.s32 	%p127, %r300, %r301;
	and.pred  	%p128, %p126, %p127;
	@%p128 bra 	$L__BB1_282;
	mul.wide.s32 	%rd106, %r357, 4;
	add.s64 	%rd107, %rd3, %rd106;
	st.global.u32 	[%rd107], %r300;
	add.s64 	%rd108, %rd4, %rd106;
	st.global.u32 	[%rd108], %r358;
$L__BB1_282:
	setp.ne.s32 	%p149, %r269, 255;
	@%p149 bra 	$L__BB1_286;
	setp.ne.s32 	%p150, %r4, 2304;
	@%p150 bra 	$L__BB1_285;
	mul.wide.s32 	%rd115, %r1858, 4;
	add.s64 	%rd116, %rd3, %rd115;
	st.global.u32 	[%rd116], %r301;
	add.s64 	%rd117, %rd4, %rd115;
	st.global.u32 	[%rd117], %r359;
	add.s32 	%r1858, %r1858, 1;
$L__BB1_285:
	ld.param.u64 	%rd278, [_ZN6thrust24THRUST_300001_SM_1000_NS8cuda_cub4core6detail13_kernel_agentINS1_15__reduce_by_key16ReduceByKeyAgentINS0_6detail15normal_iteratorINS0_10device_ptrIiEEEENS0_17constant_iteratorIiNS0_11use_defaultESD_EESB_SB_N4cuda3std3__48equal_toIiEENSH_4plusIiEEPiiEEJSB_SE_SB_SB_SM_N3cub18CUB_300001_SM_100024ReduceByKeyScanTileStateIiiLb1EEESJ_SL_iiEEEvDpT0__param_4];
	cvta.to.global.u64 	%rd118, %rd278;
	st.global.u32 	[%rd118], %r1858;
$L__BB1_286:
	ret;

}
	// .globl	_ZN6thrust24THRUST_300001_SM_1000_NS8cuda_cub4core6detail13_kernel_agentINS1_15__reduce_by_key9InitAgentIN3cub18CUB_300001_SM_100024ReduceByKeyScanTileStateIilLb1EEElPlEEJSA_lSB_EEEvDpT0_
.visible .entry _ZN6thrust24THRUST_300001_SM_1000_NS8cuda_cub4core6detail13_kernel_agentINS1_15__reduce_by_key9InitAgentIN3cub18CUB_300001_SM_100024ReduceByKeyScanTileStateIilLb1EEElPlEEJSA_lSB_EEEvDpT0_(
	.param .align 8 .b8 _ZN6thrust24THRUST_300001_SM_1000_NS8cuda_cub4core6detail13_kernel_agentINS1_15__reduce_by_key9InitAgentIN3cub18CUB_300001_SM_100024ReduceByKeyScanTileStateIilLb1EEElPlEEJSA_lSB_EEEvDpT0__param_0[8],
	.param .u64 _ZN6thrust24THRUST_300001_SM_1000_NS8cuda_cub4core6detail13_kernel_agentINS1_15__reduce_by_key9InitAgentIN3cub18CUB_300001_SM_100024ReduceByKeyScanTileStateIilLb1EEElPlEEJSA_lSB_EEEvDpT0__param_1,
	.param .u64 .ptr .align 1 _ZN6thrust24THRUST_300001_SM_1000_NS8cuda_cub4core6detail13_kernel_agentINS1_15__reduce_by_key9InitAgentIN3cub18CUB_300001_SM_100024ReduceByKeyScanTileStateIilLb1EEElPlEEJSA_lSB_EEEvDpT0__param_2
)
.maxntid 128
{
	.reg .pred 	%p<6>;
	.reg .b32 	%r<16>;
	.reg .b64 	%rd<12>;

	ld.param.u64 	%rd3, [_ZN6thrust24THRUST_300001_SM_1000_NS8cuda_cub4core6detail13_kernel_agentINS1_15__reduce_by_key9InitAgentIN3cub18CUB_300001_SM_100024ReduceByKeyScanTileStateIilLb1EEElPlEEJSA_lSB_EEEvDpT0__param_0];
	ld.param.u32 	%r8, [_ZN6thrust24THRUST_300001_SM_1000_NS8cuda_cub4core6detail13_kernel_agentINS1_15__reduce_by_key9InitAgentIN3cub18CUB_300001_SM_100024ReduceByKeyScanTileStateIilLb1EEElPlEEJSA_lSB_EEEvDpT0__param_1];
	ld.param.u64 	%rd2, [_ZN6thrust24THRUST_300001_SM_1000_NS8cuda_cub4core6detail13_kernel_agentINS1_15__reduce_by_key9InitAgentIN3cub18CUB_300001_SM_100024ReduceByKeyScanTileStateIilLb1EEElPlEEJSA_lSB_EEEvDpT0__param_2];
	cvta.to.global.u64 	%rd1, %rd3;
	mov.u32 	%r1, %ctaid.x;
	mov.u32 	%r9, %ntid.x;
	mov.u32 	%r2, %tid.x;
	mad.lo.s32 	%r3, %r1, %r9, %r2;
	setp.ge.s32 	%p1, %r3, %r8;
	@%p1 bra 	$L__BB2_2;
	mul.wide.s32 	%rd4, %r3, 16;
	add.s64 	%rd5, %rd1, %rd4;
	mov.b64 	%rd6, 0;
	mov.b64 	%rd7, 425201762304;
	st.global.v2.u64 	[%rd5+512], {%rd7, %rd6};
$L__BB2_2:
	mov.b32 	%r15, 0;
	setp.ne.s32 	%p2, %r1, 0;
	setp.gt.u32 	%p3, %r2, 31;
	or.pred  	%p4, %p2, %p3;
	@%p4 bra 	$L__BB2_4;
	mul.wide.u32 	%rd8, %r2, 16;
	add.s64 	%rd9, %rd1, %rd8;
	st.global.v4.u32 	[%rd9], {%r15, %r15, %r15, %r15};
$L__BB2_4:
	or.b32  	%r14, %r1, %r2;
	setp.ne.s32 	%p5, %r14, 0;
	@%p5 bra 	$L__BB2_6;
	cvta.to.global.u64 	%rd10, %rd2;
	mov.b64 	%rd11, 0;
	st.global.u64 	[%rd10], %rd11;
$L__BB2_6:
	ret;

}
	// .globl	_ZN6thrust24THRUST_300001_SM_1000_NS8cuda_cub4core6detail13_kernel_agentINS1_15__reduce_by_key16ReduceByKeyAgentINS0_6detail15normal_iteratorINS0_10device_ptrIiEEEENS0_17constant_iteratorIiNS0_11use_defaultESD_EESB_SB_N4cuda3std3__48equal_toIiEENSH_4plusIiEEPllEEJSB_SE_SB_SB_SM_N3cub18CUB_300001_SM_100024ReduceByKeyScanTileStateIilLb1EEESJ_SL_llEEEvDpT0_
.visible .entry _ZN6thrust24THRUST_300001_SM_1000_NS8cuda_cub4core6detail13_kernel_agentINS1_15__reduce_by_key16ReduceByKeyAgentINS0_6detail15normal_iteratorINS0_10device_ptrIiEEEENS0_17constant_iteratorIiNS0_11use_defaultESD_EESB_SB_N4cuda3std3__48equal_toIiEENSH_4plusIiEEPllEEJSB_SE_SB_SB_SM_N3cub18CUB_300001_SM_100024ReduceByKeyScanTileStateIilLb1EEESJ_SL_llEEEvDpT0_(
	.param .align 8 .b8 _ZN6thrust24THRUST_300001_SM_1000_NS8cuda_cub4core6detail13_kernel_agentINS1_15__reduce_by_key16ReduceByKeyAgentINS0_6detail15normal_iteratorINS0_10device_ptrIiEEEENS0_17constant_iteratorIiNS0_11use_defaultESD_EESB_SB_N4cuda3std3__48equal_toIiEENSH_4plusIiEEPllEEJSB_SE_SB_SB_SM_N3cub18CUB_300001_SM_100024ReduceByKeyScanTileStateIilLb1EEESJ_SL_llEEEvDpT0__param_0[8],
	.param .align 8 .b8 _ZN6thrust24THRUST_300001_SM_1000_NS8cuda_cub4core6detail13_kernel_agentINS1_15__reduce_by_key16ReduceByKeyAgentINS0_6detail15normal_iteratorINS0_10device_ptrIiEEEENS0_17constant_iteratorIiNS0_11use_defaultESD_EESB_SB_N4cuda3std3__48equal_toIiEENSH_4plusIiEEPllEEJSB_SE_SB_SB_SM_N3cub18CUB_300001_SM_100024ReduceByKeyScanTileStateIilLb1EEESJ_SL_llEEEvDpT0__param_1[16],
	.param .align 8 .b8 _ZN6thrust24THRUST_300001_SM_1000_NS8cuda_cub4core6detail13_kernel_agentINS1_15__reduce_by_key16ReduceByKeyAgentINS0_6detail15normal_iteratorINS0_10device_ptrIiEEEENS0_17constant_iteratorIiNS0_11use_defaultESD_EESB_SB_N4cuda3std3__48equal_toIiEENSH_4plusIiEEPllEEJSB_SE_SB_SB_SM_N3cub18CUB_300001_SM_100024ReduceByKeyScanTileStateIilLb1EEESJ_SL_llEEEvDpT0__param_2[8],
	.param .align 8 .b8 _ZN6thrust24THRUST_300001_SM_1000_NS8cuda_cub4core6detail13_kernel_agentINS1_15__reduce_by_key16ReduceByKeyAgentINS0_6detail15normal_iteratorINS0_10device_ptrIiEEEENS0_17constant_iteratorIiNS0_11use_defaultESD_EESB_SB_N4cuda3std3__48equal_toIiEENSH_4plusIiEEPllEEJSB_SE_SB_SB_SM_N3cub18CUB_300001_SM_100024ReduceByKeyScanTileStateIilLb1EEESJ_SL_llEEEvDpT0__param_3[8],
	.param .u64 .ptr .align 1 _ZN6thrust24THRUST_300001_SM_1000_NS8cuda_cub4core6detail13_kernel_agentINS1_15__reduce_by_key16ReduceByKeyAgentINS0_6detail15normal_iteratorINS0_10device_ptrIiEEEENS0_17constant_iteratorIiNS0_11use_defaultESD_EESB_SB_N4cuda3std3__48equal_toIiEENSH_4plusIiEEPllEEJSB_SE_SB_SB_SM_N3cub18CUB_300001_SM_100024ReduceByKeyScanTileStateIilLb1EEESJ_SL_llEEEvDpT0__param_4,
	.param .align 8 .b8 _ZN6thrust24THRUST_300001_SM_1000_NS8cuda_cub4core6detail13_kernel_agentINS1_15__reduce_by_key16ReduceByKeyAgentINS0_6detail15normal_iteratorINS0_10device_ptrIiEEEENS0_17constant_iteratorIiNS0_11use_defaultESD_EESB_SB_N4cuda3std3__48equal_toIiEENSH_4plusIiEEPllEEJSB_SE_SB_SB_SM_N3cub18CUB_300001_SM_100024ReduceByKeyScanTileStateIilLb1EEESJ_SL_llEEEvDpT0__param_5[8],
	.param .align 1 .b8 _ZN6thrust24THRUST_300001_SM_1000_NS8cuda_cub4core6detail13_kernel_agentINS1_15__reduce_by_key16ReduceByKeyAgentINS0_6detail15normal_iteratorINS0_10device_ptrIiEEEENS0_17constant_iteratorIiNS0_11use_defaultESD_EESB_SB_N4cuda3std3__48equal_toIiEENSH_4plusIiEEPllEEJSB_SE_SB_SB_SM_N3cub18CUB_300001_SM_100024ReduceByKeyScanTileStateIilLb1EEESJ_SL_llEEEvDpT0__param_6[1],
	.param .align 1 .b8 _ZN6thrust24THRUST_300001_SM_1000_NS8cuda_cub4core6detail13_kernel_agentINS1_15__reduce_by_key16ReduceByKeyAgentINS0_6detail15normal_iteratorINS0_10device_ptrIiEEEENS0_17constant_iteratorIiNS0_11use_defaultESD_EESB_SB_N4cuda3std3__48equal_toIiEENSH_4plusIiEEPllEEJSB_SE_SB_SB_SM_N3cub18CUB_300001_SM_100024ReduceByKeyScanTileStateIilLb1EEESJ_SL_llEEEvDpT0__param_7[1],
	.param .u64 _ZN6thrust24THRUST_300001_SM_1000_NS8cuda_cub4core6detail13_kernel_agentINS1_15__reduce_by_key16ReduceByKeyAgentINS0_6detail15normal_iteratorINS0_10device_ptrIiEEEENS0_17constant_iteratorIiNS0_11use_defaultESD_EESB_SB_N4cuda3std3__48equal_toIiEENSH_4plusIiEEPllEEJSB_SE_SB_SB_SM_N3cub18CUB_300001_SM_100024ReduceByKeyScanTileStateIilLb1EEESJ_SL_llEEEvDpT0__param_8,
	.param .u64 _ZN6thrust24THRUST_300001_SM_1000_NS8cuda_cub4core6detail13_kernel_agentINS1_15__reduce_by_key16ReduceByKeyAgentINS0_6detail15normal_iteratorINS0_10device_ptrIiEEEENS0_17constant_iteratorIiNS0_11use_defaultESD_EESB_SB_N4cuda3std3__48equal_toIiEENSH_4plusIiEEPllEEJSB_SE_SB_SB_SM_N3cub18CUB_300001_SM_100024ReduceByKeyScanTileStateIilLb1EEESJ_SL_llEEEvDpT0__param_9
)
.maxntid 256
{
	.reg .pred 	%p<442>;
	.reg .b32 	%r<2026>;
	.reg .b64 	%rd<796>;

	ld.param.u64 	%rd1, [_ZN6thrust24THRUST_300001_SM_1000_NS8cuda_cub4core6detail13_kernel_agentINS1_15__reduce_by_key16ReduceByKeyAgentINS0_6detail15normal_iteratorINS0_10device_ptrIiEEEENS0_17constant_iteratorIiNS0_11use_defaultESD_EESB_SB_N4cuda3std3__48equal_toIiEENSH_4plusIiEEPllEEJSB_SE_SB_SB_SM_N3cub18CUB_300001_SM_100024ReduceByKeyScanTileStateIilLb1EEESJ_SL_llEEEvDpT0__param_5];
	ld.param.u64 	%rd2, [_ZN6thrust24THRUST_300001_SM_1000_NS8cuda_cub4core6detail13_kernel_agentINS1_15__reduce_by_key16ReduceByKeyAgentINS0_6detail15normal_iteratorINS0_10device_ptrIiEEEENS0_17constant_iteratorIiNS0_11use_defaultESD_EESB_SB_N4cuda3std3__48equal_toIiEENSH_4plusIiEEPllEEJSB_SE_SB_SB_SM_N3cub18CUB_300001_SM_100024ReduceByKeyScanTileStateIilLb1EEESJ_SL_llEEEvDpT0__param_0];
	ld.param.u32 	%r1, [_ZN6thrust24THRUST_300001_SM_1000_NS8cuda_cub4core6detail13_kernel_agentINS1_15__reduce_by_key16ReduceByKeyAgentINS0_6detail15normal_iteratorINS0_10device_ptrIiEEEENS0_17constant_iteratorIiNS0_11use_defaultESD_EESB_SB_N4cuda3std3__48equal_toIiEENSH_4plusIiEEPllEEJSB_SE_SB_SB_SM_N3cub18CUB_300001_SM_100024ReduceByKeyScanTileStateIilLb1EEESJ_SL_llEEEvDpT0__param_1+8];
	ld.param.u64 	%rd213, [_ZN6thrust24THRUST_300001_SM_1000_NS8cuda_cub4core6detail13_kernel_agentINS1_15__reduce_by_key16ReduceByKeyAgentINS0_6detail15normal_iteratorINS0_10device_ptrIiEEEENS0_17constant_iteratorIiNS0_11use_defaultESD_EESB_SB_N4cuda3std3__48equal_toIiEENSH_4plusIiEEPllEEJSB_SE_SB_SB_SM_N3cub18CUB_300001_SM_100024ReduceByKeyScanTileStateIilLb1EEESJ_SL_llEEEvDpT0__param_3];
	ld.param.u64 	%rd214, [_ZN6thrust24THRUST_300001_SM_1000_NS8cuda_cub4core6detail13_kernel_agentINS1_15__reduce_by_key16ReduceByKeyAgentINS0_6detail15normal_iteratorINS0_10device_ptrIiEEEENS0_17constant_iteratorIiNS0_11use_defaultESD_EESB_SB_N4cuda3std3__48equal_toIiEENSH_4plusIiEEPllEEJSB_SE_SB_SB_SM_N3cub18CUB_300001_SM_100024ReduceByKeyScanTileStateIilLb1EEESJ_SL_llEEEvDpT0__param_2];
	ld.param.u64 	%rd212, [_ZN6thrust24THRUST_300001_SM_1000_NS8cuda_cub4core6detail13_kernel_agentINS1_15__reduce_by_key16ReduceByKeyAgentINS0_6detail15normal_iteratorINS0_10device_ptrIiEEEENS0_17constant_iteratorIiNS0_11use_defaultESD_EESB_SB_N4cuda3std3__48equal_toIiEENSH_4plusIiEEPllEEJSB_SE_SB_SB_SM_N3cub18CUB_300001_SM_100024ReduceByKeyScanTileStateIilLb1EEESJ_SL_llEEEvDpT0__param_8];
	cvta.to.global.u64 	%rd3, %rd214;
	cvta.to.global.u64 	%rd4, %rd213;
	mov.u32 	%r2, %ctaid.x;
	mul.wide.u32 	%rd5, %r2, 2304;
	sub.s64 	%rd6, %rd212, %rd5;
	setp.lt.s64 	%p12, %rd6, 2305;
	@%p12 bra 	$L__BB3_142;
	setp.ne.s32 	%p262, %r2, 0;
	@%p262 bra 	$L__BB3_52;
	mov.u32 	%r3, %tid.x;
	and.b32  	%r1717, %r3, 31;
	and.b32  	%r1718, %r3, 992;
	mul.lo.s32 	%r1719, %r1718, 9;
	or.b32  	%r1720, %r1719, %r1717;
	cvt.u64.u32 	%rd652, %r1720;
	add.s64 	%rd653, %rd5, %rd652;
	shl.b64 	%rd654, %rd653, 2;
	add.s64 	%rd642, %rd2, %rd654;
	// begin inline asm
	ld.global.nc.u32 %r1706, [%rd642];
	// end inline asm
	add.s64 	%rd643, %rd642, 128;
	// begin inline asm
	ld.global.nc.u32 %r1707, [%rd643];
	// end inline asm
	add.s64 	%rd644, %rd642, 256;
	// begin inline asm
	ld.global.nc.u32 %r1708, [%rd644];
	// end inline asm
	add.s64 	%rd645, %rd642, 384;
	// begin inline asm
	ld.global.nc.u32 %r1709, [%rd645];
	// end inline asm
	add.s64 	%rd646, %rd642, 512;
	// begin inline asm
	ld.global.nc.u32 %r1710, [%rd646];
	// end inline asm
	add.s64 	%rd647, %rd642, 640;
	// begin inline asm
	ld.global.nc.u32 %r1711, [%rd647];
	// end inline asm
	add.s64 	%rd648, %rd642, 768;
	// begin inline asm
	ld.global.nc.u32 %r1712, [%rd648];
	// end inline asm
	add.s64 	%rd649, %rd642, 896;
	// begin inline asm
	ld.global.nc.u32 %r1713, [%rd649];
	// end inline asm
	add.s64 	%rd650, %rd642, 1024;
	// begin inline asm
	ld.global.nc.u32 %r1714, [%rd650];
	// end inline asm
	// begin inline asm
	mov.u32 %r1715, %laneid;
	// end inline asm
	shr.u32 	%r5, %r3, 5;
	mad.lo.s32 	%r1721, %r5, 288, %r1715;
	shl.b32 	%r1722, %r1721, 2;
	mov.u32 	%r1723, _ZN6thrust24THRUST_300001_SM_1000_NS8cuda_cub4core6detail5shmemE;
	add.s32 	%r1724, %r1723, %r1722;
	st.shared.u32 	[%r1724], %r1706;
	st.shared.u32 	[%r1724+128], %r1707;
	st.shared.u32 	[%r1724+256], %r1708;
	st.shared.u32 	[%r1724+384], %r1709;
	st.shared.u32 	[%r1724+512], %r1710;
	st.shared.u32 	[%r1724+640], %r1711;
	st.shared.u32 	[%r1724+768], %r1712;
	st.shared.u32 	[%r1724+896], %r1713;
	st.shared.u32 	[%r1724+1024], %r1714;
	bar.warp.sync 	-1;
	shl.b32 	%r1725, %r1715, 5;
	add.s32 	%r1726, %r1724, %r1725;
	ld.shared.u32 	%r6, [%r1726];
	ld.shared.u32 	%r7, [%r1726+4];
	ld.shared.u32 	%r8, [%r1726+8];
	ld.shared.u32 	%r9, [%r1726+12];
	ld.shared.u32 	%r10, [%r1726+16];
	ld.shared.u32 	%r11, [%r1726+20];
	ld.shared.u32 	%r12, [%r1726+24];
	ld.shared.u32 	%r13, [%r1726+28];
	ld.shared.u32 	%r14, [%r1726+32];
	bar.sync 	0;
	st.shared.u32 	[%r1724], %r1;
	st.shared.u32 	[%r1724+128], %r1;
	st.shared.u32 	[%r1724+256], %r1;
	st.shared.u32 	[%r1724+384], %r1;
	st.shared.u32 	[%r1724+512], %r1;
	st.shared.u32 	[%r1724+640], %r1;
	st.shared.u32 	[%r1724+768], %r1;
	st.shared.u32 	[%r1724+896], %r1;
	st.shared.u32 	[%r1724+1024], %r1;
	bar.warp.sync 	-1;
	ld.shared.u32 	%r15, [%r1726];
	ld.shared.u32 	%r16, [%r1726+4];
	ld.shared.u32 	%r17, [%r1726+8];
	ld.shared.u32 	%r18, [%r1726+12];
	ld.shared.u32 	%r19, [%r1726+16];
	ld.shared.u32 	%r20, [%r1726+20];
	ld.shared.u32 	%r21, [%r1726+24];
	ld.shared.u32 	%r22, [%r1726+28];
	ld.shared.u32 	%r23, [%r1726+32];
	bar.sync 	0;
	shl.b32 	%r1727, %r3, 2;
	add.s32 	%r1728, %r1723, %r1727;
	add.s32 	%r24, %r1728, 1240;
	st.shared.u32 	[%r1728+1240], %r14;
	bar.sync 	0;
	setp.eq.s32 	%p372, %r3, 0;
	mov.b64 	%rd746, 0;
	@%p372 bra 	$L__BB3_4;
	ld.shared.u32 	%r1968, [%r24+-4];
	setp.ne.s32 	%p373, %r1968, %r6;
	selp.u64 	%rd746, 1, 0, %p373;
$L__BB3_4:
	setp.ne.s32 	%p374, %r6, %r7;
	selp.u64 	%rd655, 1, 0, %p374;
	setp.ne.s32 	%p375, %r7, %r8;
	selp.u64 	%rd656, 1, 0, %p375;
	setp.ne.s32 	%p376, %r8, %r9;
	selp.u64 	%rd657, 1, 0, %p376;
	setp.ne.s32 	%p377, %r9, %r10;
	selp.u64 	%rd658, 1, 0, %p377;
	setp.ne.s32 	%p378, %r10, %r11;
	selp.u64 	%rd659, 1, 0, %p378;
	setp.ne.s32 	%p379, %r11, %r12;
	selp.u64 	%rd660, 1, 0, %p379;
	setp.ne.s32 	%p380, %r12, %r13;
	selp.u64 	%rd661, 1, 0, %p380;
	setp.ne.s32 	%p381, %r13, %r14;
	selp.u64 	%rd662, 1, 0, %p381;
	add.s64 	%rd9, %rd746, %rd655;
	selp.b32 	%r1849, 0, %r15, %p374;
	add.s32 	%r1850, %r16, %r1849;
	add.s64 	%rd10, %rd9, %rd656;
	selp.b32 	%r1851, 0, %r1850, %p375;
	add.s32 	%r1852, %r17, %r1851;
	add.s64 	%rd11, %rd10, %rd657;
	selp.b32 	%r1853, 0, %r1852, %p376;
	add.s32 	%r1854, %r18, %r1853;
	add.s64 	%rd12, %rd11, %rd658;
	selp.b32 	%r1855, 0, %r1854, %p377;
	add.s32 	%r1856, %r19, %r1855;
	add.s64 	%rd13, %rd12, %rd659;
	selp.b32 	%r1857, 0, %r1856, %p378;
	add.s32 	%r1858, %r20, %r1857;
	add.s64 	%rd14, %rd13, %rd660;
	selp.b32 	%r1859, 0, %r1858, %p379;
	add.s32 	%r1860, %r21, %r1859;
	add.s64 	%rd15, %rd14, %rd661;
	selp.b32 	%r1861, 0, %r1860, %p380;
	add.s32 	%r1862, %r22, %r1861;
	add.s64 	%rd663, %rd15, %rd662;
	mov.b64 	{%r1730, %r1735}, %rd663;
	selp.b32 	%r1863, 0, %r1862, %p381;
	add.s32 	%r1740, %r23, %r1863;
	mov.b32 	%r1846, 1;
	mov.b32 	%r1847, 0;
	mov.b32 	%r1848, -1;
	// begin inline asm
	shfl.sync.up.b32 %r1729, %r1730, %r1846, %r1847, %r1848;
	// end inline asm
	// begin inline asm
	shfl.sync.up.b32 %r1734, %r1735, %r1846, %r1847, %r1848;
	// end inline asm
	mov.b64 	%rd664, {%r1729, %r1734};
	// begin inline asm
	shfl.sync.up.b32 %r1739, %r1740, %r1846, %r1847, %r1848;
	// end inline asm
	// begin inline asm
	shfl.sync.up.b32 %r1744, %r1745, %r1846, %r1847, %r1848;
	// end inline asm
	setp.eq.s64 	%p382, %rd663, 0;
	selp.b32 	%r1864, %r1739, 0, %p382;
	setp.lt.s32 	%p383, %r1715, 1;
	selp.b64 	%rd665, 0, %rd664, %p383;
	add.s64 	%rd666, %rd665, %rd663;
	mov.b64 	{%r1750, %r1755}, %rd666;
	selp.b32 	%r1865, 0, %r1864, %p383;
	add.s32 	%r1760, %r1865, %r1740;
	mov.b32 	%r1766, 2;
	// begin inline asm
	shfl.sync.up.b32 %r1749, %r1750, %r1766, %r1847, %r1848;
	// end inline asm
	// begin inline asm
	shfl.sync.up.b32 %r1754, %r1755, %r1766, %r1847, %r1848;
	// end inline asm
	mov.b64 	%rd667, {%r1749, %r1754};
	// begin inline asm
	shfl.sync.up.b32 %r1759, %r1760, %r1766, %r1847, %r1848;
	// end inline asm
	// begin inline asm
	shfl.sync.up.b32 %r1764, %r1765, %r1766, %r1847, %r1848;
	// end inline asm
	setp.eq.s64 	%p384, %rd666, 0;
	selp.b32 	%r1866, %r1759, 0, %p384;
	setp.lt.s32 	%p385, %r1715, 2;
	selp.b64 	%rd668, 0, %rd667, %p385;
	add.s64 	%rd669, %rd668, %rd666;
	mov.b64 	{%r1770, %r1775}, %rd669;
	selp.b32 	%r1867, 0, %r1866, %p385;
	add.s32 	%r1780, %r1867, %r1760;
	mov.b32 	%r1786, 4;
	// begin inline asm
	shfl.sync.up.b32 %r1769, %r1770, %r1786, %r1847, %r1848;
	// end inline asm
	// begin inline asm
	shfl.sync.up.b32 %r1774, %r1775, %r1786, %r1847, %r1848;
	// end inline asm
	mov.b64 	%rd670, {%r1769, %r1774};
	// begin inline asm
	shfl.sync.up.b32 %r1779, %r1780, %r1786, %r1847, %r1848;
	// end inline asm
	// begin inline asm
	shfl.sync.up.b32 %r1784, %r1785, %r1786, %r1847, %r1848;
	// end inline asm
	setp.eq.s64 	%p386, %rd669, 0;
	selp.b32 	%r1868, %r1779, 0, %p386;
	setp.lt.s32 	%p387, %r1715, 4;
	selp.b64 	%rd671, 0, %rd670, %p387;
	add.s64 	%rd672, %rd671, %rd669;
	mov.b64 	{%r1790, %r1795}, %rd672;
	selp.b32 	%r1869, 0, %r1868, %p387;
	add.s32 	%r1800, %r1869, %r1780;
	mov.b32 	%r1806, 8;
	// begin inline asm
	shfl.sync.up.b32 %r1789, %r1790, %r1806, %r1847, %r1848;
	// end inline asm
	// begin inline asm
	shfl.sync.up.b32 %r1794, %r1795, %r1806, %r1847, %r1848;
	// end inline asm
	mov.b64 	%rd673, {%r1789, %r1794};
	// begin inline asm
	shfl.sync.up.b32 %r1799, %r1800, %r1806, %r1847, %r1848;
	// end inline asm
	// begin inline asm
	shfl.sync.up.b32 %r1804, %r1805, %r1806, %r1847, %r1848;
	// end inline asm
	setp.eq.s64 	%p388, %rd672, 0;
	selp.b32 	%r1870, %r1799, 0, %p388;
	setp.lt.s32 	%p389, %r1715, 8;
	selp.b64 	%rd674, 0, %rd673, %p389;
	add.s64 	%rd675, %rd674, %rd672;
	mov.b64 	{%r1810, %r1815}, %rd675;
	selp.b32 	%r1871, 0, %r1870, %p389;
	add.s32 	%r1820, %r1871, %r1800;
	mov.b32 	%r1826, 16;
	// begin inline asm
	shfl.sync.up.b32 %r1809, %r1810, %r1826, %r1847, %r1848;
	// end inline asm
	// begin inline asm
	shfl.sync.up.b32 %r1814, %r1815, %r1826, %r1847, %r1848;
	// end inline asm
	mov.b64 	%rd676, {%r1809, %r1814};
	// begin inline asm
	shfl.sync.up.b32 %r1819, %r1820, %r1826, %r1847, %r1848;
	// end inline asm
	// begin inline asm
	shfl.sync.up.b32 %r1824, %r1825, %r1826, %r1847, %r1848;
	// end inline asm
	setp.eq.s64 	%p390, %rd675, 0;
	selp.b32 	%r1872, %r1819, 0, %p390;
	setp.lt.s32 	%p391, %r1715, 16;
	selp.b64 	%rd677, 0, %rd676, %p391;
	add.s64 	%rd16, %rd677, %rd675;
	mov.b64 	{%r1830, %r1835}, %rd16;
	selp.b32 	%r1873, 0, %r1872, %p391;
	add.s32 	%r1840, %r1873, %r1820;
	// begin inline asm
	shfl.sync.up.b32 %r1829, %r1830, %r1846, %r1847, %r1848;
	// end inline asm
	// begin inline asm
	shfl.sync.up.b32 %r1834, %r1835, %r1846, %r1847, %r1848;
	// end inline asm
	// begin inline asm
	shfl.sync.up.b32 %r1839, %r1840, %r1846, %r1847, %r1848;
	// end inline asm
	// begin inline asm
	shfl.sync.up.b32 %r1844, %r1845, %r1846, %r1847, %r1848;
	// end inline asm
	setp.ne.s32 	%p392, %r1715, 31;
	@%p392 bra 	$L__BB3_6;
	shl.b32 	%r1874, %r5, 4;
	mov.u32 	%r1875, _ZN6thrust24THRUST_300001_SM_1000_NS8cuda_cub4core6detail5shmemE;
	add.s32 	%r1876, %r1875, %r1874;
	st.shared.u64 	[%r1876], %rd16;
	st.shared.u32 	[%r1876+8], %r1840;
$L__BB3_6:
	mov.b64 	%rd678, {%r1829, %r1834};
	setp.ne.s32 	%p393, %r12, %r13;
	setp.ne.s32 	%p394, %r11, %r12;
	setp.ne.s32 	%p395, %r10, %r11;
	setp.ne.s32 	%p396, %r9, %r10;
	setp.ne.s32 	%p397, %r8, %r9;
	setp.ne.s32 	%p398, %r7, %r8;
	setp.ne.s32 	%p399, %r6, %r7;
	setp.ne.s32 	%p400, %r3, 0;
	bar.sync 	0;
	ld.shared.u64 	%rd679, [_ZN6thrust24THRUST_300001_SM_1000_NS8cuda_cub4core6detail5shmemE];
	ld.shared.u32 	%r1877, [_ZN6thrust24THRUST_300001_SM_1000_NS8cuda_cub4core6detail5shmemE+8];
	ld.shared.u64 	%rd680, [_ZN6thrust24THRUST_300001_SM_1000_NS8cuda_cub4core6detail5shmemE+16];
	ld.shared.u32 	%r1878, [_ZN6thrust24THRUST_300001_SM_1000_NS8cuda_cub4core6detail5shmemE+24];
	add.s64 	%rd681, %rd680, %rd679;
	setp.eq.s64 	%p401, %rd680, 0;
	selp.b32 	%r1879, %r1877, 0, %p401;
	add.s32 	%r1880, %r1879, %r1878;
	setp.eq.s32 	%p402, %r5, 2;
	selp.b64 	%rd682, %rd681, %rd679, %p402;
	selp.b32 	%r1881, %r1880, %r1877, %p402;
	ld.shared.u64 	%rd683, [_ZN6thrust24THRUST_300001_SM_1000_NS8cuda_cub4core6detail5shmemE+32];
	ld.shared.u32 	%r1882, [_ZN6thrust24THRUST_300001_SM_1000_NS8cuda_cub4core6detail5shmemE+40];
	add.s64 	%rd684, %rd683, %rd681;
	setp.eq.s64 	%p403, %rd683, 0;
	selp.b32 	%r1883, %r1880, 0, %p403;
	add.s32 	%r1884, %r1883, %r1882;
	setp.eq.s32 	%p404, %r5, 3;
	selp.b64 	%rd685, %rd684, %rd682, %p404;
	selp.b32 	%r1885, %r1884, %r1881, %p404;
	ld.shared.u64 	%rd686, [_ZN6thrust24THRUST_300001_SM_1000_NS8cuda_cub4core6detail5shmemE+48];
	ld.shared.u32 	%r1886, [_ZN6thrust24THRUST_300001_SM_1000_NS8cuda_cub4core6detail5shmemE+56];
	add.s64 	%rd687, %rd686, %rd684;
	setp.eq.s64 	%p405, %rd686, 0;
	selp.b32 	%r1887, %r1884, 0, %p405;
	add.s32 	%r1888, %r1887, %r1886;
	setp.eq.s32 	%p406, %r5, 4;
	selp.b64 	%rd688, %rd687, %rd685, %p406;
	selp.b32 	%r1889, %r1888, %r1885, %p406;
	ld.shared.u64 	%rd689, [_ZN6thrust24THRUST_300001_SM_1000_NS8cuda_cub4core6detail5shmemE+64];
	ld.shared.u32 	%r1890, [_ZN6thrust24THRUST_300001_SM_1000_NS8cuda_cub4core6detail5shmemE+72];
	add.s64 	%rd690, %rd689, %rd687;
	setp.eq.s64 	%p407, %rd689, 0;
	selp.b32 	%r1891, %r1888, 0, %p407;
	add.s32 	%r1892, %r1891, %r1890;
	setp.eq.s32 	%p408, %r5, 5;
	selp.b64 	%rd691, %rd690, %rd688, %p408;
	selp.b32 	%r1893, %r1892, %r1889, %p408;
	ld.shared.u64 	%rd692, [_ZN6thrust24THRUST_300001_SM_1000_NS8cuda_cub4core6detail5shmemE+80];
	ld.shared.u32 	%r1894, [_ZN6thrust24THRUST_300001_SM_1000_NS8cuda_cub4core6detail5shmemE+88];
	add.s64 	%rd693, %rd692, %rd690;
	setp.eq.s64 	%p409, %rd692, 0;
	selp.b32 	%r1895, %r1892, 0, %p409;
	add.s32 	%r1896, %r1895, %r1894;
	setp.eq.s32 	%p410, %r5, 6;
	selp.b64 	%rd694, %rd693, %rd691, %p410;
	selp.b32 	%r1897, %r1896, %r1893, %p410;
	ld.shared.u64 	%rd695, [_ZN6thrust24THRUST_300001_SM_1000_NS8cuda_cub4core6detail5shmemE+96];
	ld.shared.u32 	%r1898, [_ZN6thrust24THRUST_300001_SM_1000_NS8cuda_cub4core6detail5shmemE+104];
	add.s64 	%rd696, %rd695, %rd693;
	setp.eq.s64 	%p411, %rd695, 0;
	selp.b32 	%r1899, %r1896, 0, %p411;
	add.s32 	%r1900, %r1899, %r1898;
	setp.eq.s32 	%p412, %r5, 7;
	selp.b64 	%rd697, %rd696, %rd694, %p412;
	selp.b32 	%r1901, %r1900, %r1897, %p412;
	ld.shared.u64 	%rd698, [_ZN6thrust24THRUST_300001_SM_1000_NS8cuda_cub4core6detail5shmemE+112];
	ld.shared.u32 	%r1902, [_ZN6thrust24THRUST_300001_SM_1000_NS8cuda_cub4core6detail5shmemE+120];
	add.s64 	%rd17, %rd698, %rd696;
	setp.eq.s64 	%p413, %rd698, 0;
	selp.b32 	%r1903, %r1900, 0, %p413;
	add.s32 	%r31, %r1903, %r1902;
	setp.lt.u32 	%p414, %r3, 32;
	selp.b64 	%rd699, 0, %rd697, %p414;
	selp.b32 	%r1904, 0, %r1901, %p414;
	setp.eq.s64 	%p415, %rd678, 0;
	selp.b32 	%r1905, %r1904, 0, %p415;
	add.s32 	%r1906, %r1905, %r1839;
	setp.eq.s32 	%p416, %r1715, 0;
	selp.b32 	%r32, %r1904, %r1906, %p416;
	selp.b64 	%rd700, 0, %rd678, %p416;
	add.s64 	%rd18, %rd699, %rd700;
	add.s64 	%rd19, %rd18, %rd746;
	setp.eq.s64 	%p417, %rd746, 0;
	selp.b32 	%r1907, %r32, 0, %p417;
	add.s32 	%r33, %r1907, %r15;
	add.s64 	%rd20, %rd9, %rd18;
	selp.b32 	%r1908, 0, %r33, %p399;
	add.s32 	%r34, %r16, %r1908;
	add.s64 	%rd21, %rd10, %rd18;
	selp.b32 	%r1909, 0, %r34, %p398;
	add.s32 	%r35, %r17, %r1909;
	add.s64 	%rd22, %rd11, %rd18;
	selp.b32 	%r1910, 0, %r35, %p397;
	add.s32 	%r36, %r18, %r1910;
	add.s64 	%rd23, %rd12, %rd18;
	selp.b32 	%r1911, 0, %r36, %p396;
	add.s32 	%r37, %r19, %r1911;
	add.s64 	%rd24, %rd13, %rd18;
	selp.b32 	%r1912, 0, %r37, %p395;
	add.s32 	%r38, %r20, %r1912;
	add.s64 	%rd25, %rd14, %rd18;
	selp.b32 	%r1913, 0, %r38, %p394;
	add.s32 	%r39, %r21, %r1913;
	add.s64 	%rd26, %rd15, %rd18;
	selp.b32 	%r1914, 0, %r39, %p393;
	add.s32 	%r40, %r22, %r1914;
	@%p400 bra 	$L__BB3_8;
	mov.b32 	%r1915, 101;
	mov.b64 	%rd702, {%r31, %r1915};
	add.s64 	%rd701, %rd1, 512;
	// begin inline asm
	st.relaxed.gpu.v2.u64 [%rd701], {%rd702, %rd17};
	// end inline asm
$L__BB3_8:
	setp.lt.s64 	%p418, %rd17, 257;
	@%p418 bra 	$L__BB3_34;
	bar.sync 	0;
	@%p417 bra 	$L__BB3_11;
	cvt.u32.u64 	%r1916, %rd18;
	shl.b32 	%r1917, %r1916, 3;
	mov.u32 	%r1918, _ZN6thrust24THRUST_300001_SM_1000_NS8cuda_cub4core6detail5shmemE;
	add.s32 	%r1919, %r1918, %r1917;
	st.shared.v2.u32 	[%r1919], {%r1968, %r32};
$L__BB3_11:
	setp.eq.s32 	%p429, %r6, %r7;
	@%p429 bra 	$L__BB3_13;
	cvt.u32.u64 	%r1920, %rd19;
	shl.b32 	%r1921, %r1920, 3;
	mov.u32 	%r1922, _ZN6thrust24THRUST_300001_SM_1000_NS8cuda_cub4core6detail5shmemE;
	add.s32 	%r1923, %r1922, %r1921;
	st.shared.v2.u32 	[%r1923], {%r6, %r33};
$L__BB3_13:
	setp.eq.s32 	%p430, %r7, %r8;
	@%p430 bra 	$L__BB3_15;
	cvt.u32.u64 	%r1924, %rd20;
	shl.b32 	%r1925, %r1924, 3;
	mov.u32 	%r1926, _ZN6thrust24THRUST_300001_SM_1000_NS8cuda_cub4core6detail5shmemE;
	add.s32 	%r1927, %r1926, %r1925;
	st.shared.v2.u32 	[%r1927], {%r7, %r34};
$L__BB3_15:
	setp.eq.s32 	%p431, %r8, %r9;
	@%p431 bra 	$L__BB3_17;
	cvt.u32.u64 	%r1928, %rd21;
	shl.b32 	%r1929, %r1928, 3;
	mov.u32 	%r1930, _ZN6thrust24THRUST_300001_SM_1000_NS8cuda_cub4core6detail5shmemE;
	add.s32 	%r1931, %r1930, %r1929;
	st.shared.v2.u32 	[%r1931], {%r8, %r35};
$L__BB3_17:
	setp.eq.s32 	%p432, %r9, %r10;
	@%p432 bra 	$L__BB3_19;
	cvt.u32.u64 	%r1932, %rd22;
	shl.b32 	%r1933, %r1932, 3;
	mov.u32 	%r1934, _ZN6thrust24THRUST_300001_SM_1000_NS8cuda_cub4core6detail5shmemE;
	add.s32 	%r1935, %r1934, %r1933;
	st.shared.v2.u32 	[%r1935], {%r9, %r36};
$L__BB3_19:
	setp.eq.s32 	%p433, %r10, %r11;
	@%p433 bra 	$L__BB3_21;
	cvt.u32.u64 	%r1936, %rd23;
	shl.b32 	%r1937, %r1936, 3;
	mov.u32 	%r1938, _ZN6thrust24THRUST_300001_SM_1000_NS8cuda_cub4core6detail5shmemE;
	add.s32 	%r1939, %r1938, %r1937;
	st.shared.v2.u32 	[%r1939], {%r10, %r37};
$L__BB3_21:
	setp.eq.s32 	%p434, %r11, %r12;
	@%p434 bra 	$L__BB3_23;
	cvt.u32.u64 	%r1940, %rd24;
	shl.b32 	%r1941, %r1940, 3;
	mov.u32 	%r1942, _ZN6thrust24THRUST_300001_SM_1000_NS8cuda_cub4core6detail5shmemE;
	add.s32 	%r1943, %r1942, %r1941;
	st.shared.v2.u32 	[%r1943], {%r11, %r38};
$L__BB3_23:
	setp.eq.s32 	%p435, %r12, %r13;
	@%p435 bra 	$L__BB3_25;
	cvt.u32.u64 	%r1944, %rd25;
	shl.b32 	%r1945, %r1944, 3;
	mov.u32 	%r1946, _ZN6thrust24THRUST_300001_SM_1000_NS8cuda_cub4core6detail5shmemE;
	add.s32 	%r1947, %r1946, %r1945;
	st.shared.v2.u32 	[%r1947], {%r12, %r39};
$L__BB3_25:
	setp.eq.s32 	%p436, %r13, %r14;
	@%p436 bra 	$L__BB3_27;
	cvt.u32.u64 	%r1948, %rd26;
	shl.b32 	%r1949, %r1948, 3;
	mov.u32 	%r1950, _ZN6thrust24THRUST_300001_SM_1000_NS8cuda_cub4core6detail5shmemE;
	add.s32 	%r1951, %r1950, %r1949;
	st.shared.v2.u32 	[%r1951], {%r13, %r40};
$L__BB3_27:
	bar.sync 	0;
	cvt.u64.u32 	%rd751, %r3;
	setp.le.u64 	%p437, %rd17, %rd751;
	@%p437 bra 	$L__BB3_326;
	not.b64 	%rd731, %rd751;
	add.s64 	%rd28, %rd17, %rd731;
	shr.u64 	%rd732, %rd28, 8;
	add.s64 	%rd733, %rd732, 1;
	and.b64  	%rd747, %rd733, 3;
	and.b64  	%rd734, %rd28, 768;
	setp.eq.s64 	%p438, %rd734, 768;
	@%p438 bra 	$L__BB3_31;
	shl.b64 	%rd735, %rd751, 2;
	add.s64 	%rd749, %rd4, %rd735;
	add.s64 	%rd748, %rd3, %rd735;
	shl.b32 	%r1952, %r3, 3;
	mov.u32 	%r1953, _ZN6thrust24THRUST_300001_SM_1000_NS8cuda_cub4core6detail5shmemE;
	add.s32 	%r1969, %r1953, %r1952;
	shl.b64 	%rd736, %rd747, 8;
	add.s64 	%rd751, %rd736, %rd751;
$L__BB3_30:
	.pragma "nounroll";
	ld.shared.v2.u32 	{%r1954, %r1955}, [%r1969];
	st.global.u32 	[%rd748], %r1954;
	st.global.u32 	[%rd749], %r1955;
	add.s64 	%rd749, %rd749, 1024;
	add.s64 	%rd748, %rd748, 1024;
	add.s32 	%r1969, %r1969, 2048;
	add.s64 	%rd747, %rd747, -1;
	setp.ne.s64 	%p439, %rd747, 0;
	@%p439 bra 	$L__BB3_30;
$L__BB3_31:
	setp.lt.u64 	%p440, %rd28, 768;
	@%p440 bra 	$L__BB3_326;
	mov.u32 	%r1958, _ZN6thrust24THRUST_300001_SM_1000_NS8cuda_cub4core6detail5shmemE;
$L__BB3_33:
	cvt.u32.u64 	%r1956, %rd751;
	shl.b32 	%r1957, %r1956, 3;
	add.s32 	%r1959, %r1958, %r1957;
	ld.shared.v2.u32 	{%r1960, %r1961}, [%r1959];
	shl.b64 	%rd737, %rd751, 2;
	add.s64 	%rd738, %rd3, %rd737;
	st.global.u32 	[%rd738], %r1960;
	add.s64 	%rd739, %rd4, %rd737;
	st.global.u32 	[%rd739], %r1961;
	ld.shared.v2.u32 	{%r1962, %r1963}, [%r1959+2048];
	and.b64  	%rd740, %rd737, 17179869180;
	add.s64 	%rd741, %rd3, %rd740;
	st.global.u32 	[%rd741+1024], %r1962;
	add.s64 	%rd742, %rd4, %rd740;
	st.global.u32 	[%rd742+1024], %r1963;
	ld.shared.v2.u32 	{%r1964, %r1965}, [%r1959+4096];
	st.global.u32 	[%rd741+2048], %r1964;
	st.global.u32 	[%rd742+2048], %r1965;
	ld.shared.v2.u32 	{%r1966, %r1967}, [%r1959+6144];
	st.global.u32 	[%rd741+3072], %r1966;
	st.global.u32 	[%rd742+3072], %r1967;
	add.s64 	%rd743, %rd751, 1024;
	and.b64  	%rd751, %rd743, 4294967295;
	setp.gt.u64 	%p441, %rd17, %rd751;
	@%p441 bra 	$L__BB3_33;
	bra.uni 	$L__BB3_326;
$L__BB3_34:
	@%p417 bra 	$L__BB3_36;
	shl.b64 	%rd704, %rd18, 2;
	add.s64 	%rd705, %rd3, %rd704;
	st.global.u32 	[%rd705], %r1968;
	add.s64 	%rd706, %rd4, %rd704;
	st.global.u32 	[%rd706], %r32;
$L__BB3_36:
	setp.eq.s32 	%p420, %r6, %r7;
	@%p420 bra 	$L__BB3_38;
	shl.b64 	%rd707, %rd19, 2;
	add.s64 	%rd708, %rd3, %rd707;
	st.global.u32 	[%rd708], %r6;
	add.s64 	%rd709, %rd4, %rd707;
	st.global.u32 	[%rd709], %r33;
$L__BB3_38:
	setp.eq.s32 	%p421, %r7, %r8;
	@%p421 bra 	$L__BB3_40;
	shl.b64 	%rd710, %rd20, 2;
	add.s64 	%rd711, %rd3, %rd710;
	st.global.u32 	[%rd711], %r7;
	add.s64 	%rd712, %rd4, %rd710;
	st.global.u32 	[%rd712], %r34;
$L__BB3_40:
	setp.eq.s32 	%p422, %r8, %r9;
	@%p422 bra 	$L__BB3_42;
	shl.b64 	%rd713, %rd21, 2;
	add.s64 	%rd714, %rd3, %rd713;
	st.global.u32 	[%rd714], %r8;
	add.s64 	%rd715, %rd4, %rd713;
	st.global.u32 	[%rd715], %r35;
$L__BB3_42:
	setp.eq.s32 	%p423, %r9, %r10;
	@%p423 bra 	$L__BB3_44;
	shl.b64 	%rd716, %rd22, 2;
	add.s64 	%rd717, %rd3, %rd716;
	st.global.u32 	[%rd717], %r9;
	add.s64 	%rd718, %rd4, %rd716;
	st.global.u32 	[%rd718], %r36;
$L__BB3_44:
	setp.eq.s32 	%p424, %r10, %r11;
	@%p424 bra 	$L__BB3_46;
	shl.b64 	%rd719, %rd23, 2;
	add.s64 	%rd720, %rd3, %rd719;
	st.global.u32 	[%rd720], %r10;
	add.s64 	%rd721, %rd4, %rd719;
	st.global.u32 	[%rd721], %r37;
$L__BB3_46:
	setp.eq.s32 	%p425, %r11, %r12;
	@%p425 bra 	$L__BB3_48;
	shl.b64 	%rd722, %rd24, 2;
	add.s64 	%rd723, %rd3, %rd722;
	st.global.u32 	[%rd723], %r11;
	add.s64 	%rd724, %rd4, %rd722;
	st.global.u32 	[%rd724], %r38;
$L__BB3_48:
	setp.eq.s32 	%p426, %r12, %r13;
	@%p426 bra 	$L__BB3_50;
	shl.b64 	%rd725, %rd25, 2;
	add.s64 	%rd726, %rd3, %rd725;
	st.global.u32 	[%rd726], %r12;
	add.s64 	%rd727, %rd4, %rd725;
	st.global.u32 	[%rd727], %r39;
$L__BB3_50:
	setp.eq.s32 	%p427, %r13, %r14;
	@%p427 bra 	$L__BB3_326;
	shl.b64 	%rd728, %rd26, 2;
	add.s64 	%rd729, %rd3, %rd728;
	st.global.u32 	[%rd729], %r13;
	add.s64 	%rd730, %rd4, %rd728;
	st.global.u32 	[%rd730], %r40;
	bra.uni 	$L__BB3_326;
$L__BB3_52:
	mov.u32 	%r44, %tid.x;
	and.b32  	%r1201, %r44, 31;
	and.b32  	%r1202, %r44, 992;
	mul.lo.s32 	%r1203, %r1202, 9;
	or.b32  	%r1204, %r1203, %r1201;
	cvt.u64.u32 	%rd514, %r1204;
	add.s64 	%rd515, %rd5, %rd514;
	shl.b64 	%rd516, %rd515, 2;
	add.s64 	%rd505, %rd2, %rd516;
	// begin inline asm
	ld.global.nc.u32 %r1190, [%rd505];
	// end inline asm
	add.s64 	%rd506, %rd505, 128;
	// begin inline asm
	ld.global.nc.u32 %r1191, [%rd506];
	// end inline asm
	add.s64 	%rd507, %rd505, 256;
	// begin inline asm
	ld.global.nc.u32 %r1192, [%rd507];
	// end inline asm
	add.s64 	%rd508, %rd505, 384;
	// begin inline asm
	ld.global.nc.u32 %r1193, [%rd508];
	// end inline asm
	add.s64 	%rd509, %rd505, 512;
	// begin inline asm
	ld.global.nc.u32 %r1194, [%rd509];
	// end inline asm
	add.s64 	%rd510, %rd505, 640;
	// begin inline asm
	ld.global.nc.u32 %r1195, [%rd510];
	// end inline asm
	add.s64 	%rd511, %rd505, 768;
	// begin inline asm
	ld.global.nc.u32 %r1196, [%rd511];
	// end inline asm
	add.s64 	%rd512, %rd505, 896;
	// begin inline asm
	ld.global.nc.u32 %r1197, [%rd512];
	// end inline asm
	add.s64 	%rd513, %rd505, 1024;
	// begin inline asm
	ld.global.nc.u32 %r1198, [%rd513];
	// end inline asm
	// begin inline asm
	mov.u32 %r1199, %laneid;
	// end inline asm
	shr.u32 	%r46, %r44, 5;
	mad.lo.s32 	%r1205, %r46, 288, %r1199;
	shl.b32 	%r1206, %r1205, 2;
	mov.u32 	%r1207, _ZN6thrust24THRUST_300001_SM_1000_NS8cuda_cub4core6detail5shmemE;
	add.s32 	%r47, %r1207, %r1206;
	st.shared.u32 	[%r47], %r1190;
	st.shared.u32 	[%r47+128], %r1191;
	st.shared.u32 	[%r47+256], %r1192;
	st.shared.u32 	[%r47+384], %r1193;
	st.shared.u32 	[%r47+512], %r1194;
	st.shared.u32 	[%r47+640], %r1195;
	st.shared.u32 	[%r47+768], %r1196;
	st.shared.u32 	[%r47+896], %r1197;
	st.shared.u32 	[%r47+1024], %r1198;
	bar.warp.sync 	-1;
	shl.b32 	%r1208, %r1199, 5;
	add.s32 	%r48, %r47, %r1208;
	ld.shared.u32 	%r49, [%r48];
	ld.shared.u32 	%r50, [%r48+4];
	ld.shared.u32 	%r51, [%r48+8];
	ld.shared.u32 	%r52, [%r48+12];
	ld.shared.u32 	%r53, [%r48+16];
	ld.shared.u32 	%r54, [%r48+20];
	ld.shared.u32 	%r55, [%r48+24];
	ld.shared.u32 	%r56, [%r48+28];
	ld.shared.u32 	%r57, [%r48+32];
	setp.ne.s32 	%p263, %r44, 0;
	mov.b32 	%r1971, 0;
	@%p263 bra 	$L__BB3_54;
	shl.b64 	%rd518, %rd5, 2;
	add.s64 	%rd519, %rd2, %rd518;
	add.s64 	%rd517, %rd519, -4;
	// begin inline asm
	ld.global.nc.u32 %r1971, [%rd517];
	// end inline asm
$L__BB3_54:
	setp.eq.s32 	%p264, %r44, 0;
	bar.sync 	0;
	st.shared.u32 	[%r47], %r1;
	st.shared.u32 	[%r47+128], %r1;
	st.shared.u32 	[%r47+256], %r1;
	st.shared.u32 	[%r47+384], %r1;
	st.shared.u32 	[%r47+512], %r1;
	st.shared.u32 	[%r47+640], %r1;
	st.shared.u32 	[%r47+768], %r1;
	st.shared.u32 	[%r47+896], %r1;
	st.shared.u32 	[%r47+1024], %r1;
	bar.warp.sync 	-1;
	ld.shared.u32 	%r60, [%r48];
	ld.shared.u32 	%r61, [%r48+4];
	ld.shared.u32 	%r62, [%r48+8];
	ld.shared.u32 	%r63, [%r48+12];
	ld.shared.u32 	%r64, [%r48+16];
	ld.shared.u32 	%r65, [%r48+20];
	ld.shared.u32 	%r66, [%r48+24];
	ld.shared.u32 	%r67, [%r48+28];
	ld.shared.u32 	%r68, [%r48+32];
	bar.sync 	0;
	shl.b32 	%r1210, %r44, 2;
	add.s32 	%r1212, %r1207, %r1210;
	add.s32 	%r69, %r1212, 1240;
	st.shared.u32 	[%r1212+1240], %r57;
	bar.sync 	0;
	@%p264 bra 	$L__BB3_56;
	ld.shared.u32 	%r1971, [%r69+-4];
$L__BB3_56:
	setp.ne.s32 	%p265, %r1971, %r49;
	selp.u64 	%rd520, 1, 0, %p265;
	setp.ne.s32 	%p266, %r49, %r50;
	selp.u64 	%rd521, 1, 0, %p266;
	setp.ne.s32 	%p267, %r50, %r51;
	selp.u64 	%rd522, 1, 0, %p267;
	setp.ne.s32 	%p268, %r51, %r52;
	selp.u64 	%rd523, 1, 0, %p268;
	setp.ne.s32 	%p269, %r52, %r53;
	selp.u64 	%rd524, 1, 0, %p269;
	setp.ne.s32 	%p270, %r53, %r54;
	selp.u64 	%rd525, 1, 0, %p270;
	setp.ne.s32 	%p271, %r54, %r55;
	selp.u64 	%rd526, 1, 0, %p271;
	setp.ne.s32 	%p272, %r55, %r56;
	selp.u64 	%rd527, 1, 0, %p272;
	setp.ne.s32 	%p273, %r56, %r57;
	selp.u64 	%rd528, 1, 0, %p273;
	add.s64 	%rd529, %rd521, %rd520;
	selp.b32 	%r1333, 0, %r60, %p266;
	add.s32 	%r1334, %r61, %r1333;
	add.s64 	%rd530, %rd529, %rd522;
	selp.b32 	%r1335, 0, %r1334, %p267;
	add.s32 	%r1336, %r62, %r1335;
	add.s64 	%rd42, %rd530, %rd523;
	selp.b32 	%r1337, 0, %r1336, %p268;
	add.s32 	%r1338, %r63, %r1337;
	add.s64 	%rd43, %rd42, %rd524;
	selp.b32 	%r1339, 0, %r1338, %p269;
	add.s32 	%r1340, %r64, %r1339;
	add.s64 	%rd44, %rd43, %rd525;
	selp.b32 	%r1341, 0, %r1340, %p270;
	add.s32 	%r1342, %r65, %r1341;
	add.s64 	%rd45, %rd44, %rd526;
	selp.b32 	%r1343, 0, %r1342, %p271;
	add.s32 	%r1344, %r66, %r1343;
	add.s64 	%rd46, %rd45, %rd527;
	selp.b32 	%r1345, 0, %r1344, %p272;
	add.s32 	%r1346, %r67, %r1345;
	add.s64 	%rd531, %rd46, %rd528;
	mov.b64 	{%r1214, %r1219}, %rd531;
	selp.b32 	%r1347, 0, %r1346, %p273;
	add.s32 	%r1224, %r68, %r1347;
	mov.b32 	%r1330, 1;
	mov.b32 	%r1331, 0;
	mov.b32 	%r1332, -1;
	// begin inline asm
	shfl.sync.up.b32 %r1213, %r1214, %r1330, %r1331, %r1332;
	// end inline asm
	// begin inline asm
	shfl.sync.up.b32 %r1218, %r1219, %r1330, %r1331, %r1332;
	// end inline asm
	mov.b64 	%rd532, {%r1213, %r1218};
	// begin inline asm
	shfl.sync.up.b32 %r1223, %r1224, %r1330, %r1331, %r1332;
	// end inline asm
	// begin inline asm
	shfl.sync.up.b32 %r1228, %r1229, %r1330, %r1331, %r1332;
	// end inline asm
	setp.eq.s64 	%p274, %rd531, 0;
	selp.b32 	%r1348, %r1223, 0, %p274;
	setp.lt.s32 	%p275, %r1199, 1;
	selp.b64 	%rd533, 0, %rd532, %p275;
	add.s64 	%rd534, %rd533, %rd531;
	mov.b64 	{%r1234, %r1239}, %rd534;
	selp.b32 	%r1349, 0, %r1348, %p275;
	add.s32 	%r1244, %r1349, %r1224;
	mov.b32 	%r1250, 2;
	// begin inline asm
	shfl.sync.up.b32 %r1233, %r1234, %r1250, %r1331, %r1332;
	// end inline asm
	// begin inline asm
	shfl.sync.up.b32 %r1238, %r1239, %r1250, %r1331, %r1332;
	// end inline asm
	mov.b64 	%rd535, {%r1233, %r1238};
	// begin inline asm
	shfl.sync.up.b32 %r1243, %r1244, %r1250, %r1331, %r1332;
	// end inline asm
	// begin inline asm
	shfl.sync.up.b32 %r1248, %r1249, %r1250, %r1331, %r1332;
	// end inline asm
	setp.eq.s64 	%p276, %rd534, 0;
	selp.b32 	%r1350, %r1243, 0, %p276;
	setp.lt.s32 	%p277, %r1199, 2;
	selp.b64 	%rd536, 0, %rd535, %p277;
	add.s64 	%rd537, %rd536, %rd534;
	mov.b64 	{%r1254, %r1259}, %rd537;
	selp.b32 	%r1351, 0, %r1350, %p277;
	add.s32 	%r1264, %r1351, %r1244;
	mov.b32 	%r1270, 4;
	// begin inline asm
	shfl.sync.up.b32 %r1253, %r1254, %r1270, %r1331, %r1332;
	// end inline asm
	// begin inline asm
	shfl.sync.up.b32 %r1258, %r1259, %r1270, %r1331, %r1332;
	// end inline asm
	mov.b64 	%rd538, {%r1253, %r1258};
	// begin inline asm
	shfl.sync.up.b32 %r1263, %r1264, %r1270, %r1331, %r1332;
	// end inline asm
	// begin inline asm
	shfl.sync.up.b32 %r1268, %r1269, %r1270, %r1331, %r1332;
	// end inline asm
	setp.eq.s64 	%p278, %rd537, 0;
	selp.b32 	%r1352, %r1263, 0, %p278;
	setp.lt.s32 	%p279, %r1199, 4;
	selp.b64 	%rd539, 0, %rd538, %p279;
	add.s64 	%rd540, %rd539, %rd537;
	mov.b64 	{%r1274, %r1279}, %rd540;
	selp.b32 	%r1353, 0, %r1352, %p279;
	add.s32 	%r1284, %r1353, %r1264;
	mov.b32 	%r1290, 8;
	// begin inline asm
	shfl.sync.up.b32 %r1273, %r1274, %r1290, %r1331, %r1332;
	// end inline asm
	// begin inline asm
	shfl.sync.up.b32 %r1278, %r1279, %r1290, %r1331, %r1332;
	// end inline asm
	mov.b64 	%rd541, {%r1273, %r1278};
	// begin inline asm
	shfl.sync.up.b32 %r1283, %r1284, %r1290, %r1331, %r1332;
	// end inline asm
	// begin inline asm
	shfl.sync.up.b32 %r1288, %r1289, %r1290, %r1331, %r1332;
	// end inline asm
	setp.eq.s64 	%p280, %rd540, 0;
	selp.b32 	%r1354, %r1283, 0, %p280;
	setp.lt.s32 	%p281, %r1199, 8;
	selp.b64 	%rd542, 0, %rd541, %p281;
	add.s64 	%rd543, %rd542, %rd540;
	mov.b64 	{%r1294, %r1299}, %rd543;
	selp.b32 	%r1355, 0, %r1354, %p281;
	add.s32 	%r1304, %r1355, %r1284;
	mov.b32 	%r1310, 16;
	// begin inline asm
	shfl.sync.up.b32 %r1293, %r1294, %r1310, %r1331, %r1332;
	// end inline asm
	// begin inline asm
	shfl.sync.up.b32 %r1298, %r1299, %r1310, %r1331, %r1332;
	// end inline asm
	mov.b64 	%rd544, {%r1293, %r1298};
	// begin inline asm
	shfl.sync.up.b32 %r1303, %r1304, %r1310, %r1331, %r1332;
	// end inline asm
	// begin inline asm
	shfl.sync.up.b32 %r1308, %r1309, %r1310, %r1331, %r1332;
	// end inline asm
	setp.eq.s64 	%p282, %rd543, 0;
	selp.b32 	%r1356, %r1303, 0, %p282;
	setp.lt.s32 	%p283, %r1199, 16;
	selp.b64 	%rd545, 0, %rd544, %p283;
	add.s64 	%rd47, %rd545, %rd543;
	mov.b64 	{%r1314, %r1319}, %rd47;
	selp.b32 	%r1357, 0, %r1356, %p283;
	add.s32 	%r1324, %r1357, %r1304;
	// begin inline asm
	shfl.sync.up.b32 %r1313, %r1314, %r1330, %r1331, %r1332;
	// end inline asm
	// begin inline asm
	shfl.sync.up.b32 %r1318, %r1319, %r1330, %r1331, %r1332;
	// end inline asm
	mov.b64 	%rd763, {%r1313, %r1318};
	// begin inline asm
	shfl.sync.up.b32 %r1985, %r1324, %r1330, %r1331, %r1332;
	// end inline asm
	// begin inline asm
	shfl.sync.up.b32 %r1328, %r1329, %r1330, %r1331, %r1332;
	// end inline asm
	setp.ne.s32 	%p284, %r1199, 31;
	@%p284 bra 	$L__BB3_58;
	shl.b32 	%r1358, %r46, 4;
	mov.u32 	%r1359, _ZN6thrust24THRUST_300001_SM_1000_NS8cuda_cub4core6detail5shmemE;
	add.s32 	%r1360, %r1359, %r1358;
	st.shared.u64 	[%r1360], %rd47;
	st.shared.u32 	[%r1360+8], %r1324;
$L__BB3_58:
	bar.sync 	0;
	ld.shared.u64 	%rd546, [_ZN6thrust24THRUST_300001_SM_1000_NS8cuda_cub4core6detail5shmemE];
	ld.shared.u32 	%r1361, [_ZN6thrust24THRUST_300001_SM_1000_NS8cuda_cub4core6detail5shmemE+8];
	ld.shared.u64 	%rd547, [_ZN6thrust24THRUST_300001_SM_1000_NS8cuda_cub4core6detail5shmemE+16];
	ld.shared.u32 	%r1362, [_ZN6thrust24THRUST_300001_SM_1000_NS8cuda_cub4core6detail5shmemE+24];
	add.s64 	%rd548, %rd547, %rd546;
	setp.eq.s64 	%p285, %rd547, 0;
	selp.b32 	%r1363, %r1361, 0, %p285;
	add.s32 	%r1364, %r1363, %r1362;
	setp.eq.s32 	%p286, %r46, 2;
	selp.b64 	%rd549, %rd548, %rd546, %p286;
	selp.b32 	%r1365, %r1364, %r1361, %p286;
	ld.shared.u64 	%rd550, [_ZN6thrust24THRUST_300001_SM_1000_NS8cuda_cub4core6detail5shmemE+32];
	ld.shared.u32 	%r1366, [_ZN6thrust24THRUST_300001_SM_1000_NS8cuda_cub4core6detail5shmemE+40];
	add.s64 	%rd551, %rd550, %rd548;
	setp.eq.s64 	%p287, %rd550, 0;
	selp.b32 	%r1367, %r1364, 0, %p287;
	add.s32 	%r1368, %r1367, %r1366;
	setp.eq.s32 	%p288, %r46, 3;
	selp.b64 	%rd552, %rd551, %rd549, %p288;
	selp.b32 	%r1369, %r1368, %r1365, %p288;
	ld.shared.u64 	%rd553, [_ZN6thrust24THRUST_300001_SM_1000_NS8cuda_cub4core6detail5shmemE+48];
	ld.shared.u32 	%r1370, [_ZN6thrust24THRUST_300001_SM_1000_NS8cuda_cub4core6detail5shmemE+56];
	add.s64 	%rd554, %rd553, %rd551;
	setp.eq.s64 	%p289, %rd553, 0;
	selp.b32 	%r1371, %r1368, 0, %p289;
	add.s32 	%r1372, %r1371, %r1370;
	setp.eq.s32 	%p290, %r46, 4;
	selp.b64 	%rd555, %rd554, %rd552, %p290;
	selp.b32 	%r1373, %r1372, %r1369, %p290;
	ld.shared.u64 	%rd556, [_ZN6thrust24THRUST_300001_SM_1000_NS8cuda_cub4core6detail5shmemE+64];
	ld.shared.u32 	%r1374, [_ZN6thrust24THRUST_300001_SM_1000_NS8cuda_cub4core6detail5shmemE+72];
	add.s64 	%rd557, %rd556, %rd554;
	setp.eq.s64 	%p291, %rd556, 0;
	selp.b32 	%r1375, %r1372, 0, %p291;
	add.s32 	%r1376, %r1375, %r1374;
	setp.eq.s32 	%p292, %r46, 5;
	selp.b64 	%rd558, %rd557, %rd555, %p292;
	selp.b32 	%r1377, %r1376, %r1373, %p292;
	ld.shared.u64 	%rd559, [_ZN6thrust24THRUST_300001_SM_1000_NS8cuda_cub4core6detail5shmemE+80];
	ld.shared.u32 	%r1378, [_ZN6thrust24THRUST_300001_SM_1000_NS8cuda_cub4core6detail5shmemE+88];
	add.s64 	%rd560, %rd559, %rd557;
	setp.eq.s64 	%p293, %rd559, 0;
	selp.b32 	%r1379, %r1376, 0, %p293;
	add.s32 	%r1380, %r1379, %r1378;
	setp.eq.s32 	%p294, %r46, 6;
	selp.b64 	%rd561, %rd560, %rd558, %p294;
	selp.b32 	%r1381, %r1380, %r1377, %p294;
	ld.shared.u64 	%rd562, [_ZN6thrust24THRUST_300001_SM_1000_NS8cuda_cub4core6detail5shmemE+96];
	ld.shared.u32 	%r1382, [_ZN6thrust24THRUST_300001_SM_1000_NS8cuda_cub4core6detail5shmemE+104];
	add.s64 	%rd563, %rd562, %rd560;
	setp.eq.s64 	%p295, %rd562, 0;
	selp.b32 	%r1383, %r1380, 0, %p295;
	add.s32 	%r1384, %r1383, %r1382;
	setp.eq.s32 	%p296, %r46, 7;
	selp.b64 	%rd49, %rd563, %rd561, %p296;
	selp.b32 	%r74, %r1384, %r1381, %p296;
	ld.shared.u64 	%rd564, [_ZN6thrust24THRUST_300001_SM_1000_NS8cuda_cub4core6detail5shmemE+112];
	ld.shared.u32 	%r1385, [_ZN6thrust24THRUST_300001_SM_1000_NS8cuda_cub4core6detail5shmemE+120];
	add.s64 	%rd50, %rd564, %rd563;
	setp.eq.s64 	%p297, %rd564, 0;
	selp.b32 	%r1386, %r1384, 0, %p297;
	add.s32 	%r75, %r1386, %r1385;
	setp.lt.u32 	%p298, %r44, 32;
	@%p298 bra 	$L__BB3_60;
	setp.eq.s64 	%p299, %rd763, 0;
	selp.b32 	%r1387, %r74, 0, %p299;
	add.s32 	%r1388, %r1387, %r1985;
	setp.eq.s32 	%p300, %r1199, 0;
	selp.b64 	%rd565, 0, %rd763, %p300;
	add.s64 	%rd763, %rd49, %rd565;
	selp.b32 	%r1985, %r74, %r1388, %p300;
	bra.uni 	$L__BB3_96;
$L__BB3_60:
	setp.ne.s32 	%p301, %r44, 0;
	mul.wide.u32 	%rd566, %r2, 16;
	add.s64 	%rd52, %rd1, %rd566;
	@%p301 bra 	$L__BB3_62;
	st.shared.u64 	[_ZN6thrust24THRUST_300001_SM_1000_NS8cuda_cub4core6detail5shmemE+200], %rd50;
	st.shared.u32 	[_ZN6thrust24THRUST_300001_SM_1000_NS8cuda_cub4core6detail5shmemE+208], %r75;
	mov.b32 	%r1389, 100;
	mov.b64 	%rd568, {%r75, %r1389};
	add.s64 	%rd567, %rd52, 512;
	// begin inline asm
	st.relaxed.gpu.v2.u64 [%rd567], {%rd568, %rd50};
	// end inline asm
$L__BB3_62:
	not.b32 	%r77, %r44;
	mov.u32 	%r1390, %nctaid.x;
	setp.gt.u32 	%p302, %r1390, 499;
	@%p302 bra 	$L__BB3_64;
	membar.cta;
	bra.uni 	$L__BB3_65;
$L__BB3_64:
	mov.b32 	%r1391, 450;
	// begin inline asm
	nanosleep.u32 %r1391;
	// end inline asm
$L__BB3_65:
	mul.wide.s32 	%rd570, %r77, 16;
	add.s64 	%rd571, %rd52, %rd570;
	add.s64 	%rd53, %rd571, 512;
$L__BB3_66:
	// begin inline asm
	ld.relaxed.gpu.v2.u64 {%rd572, %rd753}, [%rd53];
	// end inline asm
	mov.b64 	{%r1973, %r1978}, %rd572;
	setp.eq.s32 	%p303, %r1978, 99;
	mov.b32 	%r1392, -1;
	vote.sync.any.pred 	%p304, %p303, %r1392;
	@%p304 bra 	$L__BB3_66;
	setp.eq.s32 	%p305, %r1978, 101;
	mov.b32 	%r1414, -1;
	vote.sync.ballot.b32 	%r1415, %p305, %r1414;
	// begin inline asm
	mov.u32 %r1394, %lanemask_ge;
	// end inline asm
	and.b32  	%r1416, %r1415, %r1394;
	or.b32  	%r1417, %r1416, -2147483648;
	add.s32 	%r1418, %r1417, -1;
	not.b32 	%r1419, %r1417;
	and.b32  	%r1420, %r1419, %r1418;
	popc.b32 	%r81, %r1420;
	mov.b64 	{%r1396, %r1401}, %rd753;
	mov.b32 	%r1412, 1;
	// begin inline asm
	shfl.sync.down.b32 %r1395, %r1396, %r1412, %r81, %r1414;
	// end inline asm
	// begin inline asm
	shfl.sync.down.b32 %r1400, %r1401, %r1412, %r81, %r1414;
	// end inline asm
	// begin inline asm
	shfl.sync.down.b32 %r1405, %r1973, %r1412, %r81, %r1414;
	// end inline asm
	// begin inline asm
	shfl.sync.down.b32 %r1410, %r1411, %r1412, %r81, %r1414;
	// end inline asm
	setp.ge.s32 	%p307, %r1199, %r81;
	@%p307 bra 	$L__BB3_69;
	mov.b64 	%rd575, {%r1395, %r1400};
	add.s64 	%rd55, %rd753, %rd575;
	setp.eq.s64 	%p308, %rd753, 0;
	selp.b32 	%r1421, %r1405, 0, %p308;
	add.s32 	%r1973, %r1421, %r1973;
	mov.u64 	%rd753, %rd55;
$L__BB3_69:
	mov.b64 	{%r1423, %r1428}, %rd753;
	mov.b32 	%r1439, 2;
	mov.b32 	%r1441, -1;
	// begin inline asm
	shfl.sync.down.b32 %r1422, %r1423, %r1439, %r81, %r1441;
	// end inline asm
	// begin inline asm
	shfl.sync.down.b32 %r1427, %r1428, %r1439, %r81, %r1441;
	// end inline asm
	// begin inline asm
	shfl.sync.down.b32 %r1432, %r1973, %r1439, %r81, %r1441;
	// end inline asm
	// begin inline asm
	shfl.sync.down.b32 %r1437, %r1438, %r1439, %r81, %r1441;
	// end inline asm
	add.s32 	%r90, %r1199, 2;
	setp.gt.s32 	%p309, %r90, %r81;
	@%p309 bra 	$L__BB3_71;
	mov.b64 	%rd576, {%r1422, %r1427};
	add.s64 	%rd57, %rd753, %rd576;
	setp.eq.s64 	%p310, %rd753, 0;
	selp.b32 	%r1442, %r1432, 0, %p310;
	add.s32 	%r1973, %r1442, %r1973;
	mov.u64 	%rd753, %rd57;
$L__BB3_71:
	mov.b64 	{%r1444, %r1449}, %rd753;
	mov.b32 	%r1460, 4;
	mov.b32 	%r1462, -1;
	// begin inline asm
	shfl.sync.down.b32 %r1443, %r1444, %r1460, %r81, %r1462;
	// end inline asm
	// begin inline asm
	shfl.sync.down.b32 %r1448, %r1449, %r1460, %r81, %r1462;
	// end inline asm
	// begin inline asm
	shfl.sync.down.b32 %r1453, %r1973, %r1460, %r81, %r1462;
	// end inline asm
	// begin inline asm
	shfl.sync.down.b32 %r1458, %r1459, %r1460, %r81, %r1462;
	// end inline asm
	add.s32 	%r96, %r1199, 4;
	setp.gt.s32 	%p311, %r96, %r81;
	@%p311 bra 	$L__BB3_73;
	mov.b64 	%rd577, {%r1443, %r1448};
	add.s64 	%rd59, %rd753, %rd577;
	setp.eq.s64 	%p312, %rd753, 0;
	selp.b32 	%r1463, %r1453, 0, %p312;
	add.s32 	%r1973, %r1463, %r1973;
	mov.u64 	%rd753, %rd59;
$L__BB3_73:
	mov.b64 	{%r1465, %r1470}, %rd753;
	mov.b32 	%r1481, 8;
	mov.b32 	%r1483, -1;
	// begin inline asm
	shfl.sync.down.b32 %r1464, %r1465, %r1481, %r81, %r1483;
	// end inline asm
	// begin inline asm
	shfl.sync.down.b32 %r1469, %r1470, %r1481, %r81, %r1483;
	// end inline asm
	// begin inline asm
	shfl.sync.down.b32 %r1474, %r1973, %r1481, %r81, %r1483;
	// end inline asm
	// begin inline asm
	shfl.sync.down.b32 %r1479, %r1480, %r1481, %r81, %r1483;
	// end inline asm
	add.s32 	%r102, %r1199, 8;
	setp.gt.s32 	%p313, %r102, %r81;
	@%p313 bra 	$L__BB3_75;
	mov.b64 	%rd578, {%r1464, %r1469};
	add.s64 	%rd61, %rd753, %rd578;
	setp.eq.s64 	%p314, %rd753, 0;
	selp.b32 	%r1484, %r1474, 0, %p314;
	add.s32 	%r1973, %r1484, %r1973;
	mov.u64 	%rd753, %rd61;
$L__BB3_75:
	mov.b64 	{%r1486, %r1491}, %rd753;
	mov.b32 	%r1502, 16;
	mov.b32 	%r1504, -1;
	// begin inline asm
	shfl.sync.down.b32 %r1485, %r1486, %r1502, %r81, %r1504;
	// end inline asm
	// begin inline asm
	shfl.sync.down.b32 %r1490, %r1491, %r1502, %r81, %r1504;
	// end inline asm
	// begin inline asm
	shfl.sync.down.b32 %r1495, %r1973, %r1502, %r81, %r1504;
	// end inline asm
	// begin inline asm
	shfl.sync.down.b32 %r1500, %r1501, %r1502, %r81, %r1504;
	// end inline asm
	add.s32 	%r108, %r1199, 16;
	setp.gt.s32 	%p315, %r108, %r81;
	@%p315 bra 	$L__BB3_77;
	mov.b64 	%rd579, {%r1485, %r1490};
	add.s64 	%rd63, %rd753, %rd579;
	setp.eq.s64 	%p316, %rd753, 0;
	selp.b32 	%r1505, %r1495, 0, %p316;
	add.s32 	%r1973, %r1505, %r1973;
	mov.u64 	%rd753, %rd63;
$L__BB3_77:
	not.b32 	%r1506, %r44;
	add.s32 	%r1979, %r2, %r1506;
	add.s64 	%rd65, %rd1, 512;
$L__BB3_78:
	setp.ne.s32 	%p317, %r1978, 101;
	mov.b32 	%r1507, -1;
	vote.sync.all.pred 	%p318, %p317, %r1507;
	not.pred 	%p319, %p318;
	@%p319 bra 	$L__BB3_92;
	mul.wide.s32 	%rd635, %r1979, 16;
	add.s64 	%rd636, %rd65, %rd635;
	add.s64 	%rd634, %rd636, -512;
$L__BB3_80:
	// begin inline asm
	ld.relaxed.gpu.v2.u64 {%rd632, %rd759}, [%rd634];
	// end inline asm
	mov.b64 	{%r1981, %r1978}, %rd632;
	setp.eq.s32 	%p357, %r1978, 99;
	mov.b32 	%r1592, -1;
	vote.sync.any.pred 	%p358, %p357, %r1592;
	@%p358 bra 	$L__BB3_80;
	setp.eq.s32 	%p359, %r1978, 101;
	mov.b32 	%r1613, -1;
	vote.sync.ballot.b32 	%r1614, %p359, %r1613;
	and.b32  	%r1615, %r1614, %r1394;
	or.b32  	%r1616, %r1615, -2147483648;
	add.s32 	%r1617, %r1616, -1;
	not.b32 	%r1618, %r1616;
	and.b32  	%r1619, %r1618, %r1617;
	popc.b32 	%r117, %r1619;
	mov.b64 	{%r1595, %r1600}, %rd759;
	mov.b32 	%r1611, 1;
	// begin inline asm
	shfl.sync.down.b32 %r1594, %r1595, %r1611, %r117, %r1613;
	// end inline asm
	// begin inline asm
	shfl.sync.down.b32 %r1599, %r1600, %r1611, %r117, %r1613;
	// end inline asm
	// begin inline asm
	shfl.sync.down.b32 %r1604, %r1981, %r1611, %r117, %r1613;
	// end inline asm
	// begin inline asm
	shfl.sync.down.b32 %r1609, %r1610, %r1611, %r117, %r1613;
	// end inline asm
	setp.ge.s32 	%p361, %r1199, %r117;
	@%p361 bra 	$L__BB3_83;
	mov.b64 	%rd637, {%r1594, %r1599};
	add.s64 	%rd68, %rd759, %rd637;
	setp.eq.s64 	%p362, %rd759, 0;
	selp.b32 	%r1620, %r1604, 0, %p362;
	add.s32 	%r1981, %r1620, %r1981;
	mov.u64 	%rd759, %rd68;
$L__BB3_83:
	mov.b64 	{%r1622, %r1627}, %rd759;
	mov.b32 	%r1638, 2;
	mov.b32 	%r1640, -1;
	// begin inline asm
	shfl.sync.down.b32 %r1621, %r1622, %r1638, %r117, %r1640;
	// end inline asm
	// begin inline asm
	shfl.sync.down.b32 %r1626, %r1627, %r1638, %r117, %r1640;
	// end inline asm
	// begin inline asm
	shfl.sync.down.b32 %r1631, %r1981, %r1638, %r117, %r1640;
	// end inline asm
	// begin inline asm
	shfl.sync.down.b32 %r1636, %r1637, %r1638, %r117, %r1640;
	// end inline asm
	setp.gt.s32 	%p363, %r90, %r117;
	@%p363 bra 	$L__BB3_85;
	mov.b64 	%rd638, {%r1621, %r1626};
	add.s64 	%rd70, %rd759, %rd638;
	setp.eq.s64 	%p364, %rd759, 0;
	selp.b32 	%r1641, %r1631, 0, %p364;
	add.s32 	%r1981, %r1641, %r1981;
	mov.u64 	%rd759, %rd70;
$L__BB3_85:
	mov.b64 	{%r1643, %r1648}, %rd759;
	mov.b32 	%r1659, 4;
	mov.b32 	%r1661, -1;
	// begin inline asm
	shfl.sync.down.b32 %r1642, %r1643, %r1659, %r117, %r1661;
	// end inline asm
	// begin inline asm
	shfl.sync.down.b32 %r1647, %r1648, %r1659, %r117, %r1661;
	// end inline asm
	// begin inline asm
	shfl.sync.down.b32 %r1652, %r1981, %r1659, %r117, %r1661;
	// end inline asm
	// begin inline asm
	shfl.sync.down.b32 %r1657, %r1658, %r1659, %r117, %r1661;
	// end inline asm
	setp.gt.s32 	%p365, %r96, %r117;
	@%p365 bra 	$L__BB3_87;
	mov.b64 	%rd639, {%r1642, %r1647};
	add.s64 	%rd72, %rd759, %rd639;
	setp.eq.s64 	%p366, %rd759, 0;
	selp.b32 	%r1662, %r1652, 0, %p366;
	add.s32 	%r1981, %r1662, %r1981;
	mov.u64 	%rd759, %rd72;
$L__BB3_87:
	mov.b64 	{%r1664, %r1669}, %rd759;
	mov.b32 	%r1680, 8;
	mov.b32 	%r1682, -1;
	// begin inline asm
	shfl.sync.down.b32 %r1663, %r1664, %r1680, %r117, %r1682;
	// end inline asm
	// begin inline asm
	shfl.sync.down.b32 %r1668, %r1669, %r1680, %r117, %r1682;
	// end inline asm
	// begin inline asm
	shfl.sync.down.b32 %r1673, %r1981, %r1680, %r117, %r1682;
	// end inline asm
	// begin inline asm
	shfl.sync.down.b32 %r1678, %r1679, %r1680, %r117, %r1682;
	// end inline asm
	setp.gt.s32 	%p367, %r102, %r117;
	@%p367 bra 	$L__BB3_89;
	mov.b64 	%rd640, {%r1663, %r1668};
	add.s64 	%rd74, %rd759, %rd640;
	setp.eq.s64 	%p368, %rd759, 0;
	selp.b32 	%r1683, %r1673, 0, %p368;
	add.s32 	%r1981, %r1683, %r1981;
	mov.u64 	%rd759, %rd74;
$L__BB3_89:
	mov.b64 	{%r1685, %r1690}, %rd759;
	mov.b32 	%r1701, 16;
	mov.b32 	%r1703, -1;
	// begin inline asm
	shfl.sync.down.b32 %r1684, %r1685, %r1701, %r117, %r1703;
	// end inline asm
	// begin inline asm
	shfl.sync.down.b32 %r1689, %r1690, %r1701, %r117, %r1703;
	// end inline asm
	// begin inline asm
	shfl.sync.down.b32 %r1694, %r1981, %r1701, %r117, %r1703;
	// end inline asm
	// begin inline asm
	shfl.sync.down.b32 %r1699, %r1700, %r1701, %r117, %r1703;
	// end inline asm
	setp.gt.s32 	%p369, %r108, %r117;
	@%p369 bra 	$L__BB3_91;
	mov.b64 	%rd641, {%r1684, %r1689};
	add.s64 	%rd76, %rd759, %rd641;
	setp.eq.s64 	%p370, %rd759, 0;
	selp.b32 	%r1704, %r1694, 0, %p370;
	add.s32 	%r1981, %r1704, %r1981;
	mov.u64 	%rd759, %rd76;
$L__BB3_91:
	add.s64 	%rd78, %rd759, %rd753;
	setp.eq.s64 	%p371, %rd753, 0;
	selp.b32 	%r1705, %r1981, 0, %p371;
	add.s32 	%r1973, %r1705, %r1973;
	add.s32 	%r1979, %r1979, -32;
	mov.u64 	%rd753, %rd78;
	bra.uni 	$L__BB3_78;
$L__BB3_92:
	@%p301 bra 	$L__BB3_94;
	add.s64 	%rd582, %rd753, %rd50;
	setp.eq.s64 	%p321, %rd50, 0;
	selp.b32 	%r1509, %r1973, 0, %p321;
	add.s32 	%r1510, %r1509, %r75;
	mov.b32 	%r1511, 101;
	mov.b64 	%rd581, {%r1510, %r1511};
	add.s64 	%rd580, %rd52, 512;
	// begin inline asm
	st.relaxed.gpu.v2.u64 [%rd580], {%rd581, %rd582};
	// end inline asm
	st.shared.u64 	[_ZN6thrust24THRUST_300001_SM_1000_NS8cuda_cub4core6detail5shmemE+168], %rd753;
	st.shared.u32 	[_ZN6thrust24THRUST_300001_SM_1000_NS8cuda_cub4core6detail5shmemE+176], %r1973;
	st.shared.u64 	[_ZN6thrust24THRUST_300001_SM_1000_NS8cuda_cub4core6detail5shmemE+184], %rd582;
	st.shared.u32 	[_ZN6thrust24THRUST_300001_SM_1000_NS8cuda_cub4core6detail5shmemE+192], %r1510;
$L__BB3_94:
	setp.ne.s32 	%p322, %r1199, 0;
	@%p322 bra 	$L__BB3_96;
	st.shared.u64 	[_ZN6thrust24THRUST_300001_SM_1000_NS8cuda_cub4core6detail5shmemE+136], %rd753;
	st.shared.u32 	[_ZN6thrust24THRUST_300001_SM_1000_NS8cuda_cub4core6detail5shmemE+144], %r1973;
	mov.u64 	%rd763, %rd753;
	mov.u32 	%r1985, %r1973;
$L__BB3_96:
	setp.eq.s32 	%p323, %r44, 0;
	bar.sync 	0;
	@%p323 bra 	$L__BB3_98;
	ld.shared.u32 	%r1512, [_ZN6thrust24THRUST_300001_SM_1000_NS8cuda_cub4core6detail5shmemE+144];
	ld.shared.u64 	%rd583, [_ZN6thrust24THRUST_300001_SM_1000_NS8cuda_cub4core6detail5shmemE+136];
	add.s64 	%rd80, %rd583, %rd763;
	setp.eq.s64 	%p324, %rd763, 0;
	selp.b32 	%r1513, %r1512, 0, %p324;
	add.s32 	%r1985, %r1513, %r1985;
	mov.u64 	%rd763, %rd80;
$L__BB3_98:
	setp.ne.s32 	%p325, %r55, %r56;
	setp.ne.s32 	%p326, %r54, %r55;
	setp.ne.s32 	%p327, %r53, %r54;
	setp.ne.s32 	%p328, %r52, %r53;
	setp.ne.s32 	%p329, %r51, %r52;
	setp.ne.s32 	%p330, %r50, %r51;
	setp.ne.s32 	%p331, %r49, %r50;
	setp.ne.s32 	%p332, %r1971, %r49;
	selp.u64 	%rd584, 1, 0, %p332;
	add.s64 	%rd82, %rd763, %rd584;
	selp.b32 	%r1514, 0, %r1985, %p332;
	add.s32 	%r148, %r1514, %r60;
	selp.u64 	%rd585, 1, 0, %p331;
	add.s64 	%rd586, %rd585, %rd584;
	add.s64 	%rd83, %rd586, %rd763;
	selp.b32 	%r1515, 0, %r148, %p331;
	add.s32 	%r149, %r61, %r1515;
	selp.u64 	%rd587, 1, 0, %p330;
	add.s64 	%rd84, %rd83, %rd587;
	selp.b32 	%r1516, 0, %r149, %p330;
	add.s32 	%r150, %r62, %r1516;
	add.s64 	%rd85, %rd42, %rd763;
	selp.b32 	%r1517, 0, %r150, %p329;
	add.s32 	%r151, %r63, %r1517;
	add.s64 	%rd86, %rd43, %rd763;
	selp.b32 	%r1518, 0, %r151, %p328;
	add.s32 	%r152, %r64, %r1518;
	add.s64 	%rd87, %rd44, %rd763;
	selp.b32 	%r1519, 0, %r152, %p327;
	add.s32 	%r153, %r65, %r1519;
	add.s64 	%rd88, %rd45, %rd763;
	selp.b32 	%r1520, 0, %r153, %p326;
	add.s32 	%r154, %r66, %r1520;
	add.s64 	%rd89, %rd46, %rd763;
	selp.b32 	%r1521, 0, %r154, %p325;
	add.s32 	%r155, %r67, %r1521;
	ld.shared.u64 	%rd90, [_ZN6thrust24THRUST_300001_SM_1000_NS8cuda_cub4core6detail5shmemE+200];
	ld.shared.u64 	%rd91, [_ZN6thrust24THRUST_300001_SM_1000_NS8cuda_cub4core6detail5shmemE+168];
	setp.lt.s64 	%p333, %rd90, 257;
	@%p333 bra 	$L__BB3_124;
	setp.eq.s32 	%p343, %r1971, %r49;
	bar.sync 	0;
	@%p343 bra 	$L__BB3_101;
	cvt.u32.u64 	%r1522, %rd91;
	cvt.u32.u64 	%r1523, %rd763;
	sub.s32 	%r1524, %r1523, %r1522;
	shl.b32 	%r1525, %r1524, 3;
	mov.u32 	%r1526, _ZN6thrust24THRUST_300001_SM_1000_NS8cuda_cub4core6detail5shmemE;
	add.s32 	%r1527, %r1526, %r1525;
	st.shared.v2.u32 	[%r1527], {%r1971, %r1985};
$L__BB3_101:
	setp.eq.s32 	%p344, %r49, %r50;
	@%p344 bra 	$L__BB3_103;
	cvt.u32.u64 	%r1528, %rd91;
	cvt.u32.u64 	%r1529, %rd82;
	sub.s32 	%r1530, %r1529, %r1528;
	shl.b32 	%r1531, %r1530, 3;
	mov.u32 	%r1532, _ZN6thrust24THRUST_300001_SM_1000_NS8cuda_cub4core6detail5shmemE;
	add.s32 	%r1533, %r1532, %r1531;
	st.shared.v2.u32 	[%r1533], {%r49, %r148};
$L__BB3_103:
	setp.eq.s32 	%p345, %r50, %r51;
	@%p345 bra 	$L__BB3_105;
	cvt.u32.u64 	%r1534, %rd91;
	cvt.u32.u64 	%r1535, %rd83;
	sub.s32 	%r1536, %r1535, %r1534;
	shl.b32 	%r1537, %r1536, 3;
	mov.u32 	%r1538, _ZN6thrust24THRUST_300001_SM_1000_NS8cuda_cub4core6detail5shmemE;
	add.s32 	%r1539, %r1538, %r1537;
	st.shared.v2.u32 	[%r1539], {%r50, %r149};
$L__BB3_105:
	setp.eq.s32 	%p346, %r51, %r52;
	@%p346 bra 	$L__BB3_107;
	cvt.u32.u64 	%r1540, %rd91;
	cvt.u32.u64 	%r1541, %rd84;
	sub.s32 	%r1542, %r1541, %r1540;
	shl.b32 	%r1543, %r1542, 3;
	mov.u32 	%r1544, _ZN6thrust24THRUST_300001_SM_1000_NS8cuda_cub4core6detail5shmemE;
	add.s32 	%r1545, %r1544, %r1543;
	st.shared.v2.u32 	[%r1545], {%r51, %r150};
$L__BB3_107:
	setp.eq.s32 	%p347, %r52, %r53;
	@%p347 bra 	$L__BB3_109;
	cvt.u32.u64 	%r1546, %rd91;
	cvt.u32.u64 	%r1547, %rd85;
	sub.s32 	%r1548, %r1547, %r1546;
	shl.b32 	%r1549, %r1548, 3;
	mov.u32 	%r1550, _ZN6thrust24THRUST_300001_SM_1000_NS8cuda_cub4core6detail5shmemE;
	add.s32 	%r1551, %r1550, %r1549;
	st.shared.v2.u32 	[%r1551], {%r52, %r151};
$L__BB3_109:
	setp.eq.s32 	%p348, %r53, %r54;
	@%p348 bra 	$L__BB3_111;
	cvt.u32.u64 	%r1552, %rd91;
	cvt.u32.u64 	%r1553, %rd86;
	sub.s32 	%r1554, %r1553, %r1552;
	shl.b32 	%r1555, %r1554, 3;
	mov.u32 	%r1556, _ZN6thrust24THRUST_300001_SM_1000_NS8cuda_cub4core6detail5shmemE;
	add.s32 	%r1557, %r1556, %r1555;
	st.shared.v2.u32 	[%r1557], {%r53, %r152};
$L__BB3_111:
	setp.eq.s32 	%p349, %r54, %r55;
	@%p349 bra 	$L__BB3_113;
	cvt.u32.u64 	%r1558, %rd91;
	cvt.u32.u64 	%r1559, %rd87;
	sub.s32 	%r1560, %r1559, %r1558;
	shl.b32 	%r1561, %r1560, 3;
	mov.u32 	%r1562, _ZN6thrust24THRUST_300001_SM_1000_NS8cuda_cub4core6detail5shmemE;
	add.s32 	%r1563, %r1562, %r1561;
	st.shared.v2.u32 	[%r1563], {%r54, %r153};
$L__BB3_113:
	setp.eq.s32 	%p350, %r55, %r56;
	@%p350 bra 	$L__BB3_115;
	cvt.u32.u64 	%r1564, %rd91;
	cvt.u32.u64 	%r1565, %rd88;
	sub.s32 	%r1566, %r1565, %r1564;
	shl.b32 	%r1567, %r1566, 3;
	mov.u32 	%r1568, _ZN6thrust24THRUST_300001_SM_1000_NS8cuda_cub4core6detail5shmemE;
	add.s32 	%r1569, %r1568, %r1567;
	st.shared.v2.u32 	[%r1569], {%r55, %r154};
$L__BB3_115:
	setp.eq.s32 	%p351, %r56, %r57;
	@%p351 bra 	$L__BB3_117;
	cvt.u32.u64 	%r1570, %rd91;
	cvt.u32.u64 	%r1571, %rd89;
	sub.s32 	%r1572, %r1571, %r1570;
	shl.b32 	%r1573, %r1572, 3;
	mov.u32 	%r1574, _ZN6thrust24THRUST_300001_SM_1000_NS8cuda_cub4core6detail5shmemE;
	add.s32 	%r1575, %r1574, %r1573;
	st.shared.v2.u32 	[%r1575], {%r56, %r155};
$L__BB3_117:
	bar.sync 	0;
	cvt.u64.u32 	%rd769, %r44;
	setp.le.u64 	%p352, %rd90, %rd769;
	@%p352 bra 	$L__BB3_326;
	not.b64 	%rd615, %rd769;
	add.s64 	%rd93, %rd90, %rd615;
	shr.u64 	%rd616, %rd93, 8;
	add.s64 	%rd617, %rd616, 1;
	and.b64  	%rd765, %rd617, 3;
	and.b64  	%rd618, %rd93, 768;
	setp.eq.s64 	%p353, %rd618, 768;
	@%p353 bra 	$L__BB3_121;
	add.s64 	%rd619, %rd91, %rd769;
	shl.b64 	%rd620, %rd619, 2;
	add.s64 	%rd767, %rd4, %rd620;
	add.s64 	%rd766, %rd3, %rd620;
	shl.b32 	%r1576, %r44, 3;
	mov.u32 	%r1577, _ZN6thrust24THRUST_300001_SM_1000_NS8cuda_cub4core6detail5shmemE;
	add.s32 	%r1987, %r1577, %r1576;
	shl.b64 	%rd621, %rd765, 8;
	add.s64 	%rd769, %rd621, %rd769;
$L__BB3_120:
	.pragma "nounroll";
	ld.shared.v2.u32 	{%r1578, %r1579}, [%r1987];
	st.global.u32 	[%rd766], %r1578;
	st.global.u32 	[%rd767], %r1579;
	add.s64 	%rd767, %rd767, 1024;
	add.s64 	%rd766, %rd766, 1024;
	add.s32 	%r1987, %r1987, 2048;
	add.s64 	%rd765, %rd765, -1;
	setp.ne.s64 	%p354, %rd765, 0;
	@%p354 bra 	$L__BB3_120;
$L__BB3_121:
	setp.lt.u64 	%p355, %rd93, 768;
	@%p355 bra 	$L__BB3_326;
	mov.u32 	%r1582, _ZN6thrust24THRUST_300001_SM_1000_NS8cuda_cub4core6detail5shmemE;
$L__BB3_123:
	cvt.u32.u64 	%r1580, %rd769;
	add.s64 	%rd622, %rd769, %rd91;
	shl.b32 	%r1581, %r1580, 3;
	add.s32 	%r1583, %r1582, %r1581;
	ld.shared.v2.u32 	{%r1584, %r1585}, [%r1583];
	shl.b64 	%rd623, %rd622, 2;
	add.s64 	%rd624, %rd3, %rd623;
	st.global.u32 	[%rd624], %r1584;
	add.s64 	%rd625, %rd4, %rd623;
	st.global.u32 	[%rd625], %r1585;
	and.b64  	%rd626, %rd769, 4294967295;
	add.s64 	%rd627, %rd91, %rd626;
	ld.shared.v2.u32 	{%r1586, %r1587}, [%r1583+2048];
	shl.b64 	%rd628, %rd627, 2;
	add.s64 	%rd629, %rd3, %rd628;
	st.global.u32 	[%rd629+1024], %r1586;
	add.s64 	%rd630, %rd4, %rd628;
	st.global.u32 	[%rd630+1024], %r1587;
	ld.shared.v2.u32 	{%r1588, %r1589}, [%r1583+4096];
	st.global.u32 	[%rd629+2048], %r1588;
	st.global.u32 	[%rd630+2048], %r1589;
	ld.shared.v2.u32 	{%r1590, %r1591}, [%r1583+6144];
	st.global.u32 	[%rd629+3072], %r1590;
	st.global.u32 	[%rd630+3072], %r1591;
	add.s64 	%rd631, %rd769, 1024;
	and.b64  	%rd769, %rd631, 4294967295;
	setp.gt.u64 	%p356, %rd90, %rd769;
	@%p356 bra 	$L__BB3_123;
	bra.uni 	$L__BB3_326;
$L__BB3_124:
	setp.eq.s32 	%p334, %r1971, %r49;
	@%p334 bra 	$L__BB3_126;
	shl.b64 	%rd588, %rd763, 2;
	add.s64 	%rd589, %rd3, %rd588;
	st.global.u32 	[%rd589], %r1971;
	add.s64 	%rd590, %rd4, %rd588;
	st.global.u32 	[%rd590], %r1985;
$L__BB3_126:
	setp.eq.s32 	%p335, %r49, %r50;
	@%p335 bra 	$L__BB3_128;
	shl.b64 	%rd591, %rd82, 2;
	add.s64 	%rd592, %rd3, %rd591;
	st.global.u32 	[%rd592], %r49;
	add.s64 	%rd593, %rd4, %rd591;
	st.global.u32 	[%rd593], %r148;
$L__BB3_128:
	setp.eq.s32 	%p336, %r50, %r51;
	@%p336 bra 	$L__BB3_130;
	shl.b64 	%rd594, %rd83, 2;
	add.s64 	%rd595, %rd3, %rd594;
	st.global.u32 	[%rd595], %r50;
	add.s64 	%rd596, %rd4, %rd594;
	st.global.u32 	[%rd596], %r149;
$L__BB3_130:
	setp.eq.s32 	%p337, %r51, %r52;
	@%p337 bra 	$L__BB3_132;
	shl.b64 	%rd597, %rd84, 2;
	add.s64 	%rd598, %rd3, %rd597;
	st.global.u32 	[%rd598], %r51;
	add.s64 	%rd599, %rd4, %rd597;
	st.global.u32 	[%rd599], %r150;
$L__BB3_132:
	setp.eq.s32 	%p338, %r52, %r53;
	@%p338 bra 	$L__BB3_134;
	shl.b64 	%rd600, %rd85, 2;
	add.s64 	%rd601, %rd3, %rd600;
	st.global.u32 	[%rd601], %r52;
	add.s64 	%rd602, %rd4, %rd600;
	st.global.u32 	[%rd602], %r151;
$L__BB3_134:
	setp.eq.s32 	%p339, %r53, %r54;
	@%p339 bra 	$L__BB3_136;
	shl.b64 	%rd603, %rd86, 2;
	add.s64 	%rd604, %rd3, %rd603;
	st.global.u32 	[%rd604], %r53;
	add.s64 	%rd605, %rd4, %rd603;
	st.global.u32 	[%rd605], %r152;
$L__BB3_136:
	setp.eq.s32 	%p340, %r54, %r55;
	@%p340 bra 	$L__BB3_138;
	shl.b64 	%rd606, %rd87, 2;
	add.s64 	%rd607, %rd3, %rd606;
	st.global.u32 	[%rd607], %r54;
	add.s64 	%rd608, %rd4, %rd606;
	st.global.u32 	[%rd608], %r153;
$L__BB3_138:
	setp.eq.s32 	%p341, %r55, %r56;
	@%p341 bra 	$L__BB3_140;
	shl.b64 	%rd609, %rd88, 2;
	add.s64 	%rd610, %rd3, %rd609;
	st.global.u32 	[%rd610], %r55;
	add.s64 	%rd611, %rd4, %rd609;
	st.global.u32 	[%rd611], %r154;
$L__BB3_140:
	setp.eq.s32 	%p342, %r56, %r57;
	@%p342 bra 	$L__BB3_326;
	shl.b64 	%rd612, %rd89, 2;
	add.s64 	%rd613, %rd3, %rd612;
	st.global.u32 	[%rd613], %r56;
	add.s64 	%rd614, %rd4, %rd612;
	st.global.u32 	[%rd614], %r155;
	bra.uni 	$L__BB3_326;
$L__BB3_142:
	setp.lt.s64 	%p13, %rd6, 1;
	@%p13 bra 	$L__BB3_326;
	setp.ne.s32 	%p14, %r2, 0;
	@%p14 bra 	$L__BB3_214;
	cvt.u32.u64 	%r159, %rd212;
	shl.b64 	%rd384, %rd5, 2;
	add.s64 	%rd383, %rd2, %rd384;
	// begin inline asm
	ld.global.nc.u32 %r1996, [%rd383];
	// end inline asm
	mov.u32 	%r161, %tid.x;
	and.b32  	%r901, %r161, 31;
	and.b32  	%r902, %r161, 992;
	mul.lo.s32 	%r903, %r902, 9;
	or.b32  	%r162, %r903, %r901;
	setp.ge.s32 	%p160, %r162, %r159;
	shl.b32 	%r904, %r162, 2;
	cvt.u64.u32 	%rd385, %r904;
	add.s64 	%rd107, %rd383, %rd385;
	mov.u32 	%r1988, %r1996;
	@%p160 bra 	$L__BB3_146;
	// begin inline asm
	ld.global.nc.u32 %r1988, [%rd107];
	// end inline asm
$L__BB3_146:
	add.s32 	%r906, %r162, 32;
	setp.ge.s32 	%p161, %r906, %r159;
	mov.u32 	%r1989, %r1996;
	@%p161 bra 	$L__BB3_148;
	add.s64 	%rd387, %rd107, 128;
	// begin inline asm
	ld.global.nc.u32 %r1989, [%rd387];
	// end inline asm
$L__BB3_148:
	add.s32 	%r908, %r162, 64;
	setp.ge.s32 	%p162, %r908, %r159;
	mov.u32 	%r1990, %r1996;
	@%p162 bra 	$L__BB3_150;
	add.s64 	%rd388, %rd107, 256;
	// begin inline asm
	ld.global.nc.u32 %r1990, [%rd388];
	// end inline asm
$L__BB3_150:
	add.s32 	%r910, %r162, 96;
	setp.ge.s32 	%p163, %r910, %r159;
	mov.u32 	%r1991, %r1996;
	@%p163 bra 	$L__BB3_152;
	add.s64 	%rd389, %rd107, 384;
	// begin inline asm
	ld.global.nc.u32 %r1991, [%rd389];
	// end inline asm
$L__BB3_152:
	add.s32 	%r912, %r162, 128;
	setp.ge.s32 	%p164, %r912, %r159;
	mov.u32 	%r1992, %r1996;
	@%p164 bra 	$L__BB3_154;
	add.s64 	%rd390, %rd107, 512;
	// begin inline asm
	ld.global.nc.u32 %r1992, [%rd390];
	// end inline asm
$L__BB3_154:
	add.s32 	%r914, %r162, 160;
	setp.ge.s32 	%p165, %r914, %r159;
	mov.u32 	%r1993, %r1996;
	@%p165 bra 	$L__BB3_156;
	add.s64 	%rd391, %rd107, 640;
	// begin inline asm
	ld.global.nc.u32 %r1993, [%rd391];
	// end inline asm
$L__BB3_156:
	add.s32 	%r916, %r162, 192;
	setp.ge.s32 	%p166, %r916, %r159;
	mov.u32 	%r1994, %r1996;
	@%p166 bra 	$L__BB3_158;
	add.s64 	%rd392, %rd107, 768;
	// begin inline asm
	ld.global.nc.u32 %r1994, [%rd392];
	// end inline asm
$L__BB3_158:
	add.s32 	%r918, %r162, 224;
	setp.ge.s32 	%p167, %r918, %r159;
	mov.u32 	%r1995, %r1996;
	@%p167 bra 	$L__BB3_160;
	add.s64 	%rd393, %rd107, 896;
	// begin inline asm
	ld.global.nc.u32 %r1995, [%rd393];
	// end inline asm
$L__BB3_160:
	add.s32 	%r920, %r162, 256;
	setp.ge.s32 	%p168, %r920, %r159;
	@%p168 bra 	$L__BB3_162;
	add.s64 	%rd394, %rd107, 1024;
	// begin inline asm
	ld.global.nc.u32 %r1996, [%rd394];
	// end inline asm
$L__BB3_162:
	// begin inline asm
	mov.u32 %r922, %laneid;
	// end inline asm
	shr.u32 	%r182, %r161, 5;
	mad.lo.s32 	%r924, %r182, 288, %r922;
	shl.b32 	%r925, %r924, 2;
	mov.u32 	%r926, _ZN6thrust24THRUST_300001_SM_1000_NS8cuda_cub4core6detail5shmemE;
	add.s32 	%r927, %r926, %r925;
	st.shared.u32 	[%r927], %r1988;
	st.shared.u32 	[%r927+128], %r1989;
	st.shared.u32 	[%r927+256], %r1990;
	st.shared.u32 	[%r927+384], %r1991;
	st.shared.u32 	[%r927+512], %r1992;
	st.shared.u32 	[%r927+640], %r1993;
	st.shared.u32 	[%r927+768], %r1994;
	st.shared.u32 	[%r927+896], %r1995;
	st.shared.u32 	[%r927+1024], %r1996;
	bar.warp.sync 	-1;
	shl.b32 	%r928, %r922, 5;
	add.s32 	%r929, %r927, %r928;
	ld.shared.u32 	%r183, [%r929];
	ld.shared.u32 	%r184, [%r929+4];
	ld.shared.u32 	%r185, [%r929+8];
	ld.shared.u32 	%r186, [%r929+12];
	ld.shared.u32 	%r187, [%r929+16];
	ld.shared.u32 	%r188, [%r929+20];
	ld.shared.u32 	%r189, [%r929+24];
	ld.shared.u32 	%r190, [%r929+28];
	ld.shared.u32 	%r191, [%r929+32];
	bar.sync 	0;
	st.shared.u32 	[%r927], %r1;
	st.shared.u32 	[%r927+128], %r1;
	st.shared.u32 	[%r927+256], %r1;
	st.shared.u32 	[%r927+384], %r1;
	st.shared.u32 	[%r927+512], %r1;
	st.shared.u32 	[%r927+640], %r1;
	st.shared.u32 	[%r927+768], %r1;
	st.shared.u32 	[%r927+896], %r1;
	st.shared.u32 	[%r927+1024], %r1;
	bar.warp.sync 	-1;
	ld.shared.u32 	%r192, [%r929];
	ld.shared.u32 	%r193, [%r929+4];
	ld.shared.u32 	%r194, [%r929+8];
	ld.shared.u32 	%r195, [%r929+12];
	ld.shared.u32 	%r196, [%r929+16];
	ld.shared.u32 	%r197, [%r929+20];
	ld.shared.u32 	%r198, [%r929+24];
	ld.shared.u32 	%r199, [%r929+28];
	ld.shared.u32 	%r200, [%r929+32];
	bar.sync 	0;
	shl.b32 	%r930, %r161, 2;
	add.s32 	%r931, %r926, %r930;
	add.s32 	%r201, %r931, 1240;
	st.shared.u32 	[%r931+1240], %r191;
	bar.sync 	0;
	setp.eq.s32 	%p169, %r161, 0;
	mov.b64 	%rd770, 1;
	@%p169 bra 	$L__BB3_164;
	ld.shared.u32 	%r1997, [%r201+-4];
	setp.ne.s32 	%p170, %r1997, %r183;
	selp.u64 	%rd770, 1, 0, %p170;
$L__BB3_164:
	setp.eq.s32 	%p171, %r161, 0;
	setp.ne.s32 	%p172, %r183, %r184;
	setp.ne.s32 	%p173, %r184, %r185;
	setp.ne.s32 	%p174, %r185, %r186;
	setp.ne.s32 	%p175, %r186, %r187;
	setp.ne.s32 	%p176, %r187, %r188;
	setp.ne.s32 	%p177, %r188, %r189;
	setp.ne.s32 	%p178, %r189, %r190;
	setp.ne.s32 	%p179, %r190, %r191;
	mul.lo.s32 	%r1052, %r161, 9;
	cvt.u64.u32 	%rd396, %r1052;
	setp.eq.s64 	%p180, %rd6, %rd396;
	selp.u64 	%rd397, 1, 0, %p180;
	selp.b64 	%rd398, %rd397, %rd770, %p180;
	selp.b64 	%rd110, %rd397, %rd398, %p171;
	add.s32 	%r1053, %r1052, 1;
	cvt.u64.u32 	%rd399, %r1053;
	setp.eq.s64 	%p181, %rd6, %rd399;
	or.pred  	%p1, %p181, %p172;
	selp.u64 	%rd400, 1, 0, %p1;
	add.s32 	%r1054, %r1052, 2;
	cvt.u64.u32 	%rd401, %r1054;
	setp.eq.s64 	%p182, %rd6, %rd401;
	or.pred  	%p2, %p182, %p173;
	selp.u64 	%rd402, 1, 0, %p2;
	add.s32 	%r1055, %r1052, 3;
	cvt.u64.u32 	%rd403, %r1055;
	setp.eq.s64 	%p183, %rd6, %rd403;
	or.pred  	%p3, %p183, %p174;
	selp.u64 	%rd404, 1, 0, %p3;
	add.s32 	%r1056, %r1052, 4;
	cvt.u64.u32 	%rd405, %r1056;
	setp.eq.s64 	%p184, %rd6, %rd405;
	or.pred  	%p4, %p184, %p175;
	selp.u64 	%rd406, 1, 0, %p4;
	add.s32 	%r1057, %r1052, 5;
	cvt.u64.u32 	%rd407, %r1057;
	setp.eq.s64 	%p185, %rd6, %rd407;
	or.pred  	%p186, %p185, %p176;
	selp.u64 	%rd408, 1, 0, %p186;
	add.s32 	%r1058, %r1052, 6;
	cvt.u64.u32 	%rd409, %r1058;
	setp.eq.s64 	%p187, %rd6, %rd409;
	or.pred  	%p188, %p187, %p177;
	selp.u64 	%rd410, 1, 0, %p188;
	add.s32 	%r1059, %r1052, 7;
	cvt.u64.u32 	%rd411, %r1059;
	setp.eq.s64 	%p189, %rd6, %rd411;
	or.pred  	%p5, %p189, %p178;
	selp.u64 	%rd412, 1, 0, %p5;
	add.s32 	%r1060, %r1052, 8;
	cvt.u64.u32 	%rd413, %r1060;
	setp.eq.s64 	%p190, %rd6, %rd413;
	or.pred  	%p191, %p190, %p179;
	selp.u64 	%rd414, 1, 0, %p191;
	add.s64 	%rd111, %rd110, %rd400;
	selp.b32 	%r1061, 0, %r192, %p1;
	add.s32 	%r1062, %r193, %r1061;
	add.s64 	%rd112, %rd111, %rd402;
	selp.b32 	%r1063, 0, %r1062, %p2;
	add.s32 	%r1064, %r194, %r1063;
	add.s64 	%rd113, %rd112, %rd404;
	selp.b32 	%r1065, 0, %r1064, %p3;
	add.s32 	%r1066, %r195, %r1065;
	add.s64 	%rd114, %rd113, %rd406;
	selp.b32 	%r1067, 0, %r1066, %p4;
	add.s32 	%r1068, %r196, %r1067;
	add.s64 	%rd115, %rd114, %rd408;
	selp.b32 	%r1069, 0, %r1068, %p186;
	add.s32 	%r1070, %r197, %r1069;
	add.s64 	%rd116, %rd115, %rd410;
	selp.b32 	%r1071, 0, %r1070, %p188;
	add.s32 	%r1072, %r198, %r1071;
	add.s64 	%rd117, %rd116, %rd412;
	selp.b32 	%r1073, 0, %r1072, %p5;
	add.s32 	%r1074, %r199, %r1073;
	add.s64 	%rd415, %rd117, %rd414;
	mov.b64 	{%r933, %r938}, %rd415;
	selp.b32 	%r1075, 0, %r1074, %p191;
	add.s32 	%r943, %r200, %r1075;
	mov.b32 	%r1049, 1;
	mov.b32 	%r1050, 0;
	mov.b32 	%r1051, -1;
	// begin inline asm
	shfl.sync.up.b32 %r932, %r933, %r1049, %r1050, %r1051;
	// end inline asm
	// begin inline asm
	shfl.sync.up.b32 %r937, %r938, %r1049, %r1050, %r1051;
	// end inline asm
	mov.b64 	%rd416, {%r932, %r937};
	// begin inline asm
	shfl.sync.up.b32 %r942, %r943, %r1049, %r1050, %r1051;
	// end inline asm
	// begin inline asm
	shfl.sync.up.b32 %r947, %r948, %r1049, %r1050, %r1051;
	// end inline asm
	setp.eq.s64 	%p192, %rd415, 0;
	selp.b32 	%r1076, %r942, 0, %p192;
	setp.lt.s32 	%p193, %r922, 1;
	selp.b64 	%rd417, 0, %rd416, %p193;
	add.s64 	%rd418, %rd417, %rd415;
	mov.b64 	{%r953, %r958}, %rd418;
	selp.b32 	%r1077, 0, %r1076, %p193;
	add.s32 	%r963, %r1077, %r943;
	mov.b32 	%r969, 2;
	// begin inline asm
	shfl.sync.up.b32 %r952, %r953, %r969, %r1050, %r1051;
	// end inline asm
	// begin inline asm
	shfl.sync.up.b32 %r957, %r958, %r969, %r1050, %r1051;
	// end inline asm
	mov.b64 	%rd419, {%r952, %r957};
	// begin inline asm
	shfl.sync.up.b32 %r962, %r963, %r969, %r1050, %r1051;
	// end inline asm
	// begin inline asm
	shfl.sync.up.b32 %r967, %r968, %r969, %r1050, %r1051;
	// end inline asm
	setp.eq.s64 	%p194, %rd418, 0;
	selp.b32 	%r1078, %r962, 0, %p194;
	setp.lt.s32 	%p195, %r922, 2;
	selp.b64 	%rd420, 0, %rd419, %p195;
	add.s64 	%rd421, %rd420, %rd418;
	mov.b64 	{%r973, %r978}, %rd421;
	selp.b32 	%r1079, 0, %r1078, %p195;
	add.s32 	%r983, %r1079, %r963;
	mov.b32 	%r989, 4;
	// begin inline asm
	shfl.sync.up.b32 %r972, %r973, %r989, %r1050, %r1051;
	// end inline asm
	// begin inline asm
	shfl.sync.up.b32 %r977, %r978, %r989, %r1050, %r1051;
	// end inline asm
	mov.b64 	%rd422, {%r972, %r977};
	// begin inline asm
	shfl.sync.up.b32 %r982, %r983, %r989, %r1050, %r1051;
	// end inline asm
	// begin inline asm
	shfl.sync.up.b32 %r987, %r988, %r989, %r1050, %r1051;
	// end inline asm
	setp.eq.s64 	%p196, %rd421, 0;
	selp.b32 	%r1080, %r982, 0, %p196;
	setp.lt.s32 	%p197, %r922, 4;
	selp.b64 	%rd423, 0, %rd422, %p197;
	add.s64 	%rd424, %rd423, %rd421;
	mov.b64 	{%r993, %r998}, %rd424;
	selp.b32 	%r1081, 0, %r1080, %p197;
	add.s32 	%r1003, %r1081, %r983;
	mov.b32 	%r1009, 8;
	// begin inline asm
	shfl.sync.up.b32 %r992, %r993, %r1009, %r1050, %r1051;
	// end inline asm
	// begin inline asm
	shfl.sync.up.b32 %r997, %r998, %r1009, %r1050, %r1051;
	// end inline asm
	mov.b64 	%rd425, {%r992, %r997};
	// begin inline asm
	shfl.sync.up.b32 %r1002, %r1003, %r1009, %r1050, %r1051;
	// end inline asm
	// begin inline asm
	shfl.sync.up.b32 %r1007, %r1008, %r1009, %r1050, %r1051;
	// end inline asm
	setp.eq.s64 	%p198, %rd424, 0;
	selp.b32 	%r1082, %r1002, 0, %p198;
	setp.lt.s32 	%p199, %r922, 8;
	selp.b64 	%rd426, 0, %rd425, %p199;
	add.s64 	%rd427, %rd426, %rd424;
	mov.b64 	{%r1013, %r1018}, %rd427;
	selp.b32 	%r1083, 0, %r1082, %p199;
	add.s32 	%r1023, %r1083, %r1003;
	mov.b32 	%r1029, 16;
	// begin inline asm
	shfl.sync.up.b32 %r1012, %r1013, %r1029, %r1050, %r1051;
	// end inline asm
	// begin inline asm
	shfl.sync.up.b32 %r1017, %r1018, %r1029, %r1050, %r1051;
	// end inline asm
	mov.b64 	%rd428, {%r1012, %r1017};
	// begin inline asm
	shfl.sync.up.b32 %r1022, %r1023, %r1029, %r1050, %r1051;
	// end inline asm
	// begin inline asm
	shfl.sync.up.b32 %r1027, %r1028, %r1029, %r1050, %r1051;
	// end inline asm
	setp.eq.s64 	%p200, %rd427, 0;
	selp.b32 	%r1084, %r1022, 0, %p200;
	setp.lt.s32 	%p201, %r922, 16;
	selp.b64 	%rd429, 0, %rd428, %p201;
	add.s64 	%rd118, %rd429, %rd427;
	mov.b64 	{%r1033, %r1038}, %rd118;
	selp.b32 	%r1085, 0, %r1084, %p201;
	add.s32 	%r1043, %r1085, %r1023;
	// begin inline asm
	shfl.sync.up.b32 %r1032, %r1033, %r1049, %r1050, %r1051;
	// end inline asm
	// begin inline asm
	shfl.sync.up.b32 %r1037, %r1038, %r1049, %r1050, %r1051;
	// end inline asm
	// begin inline asm
	shfl.sync.up.b32 %r1042, %r1043, %r1049, %r1050, %r1051;
	// end inline asm
	// begin inline asm
	shfl.sync.up.b32 %r1047, %r1048, %r1049, %r1050, %r1051;
	// end inline asm
	setp.ne.s32 	%p202, %r922, 31;
	@%p202 bra 	$L__BB3_166;
	shl.b32 	%r1086, %r182, 4;
	mov.u32 	%r1087, _ZN6thrust24THRUST_300001_SM_1000_NS8cuda_cub4core6detail5shmemE;
	add.s32 	%r1088, %r1087, %r1086;
	st.shared.u64 	[%r1088], %rd118;
	st.shared.u32 	[%r1088+8], %r1043;
$L__BB3_166:
	mov.b64 	%rd430, {%r1032, %r1037};
	bar.sync 	0;
	ld.shared.u64 	%rd431, [_ZN6thrust24THRUST_300001_SM_1000_NS8cuda_cub4core6detail5shmemE];
	ld.shared.u32 	%r1089, [_ZN6thrust24THRUST_300001_SM_1000_NS8cuda_cub4core6detail5shmemE+8];
	ld.shared.u64 	%rd432, [_ZN6thrust24THRUST_300001_SM_1000_NS8cuda_cub4core6detail5shmemE+16];
	ld.shared.u32 	%r1090, [_ZN6thrust24THRUST_300001_SM_1000_NS8cuda_cub4core6detail5shmemE+24];
	add.s64 	%rd433, %rd432, %rd431;
	setp.eq.s64 	%p203, %rd432, 0;
	selp.b32 	%r1091, %r1089, 0, %p203;
	add.s32 	%r1092, %r1091, %r1090;
	setp.eq.s32 	%p204, %r182, 2;
	selp.b64 	%rd434, %rd433, %rd431, %p204;
	selp.b32 	%r1093, %r1092, %r1089, %p204;
	ld.shared.u64 	%rd435, [_ZN6thrust24THRUST_300001_SM_1000_NS8cuda_cub4core6detail5shmemE+32];
	ld.shared.u32 	%r1094, [_ZN6thrust24THRUST_300001_SM_1000_NS8cuda_cub4core6detail5shmemE+40];
	add.s64 	%rd436, %rd435, %rd433;
	setp.eq.s64 	%p205, %rd435, 0;
	selp.b32 	%r1095, %r1092, 0, %p205;
	add.s32 	%r1096, %r1095, %r1094;
	setp.eq.s32 	%p206, %r182, 3;
	selp.b64 	%rd437, %rd436, %rd434, %p206;
	selp.b32 	%r1097, %r1096, %r1093, %p206;
	ld.shared.u64 	%rd438, [_ZN6thrust24THRUST_300001_SM_1000_NS8cuda_cub4core6detail5shmemE+48];
	ld.shared.u32 	%r1098, [_ZN6thrust24THRUST_300001_SM_1000_NS8cuda_cub4core6detail5shmemE+56];
	add.s64 	%rd439, %rd438, %rd436;
	setp.eq.s64 	%p207, %rd438, 0;
	selp.b32 	%r1099, %r1096, 0, %p207;
	add.s32 	%r1100, %r1099, %r1098;
	setp.eq.s32 	%p208, %r182, 4;
	selp.b64 	%rd440, %rd439, %rd437, %p208;
	selp.b32 	%r1101, %r1100, %r1097, %p208;
	ld.shared.u64 	%rd441, [_ZN6thrust24THRUST_300001_SM_1000_NS8cuda_cub4core6detail5shmemE+64];
	ld.shared.u32 	%r1102, [_ZN6thrust24THRUST_300001_SM_1000_NS8cuda_cub4core6detail5shmemE+72];
	add.s64 	%rd442, %rd441, %rd439;
	setp.eq.s64 	%p209, %rd441, 0;
	selp.b32 	%r1103, %r1100, 0, %p209;
	add.s32 	%r1104, %r1103, %r1102;
	setp.eq.s32 	%p210, %r182, 5;
	selp.b64 	%rd443, %rd442, %rd440, %p210;
	selp.b32 	%r1105, %r1104, %r1101, %p210;
	ld.shared.u64 	%rd444, [_ZN6thrust24THRUST_300001_SM_1000_NS8cuda_cub4core6detail5shmemE+80];
	ld.shared.u32 	%r1106, [_ZN6thrust24THRUST_300001_SM_1000_NS8cuda_cub4core6detail5shmemE+88];
	add.s64 	%rd445, %rd444, %rd442;
	setp.eq.s64 	%p211, %rd444, 0;
	selp.b32 	%r1107, %r1104, 0, %p211;
	add.s32 	%r1108, %r1107, %r1106;
	setp.eq.s32 	%p212, %r182, 6;
	selp.b64 	%rd446, %rd445, %rd443, %p212;
	selp.b32 	%r1109, %r1108, %r1105, %p212;
	ld.shared.u64 	%rd447, [_ZN6thrust24THRUST_300001_SM_1000_NS8cuda_cub4core6detail5shmemE+96];
	ld.shared.u32 	%r1110, [_ZN6thrust24THRUST_300001_SM_1000_NS8cuda_cub4core6detail5shmemE+104];
	add.s64 	%rd448, %rd447, %rd445;
	setp.eq.s64 	%p213, %rd447, 0;
	selp.b32 	%r1111, %r1108, 0, %p213;
	add.s32 	%r1112, %r1111, %r1110;
	setp.eq.s32 	%p214, %r182, 7;
	selp.b64 	%rd449, %rd448, %rd446, %p214;
	selp.b32 	%r1113, %r1112, %r1109, %p214;
	ld.shared.u64 	%rd450, [_ZN6thrust24THRUST_300001_SM_1000_NS8cuda_cub4core6detail5shmemE+112];
	ld.shared.u32 	%r1114, [_ZN6thrust24THRUST_300001_SM_1000_NS8cuda_cub4core6detail5shmemE+120];
	add.s64 	%rd776, %rd450, %rd448;
	setp.eq.s64 	%p215, %rd450, 0;
	selp.b32 	%r1115, %r1112, 0, %p215;
	add.s32 	%r208, %r1115, %r1114;
	setp.lt.u32 	%p216, %r161, 32;
	selp.b64 	%rd451, 0, %rd449, %p216;
	selp.b32 	%r1116, 0, %r1113, %p216;
	setp.eq.s64 	%p217, %rd430, 0;
	selp.b32 	%r1117, %r1116, 0, %p217;
	add.s32 	%r1118, %r1117, %r1042;
	setp.eq.s32 	%p218, %r922, 0;
	selp.b64 	%rd452, 0, %rd430, %p218;
	add.s64 	%rd120, %rd451, %rd452;
	selp.b32 	%r209, %r1116, %r1118, %p218;
	add.s64 	%rd121, %rd120, %rd110;
	setp.eq.s64 	%p219, %rd110, 0;
	selp.b32 	%r1119, %r209, 0, %p219;
	add.s32 	%r210, %r1119, %r192;
	add.s64 	%rd122, %rd111, %rd120;
	selp.b32 	%r1120, 0, %r210, %p1;
	add.s32 	%r211, %r193, %r1120;
	add.s64 	%rd123, %rd112, %rd120;
	selp.b32 	%r1121, 0, %r211, %p2;
	add.s32 	%r212, %r194, %r1121;
	add.s64 	%rd124, %rd113, %rd120;
	selp.b32 	%r1122, 0, %r212, %p3;
	add.s32 	%r213, %r195, %r1122;
	add.s64 	%rd125, %rd114, %rd120;
	selp.b32 	%r1123, 0, %r213, %p4;
	add.s32 	%r214, %r196, %r1123;
	add.s64 	%rd126, %rd115, %rd120;
	mul.lo.s32 	%r1124, %r161, 9;
	add.s32 	%r1125, %r1124, 5;
	cvt.u64.u32 	%rd453, %r1125;
	setp.eq.s64 	%p220, %rd6, %rd453;
	setp.ne.s32 	%p221, %r187, %r188;
	selp.b32 	%r1126, 0, %r214, %p221;
	selp.b32 	%r1127, 0, %r1126, %p220;
	add.s32 	%r215, %r197, %r1127;
	add.s64 	%rd127, %rd116, %rd120;
	add.s32 	%r1128, %r1124, 6;
	cvt.u64.u32 	%rd454, %r1128;
	setp.eq.s64 	%p222, %rd6, %rd454;
	setp.ne.s32 	%p223, %r188, %r189;
	selp.b32 	%r1129, 0, %r215, %p223;
	selp.b32 	%r1130, 0, %r1129, %p222;
	add.s32 	%r216, %r198, %r1130;
	add.s64 	%rd128, %rd117, %rd120;
	selp.b32 	%r1131, 0, %r216, %p5;
	add.s32 	%r217, %r199, %r1131;
	setp.lt.s64 	%p224, %rd776, 257;
	@%p224 bra 	$L__BB3_192;
	bar.sync 	0;
	@%p219 bra 	$L__BB3_169;
	cvt.u32.u64 	%r1135, %rd120;
	shl.b32 	%r1136, %r1135, 3;
	mov.u32 	%r1137, _ZN6thrust24THRUST_300001_SM_1000_NS8cuda_cub4core6detail5shmemE;
	add.s32 	%r1138, %r1137, %r1136;
	st.shared.v2.u32 	[%r1138], {%r1997, %r209};
$L__BB3_169:
	not.pred 	%p241, %p1;
	@%p241 bra 	$L__BB3_171;
	cvt.u32.u64 	%r1139, %rd121;
	shl.b32 	%r1140, %r1139, 3;
	mov.u32 	%r1141, _ZN6thrust24THRUST_300001_SM_1000_NS8cuda_cub4core6detail5shmemE;
	add.s32 	%r1142, %r1141, %r1140;
	st.shared.v2.u32 	[%r1142], {%r183, %r210};
$L__BB3_171:
	not.pred 	%p242, %p2;
	@%p242 bra 	$L__BB3_173;
	cvt.u32.u64 	%r1143, %rd122;
	shl.b32 	%r1144, %r1143, 3;
	mov.u32 	%r1145, _ZN6thrust24THRUST_300001_SM_1000_NS8cuda_cub4core6detail5shmemE;
	add.s32 	%r1146, %r1145, %r1144;
	st.shared.v2.u32 	[%r1146], {%r184, %r211};
$L__BB3_173:
	not.pred 	%p243, %p3;
	@%p243 bra 	$L__BB3_175;
	cvt.u32.u64 	%r1147, %rd123;
	shl.b32 	%r1148, %r1147, 3;
	mov.u32 	%r1149, _ZN6thrust24THRUST_300001_SM_1000_NS8cuda_cub4core6detail5shmemE;
	add.s32 	%r1150, %r1149, %r1148;
	st.shared.v2.u32 	[%r1150], {%r185, %r212};
$L__BB3_175:
	not.pred 	%p244, %p4;
	@%p244 bra 	$L__BB3_177;
	cvt.u32.u64 	%r1151, %rd124;
	shl.b32 	%r1152, %r1151, 3;
	mov.u32 	%r1153, _ZN6thrust24THRUST_300001_SM_1000_NS8cuda_cub4core6detail5shmemE;
	add.s32 	%r1154, %r1153, %r1152;
	st.shared.v2.u32 	[%r1154], {%r186, %r213};
$L__BB3_177:
	mad.lo.s32 	%r1155, %r161, 9, 5;
	cvt.u64.u32 	%rd485, %r1155;
	setp.ne.s64 	%p245, %rd6, %rd485;
	setp.eq.s32 	%p246, %r187, %r188;
	and.pred  	%p247, %p245, %p246;
	@%p247 bra 	$L__BB3_179;
	cvt.u32.u64 	%r1156, %rd125;
	shl.b32 	%r1157, %r1156, 3;
	mov.u32 	%r1158, _ZN6thrust24THRUST_300001_SM_1000_NS8cuda_cub4core6detail5shmemE;
	add.s32 	%r1159, %r1158, %r1157;
	st.shared.v2.u32 	[%r1159], {%r187, %r214};
$L__BB3_179:
	mad.lo.s32 	%r1160, %r161, 9, 6;
	cvt.u64.u32 	%rd486, %r1160;
	setp.ne.s64 	%p248, %rd6, %rd486;
	setp.eq.s32 	%p249, %r188, %r189;
	and.pred  	%p250, %p248, %p249;
	@%p250 bra 	$L__BB3_181;
	cvt.u32.u64 	%r1161, %rd126;
	shl.b32 	%r1162, %r1161, 3;
	mov.u32 	%r1163, _ZN6thrust24THRUST_300001_SM_1000_NS8cuda_cub4core6detail5shmemE;
	add.s32 	%r1164, %r1163, %r1162;
	st.shared.v2.u32 	[%r1164], {%r188, %r215};
$L__BB3_181:
	not.pred 	%p251, %p5;
	@%p251 bra 	$L__BB3_183;
	cvt.u32.u64 	%r1165, %rd127;
	shl.b32 	%r1166, %r1165, 3;
	mov.u32 	%r1167, _ZN6thrust24THRUST_300001_SM_1000_NS8cuda_cub4core6detail5shmemE;
	add.s32 	%r1168, %r1167, %r1166;
	st.shared.v2.u32 	[%r1168], {%r189, %r216};
$L__BB3_183:
	mad.lo.s32 	%r1169, %r161, 9, 8;
	cvt.u64.u32 	%rd487, %r1169;
	setp.ne.s64 	%p252, %rd6, %rd487;
	setp.eq.s32 	%p253, %r190, %r191;
	and.pred  	%p254, %p252, %p253;
	@%p254 bra 	$L__BB3_185;
	cvt.u32.u64 	%r1170, %rd128;
	shl.b32 	%r1171, %r1170, 3;
	mov.u32 	%r1172, _ZN6thrust24THRUST_300001_SM_1000_NS8cuda_cub4core6detail5shmemE;
	add.s32 	%r1173, %r1172, %r1171;
	st.shared.v2.u32 	[%r1173], {%r190, %r217};
$L__BB3_185:
	bar.sync 	0;
	cvt.u64.u32 	%rd775, %r161;
	setp.le.u64 	%p255, %rd776, %rd775;
	@%p255 bra 	$L__BB3_210;
	not.b64 	%rd488, %rd775;
	add.s64 	%rd130, %rd776, %rd488;
	shr.u64 	%rd489, %rd130, 8;
	add.s64 	%rd490, %rd489, 1;
	and.b64  	%rd771, %rd490, 3;
	and.b64  	%rd491, %rd130, 768;
	setp.eq.s64 	%p256, %rd491, 768;
	@%p256 bra 	$L__BB3_189;
	shl.b64 	%rd492, %rd775, 2;
	add.s64 	%rd773, %rd4, %rd492;
	add.s64 	%rd772, %rd3, %rd492;
	shl.b32 	%r1174, %r161, 3;
	mov.u32 	%r1175, _ZN6thrust24THRUST_300001_SM_1000_NS8cuda_cub4core6detail5shmemE;
	add.s32 	%r1998, %r1175, %r1174;
	shl.b64 	%rd493, %rd771, 8;
	add.s64 	%rd775, %rd493, %rd775;
$L__BB3_188:
	.pragma "nounroll";
	ld.shared.v2.u32 	{%r1176, %r1177}, [%r1998];
	st.global.u32 	[%rd772], %r1176;
	st.global.u32 	[%rd773], %r1177;
	add.s64 	%rd773, %rd773, 1024;
	add.s64 	%rd772, %rd772, 1024;
	add.s32 	%r1998, %r1998, 2048;
	add.s64 	%rd771, %rd771, -1;
	setp.ne.s64 	%p257, %rd771, 0;
	@%p257 bra 	$L__BB3_188;
$L__BB3_189:
	setp.lt.u64 	%p258, %rd130, 768;
	@%p258 bra 	$L__BB3_210;
	mov.u32 	%r1180, _ZN6thrust24THRUST_300001_SM_1000_NS8cuda_cub4core6detail5shmemE;
$L__BB3_191:
	cvt.u32.u64 	%r1178, %rd775;
	shl.b32 	%r1179, %r1178, 3;
	add.s32 	%r1181, %r1180, %r1179;
	ld.shared.v2.u32 	{%r1182, %r1183}, [%r1181];
	shl.b64 	%rd494, %rd775, 2;
	add.s64 	%rd495, %rd3, %rd494;
	st.global.u32 	[%rd495], %r1182;
	add.s64 	%rd496, %rd4, %rd494;
	st.global.u32 	[%rd496], %r1183;
	ld.shared.v2.u32 	{%r1184, %r1185}, [%r1181+2048];
	and.b64  	%rd497, %rd494, 17179869180;
	add.s64 	%rd498, %rd3, %rd497;
	st.global.u32 	[%rd498+1024], %r1184;
	add.s64 	%rd499, %rd4, %rd497;
	st.global.u32 	[%rd499+1024], %r1185;
	ld.shared.v2.u32 	{%r1186, %r1187}, [%r1181+4096];
	st.global.u32 	[%rd498+2048], %r1186;
	st.global.u32 	[%rd499+2048], %r1187;
	ld.shared.v2.u32 	{%r1188, %r1189}, [%r1181+6144];
	st.global.u32 	[%rd498+3072], %r1188;
	st.global.u32 	[%rd499+3072], %r1189;
	add.s64 	%rd500, %rd775, 1024;
	and.b64  	%rd775, %rd500, 4294967295;
	setp.gt.u64 	%p259, %rd776, %rd775;
	@%p259 bra 	$L__BB3_191;
	bra.uni 	$L__BB3_210;
$L__BB3_192:
	@%p219 bra 	$L__BB3_194;
	shl.b64 	%rd455, %rd120, 2;
	add.s64 	%rd456, %rd3, %rd455;
	st.global.u32 	[%rd456], %r1997;
	add.s64 	%rd457, %rd4, %rd455;
	st.global.u32 	[%rd457], %r209;
$L__BB3_194:
	not.pred 	%p226, %p1;
	@%p226 bra 	$L__BB3_196;
	shl.b64 	%rd458, %rd121, 2;
	add.s64 	%rd459, %rd3, %rd458;
	st.global.u32 	[%rd459], %r183;
	add.s64 	%rd460, %rd4, %rd458;
	st.global.u32 	[%rd460], %r210;
$L__BB3_196:
	not.pred 	%p227, %p2;
	@%p227 bra 	$L__BB3_198;
	shl.b64 	%rd461, %rd122, 2;
	add.s64 	%rd462, %rd3, %rd461;
	st.global.u32 	[%rd462], %r184;
	add.s64 	%rd463, %rd4, %rd461;
	st.global.u32 	[%rd463], %r211;
$L__BB3_198:
	not.pred 	%p228, %p3;
	@%p228 bra 	$L__BB3_200;
	shl.b64 	%rd464, %rd123, 2;
	add.s64 	%rd465, %rd3, %rd464;
	st.global.u32 	[%rd465], %r185;
	add.s64 	%rd466, %rd4, %rd464;
	st.global.u32 	[%rd466], %r212;
$L__BB3_200:
	not.pred 	%p229, %p4;
	@%p229 bra 	$L__BB3_202;
	shl.b64 	%rd467, %rd124, 2;
	add.s64 	%rd468, %rd3, %rd467;
	st.global.u32 	[%rd468], %r186;
	add.s64 	%rd469, %rd4, %rd467;
	st.global.u32 	[%rd469], %r213;
$L__BB3_202:
	mad.lo.s32 	%r1132, %r161, 9, 5;
	cvt.u64.u32 	%rd470, %r1132;
	setp.ne.s64 	%p230, %rd6, %rd470;
	setp.eq.s32 	%p231, %r187, %r188;
	and.pred  	%p232, %p230, %p231;
	@%p232 bra 	$L__BB3_204;
	shl.b64 	%rd471, %rd125, 2;
	add.s64 	%rd472, %rd3, %rd471;
	st.global.u32 	[%rd472], %r187;
	add.s64 	%rd473, %rd4, %rd471;
	st.global.u32 	[%rd473], %r214;
$L__BB3_204:
	mad.lo.s32 	%r1133, %r161, 9, 6;
	cvt.u64.u32 	%rd474, %r1133;
	setp.ne.s64 	%p233, %rd6, %rd474;
	setp.eq.s32 	%p234, %r188, %r189;
	and.pred  	%p235, %p233, %p234;
	@%p235 bra 	$L__BB3_206;
	shl.b64 	%rd475, %rd126, 2;
	add.s64 	%rd476, %rd3, %rd475;
	st.global.u32 	[%rd476], %r188;
	add.s64 	%rd477, %rd4, %rd475;
	st.global.u32 	[%rd477], %r215;
$L__BB3_206:
	not.pred 	%p236, %p5;
	@%p236 bra 	$L__BB3_208;
	shl.b64 	%rd478, %rd127, 2;
	add.s64 	%rd479, %rd3, %rd478;
	st.global.u32 	[%rd479], %r189;
	add.s64 	%rd480, %rd4, %rd478;
	st.global.u32 	[%rd480], %r216;
$L__BB3_208:
	mad.lo.s32 	%r1134, %r161, 9, 8;
	cvt.u64.u32 	%rd481, %r1134;
	setp.ne.s64 	%p237, %rd6, %rd481;
	setp.eq.s32 	%p238, %r190, %r191;
	and.pred  	%p239, %p237, %p238;
	@%p239 bra 	$L__BB3_210;
	shl.b64 	%rd482, %rd128, 2;
	add.s64 	%rd483, %rd3, %rd482;
	st.global.u32 	[%rd483], %r190;
	add.s64 	%rd484, %rd4, %rd482;
	st.global.u32 	[%rd484], %r217;
$L__BB3_210:
	setp.ne.s32 	%p260, %r161, 255;
	@%p260 bra 	$L__BB3_326;
	setp.ne.s64 	%p261, %rd6, 2304;
	@%p261 bra 	$L__BB3_213;
	shl.b64 	%rd501, %rd776, 2;
	add.s64 	%rd502, %rd3, %rd501;
	st.global.u32 	[%rd502], %r191;
	add.s64 	%rd503, %rd4, %rd501;
	st.global.u32 	[%rd503], %r208;
	add.s64 	%rd776, %rd776, 1;
$L__BB3_213:
	ld.param.u64 	%rd745, [_ZN6thrust24THRUST_300001_SM_1000_NS8cuda_cub4core6detail13_kernel_agentINS1_15__reduce_by_key16ReduceByKeyAgentINS0_6detail15normal_iteratorINS0_10device_ptrIiEEEENS0_17constant_iteratorIiNS0_11use_defaultESD_EESB_SB_N4cuda3std3__48equal_toIiEENSH_4plusIiEEPllEEJSB_SE_SB_SB_SM_N3cub18CUB_300001_SM_100024ReduceByKeyScanTileStateIilLb1EEESJ_SL_llEEEvDpT0__param_4];
	cvta.to.global.u64 	%rd504, %rd745;
	st.global.u64 	[%rd504], %rd776;
	bra.uni 	$L__BB3_326;
$L__BB3_214:
	cvt.u32.u64 	%r221, %rd6;
	shl.b64 	%rd216, %rd5, 2;
	add.s64 	%rd215, %rd2, %rd216;
	// begin inline asm
	ld.global.nc.u32 %r2007, [%rd215];
	// end inline asm
	mov.u32 	%r223, %tid.x;
	and.b32  	%r358, %r223, 31;
	and.b32  	%r359, %r223, 992;
	mul.lo.s32 	%r360, %r359, 9;
	or.b32  	%r224, %r360, %r358;
	setp.ge.u32 	%p15, %r224, %r221;
	shl.b32 	%r361, %r224, 2;
	cvt.u64.u32 	%rd217, %r361;
	add.s64 	%rd147, %rd215, %rd217;
	mov.u32 	%r1999, %r2007;
	@%p15 bra 	$L__BB3_216;
	// begin inline asm
	ld.global.nc.u32 %r1999, [%rd147];
	// end inline asm
$L__BB3_216:
	add.s32 	%r363, %r224, 32;
	setp.ge.u32 	%p16, %r363, %r221;
	mov.u32 	%r2000, %r2007;
	@%p16 bra 	$L__BB3_218;
	add.s64 	%rd219, %rd147, 128;
	// begin inline asm
	ld.global.nc.u32 %r2000, [%rd219];
	// end inline asm
$L__BB3_218:
	add.s32 	%r365, %r224, 64;
	setp.ge.u32 	%p17, %r365, %r221;
	mov.u32 	%r2001, %r2007;
	@%p17 bra 	$L__BB3_220;
	add.s64 	%rd220, %rd147, 256;
	// begin inline asm
	ld.global.nc.u32 %r2001, [%rd220];
	// end inline asm
$L__BB3_220:
	add.s32 	%r367, %r224, 96;
	setp.ge.u32 	%p18, %r367, %r221;
	mov.u32 	%r2002, %r2007;
	@%p18 bra 	$L__BB3_222;
	add.s64 	%rd221, %rd147, 384;
	// begin inline asm
	ld.global.nc.u32 %r2002, [%rd221];
	// end inline asm
$L__BB3_222:
	add.s32 	%r369, %r224, 128;
	setp.ge.u32 	%p19, %r369, %r221;
	mov.u32 	%r2003, %r2007;
	@%p19 bra 	$L__BB3_224;
	add.s64 	%rd222, %rd147, 512;
	// begin inline asm
	ld.global.nc.u32 %r2003, [%rd222];
	// end inline asm
$L__BB3_224:
	add.s32 	%r371, %r224, 160;
	setp.ge.u32 	%p20, %r371, %r221;
	mov.u32 	%r2004, %r2007;
	@%p20 bra 	$L__BB3_226;
	add.s64 	%rd223, %rd147, 640;
	// begin inline asm
	ld.global.nc.u32 %r2004, [%rd223];
	// end inline asm
$L__BB3_226:
	add.s32 	%r373, %r224, 192;
	setp.ge.u32 	%p21, %r373, %r221;
	mov.u32 	%r2005, %r2007;
	@%p21 bra 	$L__BB3_228;
	add.s64 	%rd224, %rd147, 768;
	// begin inline asm
	ld.global.nc.u32 %r2005, [%rd224];
	// end inline asm
$L__BB3_228:
	add.s32 	%r375, %r224, 224;
	setp.ge.u32 	%p22, %r375, %r221;
	mov.u32 	%r2006, %r2007;
	@%p22 bra 	$L__BB3_230;
	add.s64 	%rd225, %rd147, 896;
	// begin inline asm
	ld.global.nc.u32 %r2006, [%rd225];
	// end inline asm
$L__BB3_230:
	add.s32 	%r377, %r224, 256;
	setp.ge.u32 	%p23, %r377, %r221;
	@%p23 bra 	$L__BB3_232;
	add.s64 	%rd226, %rd147, 1024;
	// begin inline asm
	ld.global.nc.u32 %r2007, [%rd226];
	// end inline asm
$L__BB3_232:
	// begin inline asm
	mov.u32 %r379, %laneid;
	// end inline asm
	shr.u32 	%r244, %r223, 5;
	mad.lo.s32 	%r381, %r244, 288, %r379;
	shl.b32 	%r382, %r381, 2;
	mov.u32 	%r383, _ZN6thrust24THRUST_300001_SM_1000_NS8cuda_cub4core6detail5shmemE;
	add.s32 	%r245, %r383, %r382;
	st.shared.u32 	[%r245], %r1999;
	st.shared.u32 	[%r245+128], %r2000;
	st.shared.u32 	[%r245+256], %r2001;
	st.shared.u32 	[%r245+384], %r2002;
	st.shared.u32 	[%r245+512], %r2003;
	st.shared.u32 	[%r245+640], %r2004;
	st.shared.u32 	[%r245+768], %r2005;
	st.shared.u32 	[%r245+896], %r2006;
	st.shared.u32 	[%r245+1024], %r2007;
	bar.warp.sync 	-1;
	shl.b32 	%r384, %r379, 5;
	add.s32 	%r246, %r245, %r384;
	ld.shared.u32 	%r247, [%r246];
	ld.shared.u32 	%r248, [%r246+4];
	ld.shared.u32 	%r249, [%r246+8];
	ld.shared.u32 	%r250, [%r246+12];
	ld.shared.u32 	%r251, [%r246+16];
	ld.shared.u32 	%r252, [%r246+20];
	ld.shared.u32 	%r253, [%r246+24];
	ld.shared.u32 	%r254, [%r246+28];
	ld.shared.u32 	%r255, [%r246+32];
	setp.ne.s32 	%p24, %r223, 0;
	mov.b32 	%r2009, 0;
	@%p24 bra 	$L__BB3_234;
	add.s64 	%rd227, %rd215, -4;
	// begin inline asm
	ld.global.nc.u32 %r2009, [%rd227];
	// end inline asm
$L__BB3_234:
	setp.eq.s32 	%p25, %r223, 0;
	bar.sync 	0;
	st.shared.u32 	[%r245], %r1;
	st.shared.u32 	[%r245+128], %r1;
	st.shared.u32 	[%r245+256], %r1;
	st.shared.u32 	[%r245+384], %r1;
	st.shared.u32 	[%r245+512], %r1;
	st.shared.u32 	[%r245+640], %r1;
	st.shared.u32 	[%r245+768], %r1;
	st.shared.u32 	[%r245+896], %r1;
	st.shared.u32 	[%r245+1024], %r1;
	bar.warp.sync 	-1;
	ld.shared.u32 	%r258, [%r246];
	ld.shared.u32 	%r259, [%r246+4];
	ld.shared.u32 	%r260, [%r246+8];
	ld.shared.u32 	%r261, [%r246+12];
	ld.shared.u32 	%r262, [%r246+16];
	ld.shared.u32 	%r263, [%r246+20];
	ld.shared.u32 	%r264, [%r246+24];
	ld.shared.u32 	%r265, [%r246+28];
	ld.shared.u32 	%r266, [%r246+32];
	bar.sync 	0;
	shl.b32 	%r386, %r223, 2;
	add.s32 	%r388, %r383, %r386;
	add.s32 	%r267, %r388, 1240;
	st.shared.u32 	[%r388+1240], %r255;
	bar.sync 	0;
	@%p25 bra 	$L__BB3_236;
	ld.shared.u32 	%r2009, [%r267+-4];
$L__BB3_236:
	setp.ne.s32 	%p26, %r2009, %r247;
	setp.ne.s32 	%p27, %r247, %r248;
	setp.ne.s32 	%p28, %r248, %r249;
	setp.ne.s32 	%p29, %r249, %r250;
	setp.ne.s32 	%p30, %r250, %r251;
	setp.ne.s32 	%p31, %r251, %r252;
	setp.ne.s32 	%p32, %r252, %r253;
	setp.ne.s32 	%p33, %r253, %r254;
	setp.ne.s32 	%p34, %r254, %r255;
	mul.lo.s32 	%r509, %r223, 9;
	cvt.u64.u32 	%rd228, %r509;
	setp.eq.s64 	%p35, %rd6, %rd228;
	or.pred  	%p36, %p35, %p26;
	selp.u64 	%rd229, 1, 0, %p36;
	add.s32 	%r510, %r509, 1;
	cvt.u64.u32 	%rd230, %r510;
	setp.eq.s64 	%p37, %rd6, %rd230;
	or.pred  	%p6, %p37, %p27;
	selp.u64 	%rd231, 1, 0, %p6;
	add.s32 	%r511, %r509, 2;
	cvt.u64.u32 	%rd232, %r511;
	setp.eq.s64 	%p38, %rd6, %rd232;
	or.pred  	%p7, %p38, %p28;
	selp.u64 	%rd233, 1, 0, %p7;
	add.s32 	%r512, %r509, 3;
	cvt.u64.u32 	%rd234, %r512;
	setp.eq.s64 	%p39, %rd6, %rd234;
	or.pred  	%p40, %p39, %p29;
	selp.u64 	%rd235, 1, 0, %p40;
	add.s32 	%r513, %r509, 4;
	cvt.u64.u32 	%rd236, %r513;
	setp.eq.s64 	%p41, %rd6, %rd236;
	or.pred  	%p8, %p41, %p30;
	selp.u64 	%rd237, 1, 0, %p8;
	add.s32 	%r514, %r509, 5;
	cvt.u64.u32 	%rd238, %r514;
	setp.eq.s64 	%p42, %rd6, %rd238;
	or.pred  	%p9, %p42, %p31;
	selp.u64 	%rd239, 1, 0, %p9;
	add.s32 	%r515, %r509, 6;
	cvt.u64.u32 	%rd240, %r515;
	setp.eq.s64 	%p43, %rd6, %rd240;
	or.pred  	%p10, %p43, %p32;
	selp.u64 	%rd241, 1, 0, %p10;
	add.s32 	%r516, %r509, 7;
	cvt.u64.u32 	%rd242, %r516;
	setp.eq.s64 	%p44, %rd6, %rd242;
	or.pred  	%p45, %p44, %p33;
	selp.u64 	%rd243, 1, 0, %p45;
	add.s32 	%r517, %r509, 8;
	cvt.u64.u32 	%rd244, %r517;
	setp.eq.s64 	%p46, %rd6, %rd244;
	or.pred  	%p47, %p46, %p34;
	selp.u64 	%rd245, 1, 0, %p47;
	add.s64 	%rd246, %rd231, %rd229;
	selp.b32 	%r518, 0, %r258, %p6;
	add.s32 	%r519, %r259, %r518;
	add.s64 	%rd247, %rd246, %rd233;
	selp.b32 	%r520, 0, %r519, %p7;
	add.s32 	%r521, %r260, %r520;
	add.s64 	%rd248, %rd247, %rd235;
	selp.b32 	%r522, 0, %r521, %p40;
	add.s32 	%r523, %r261, %r522;
	add.s64 	%rd249, %rd248, %rd237;
	selp.b32 	%r524, 0, %r523, %p8;
	add.s32 	%r525, %r262, %r524;
	add.s64 	%rd250, %rd249, %rd239;
	selp.b32 	%r526, 0, %r525, %p9;
	add.s32 	%r527, %r263, %r526;
	add.s64 	%rd251, %rd250, %rd241;
	selp.b32 	%r528, 0, %r527, %p10;
	add.s32 	%r529, %r264, %r528;
	add.s64 	%rd252, %rd251, %rd243;
	selp.b32 	%r530, 0, %r529, %p45;
	add.s32 	%r531, %r265, %r530;
	add.s64 	%rd253, %rd252, %rd245;
	mov.b64 	{%r390, %r395}, %rd253;
	selp.b32 	%r532, 0, %r531, %p47;
	add.s32 	%r400, %r266, %r532;
	mov.b32 	%r506, 1;
	mov.b32 	%r507, 0;
	mov.b32 	%r508, -1;
	// begin inline asm
	shfl.sync.up.b32 %r389, %r390, %r506, %r507, %r508;
	// end inline asm
	// begin inline asm
	shfl.sync.up.b32 %r394, %r395, %r506, %r507, %r508;
	// end inline asm
	mov.b64 	%rd254, {%r389, %r394};
	// begin inline asm
	shfl.sync.up.b32 %r399, %r400, %r506, %r507, %r508;
	// end inline asm
	// begin inline asm
	shfl.sync.up.b32 %r404, %r405, %r506, %r507, %r508;
	// end inline asm
	setp.eq.s64 	%p48, %rd253, 0;
	selp.b32 	%r533, %r399, 0, %p48;
	setp.lt.s32 	%p49, %r379, 1;
	selp.b64 	%rd255, 0, %rd254, %p49;
	add.s64 	%rd256, %rd255, %rd253;
	mov.b64 	{%r410, %r415}, %rd256;
	selp.b32 	%r534, 0, %r533, %p49;
	add.s32 	%r420, %r534, %r400;
	mov.b32 	%r426, 2;
	// begin inline asm
	shfl.sync.up.b32 %r409, %r410, %r426, %r507, %r508;
	// end inline asm
	// begin inline asm
	shfl.sync.up.b32 %r414, %r415, %r426, %r507, %r508;
	// end inline asm
	mov.b64 	%rd257, {%r409, %r414};
	// begin inline asm
	shfl.sync.up.b32 %r419, %r420, %r426, %r507, %r508;
	// end inline asm
	// begin inline asm
	shfl.sync.up.b32 %r424, %r425, %r426, %r507, %r508;
	// end inline asm
	setp.eq.s64 	%p50, %rd256, 0;
	selp.b32 	%r535, %r419, 0, %p50;
	setp.lt.s32 	%p51, %r379, 2;
	selp.b64 	%rd258, 0, %rd257, %p51;
	add.s64 	%rd259, %rd258, %rd256;
	mov.b64 	{%r430, %r435}, %rd259;
	selp.b32 	%r536, 0, %r535, %p51;
	add.s32 	%r440, %r536, %r420;
	mov.b32 	%r446, 4;
	// begin inline asm
	shfl.sync.up.b32 %r429, %r430, %r446, %r507, %r508;
	// end inline asm
	// begin inline asm
	shfl.sync.up.b32 %r434, %r435, %r446, %r507, %r508;
	// end inline asm
	mov.b64 	%rd260, {%r429, %r434};
	// begin inline asm
	shfl.sync.up.b32 %r439, %r440, %r446, %r507, %r508;
	// end inline asm
	// begin inline asm
	shfl.sync.up.b32 %r444, %r445, %r446, %r507, %r508;
	// end inline asm
	setp.eq.s64 	%p52, %rd259, 0;
	selp.b32 	%r537, %r439, 0, %p52;
	setp.lt.s32 	%p53, %r379, 4;
	selp.b64 	%rd261, 0, %rd260, %p53;
	add.s64 	%rd262, %rd261, %rd259;
	mov.b64 	{%r450, %r455}, %rd262;
	selp.b32 	%r538, 0, %r537, %p53;
	add.s32 	%r460, %r538, %r440;
	mov.b32 	%r466, 8;
	// begin inline asm
	shfl.sync.up.b32 %r449, %r450, %r466, %r507, %r508;
	// end inline asm
	// begin inline asm
	shfl.sync.up.b32 %r454, %r455, %r466, %r507, %r508;
	// end inline asm
	mov.b64 	%rd263, {%r449, %r454};
	// begin inline asm
	shfl.sync.up.b32 %r459, %r460, %r466, %r507, %r508;
	// end inline asm
	// begin inline asm
	shfl.sync.up.b32 %r464, %r465, %r466, %r507, %r508;
	// end inline asm
	setp.eq.s64 	%p54, %rd262, 0;
	selp.b32 	%r539, %r459, 0, %p54;
	setp.lt.s32 	%p55, %r379, 8;
	selp.b64 	%rd264, 0, %rd263, %p55;
	add.s64 	%rd265, %rd264, %rd262;
	mov.b64 	{%r470, %r475}, %rd265;
	selp.b32 	%r540, 0, %r539, %p55;
	add.s32 	%r480, %r540, %r460;
	mov.b32 	%r486, 16;
	// begin inline asm
	shfl.sync.up.b32 %r469, %r470, %r486, %r507, %r508;
	// end inline asm
	// begin inline asm
	shfl.sync.up.b32 %r474, %r475, %r486, %r507, %r508;
	// end inline asm
	mov.b64 	%rd266, {%r469, %r474};
	// begin inline asm
	shfl.sync.up.b32 %r479, %r480, %r486, %r507, %r508;
	// end inline asm
	// begin inline asm
	shfl.sync.up.b32 %r484, %r485, %r486, %r507, %r508;
	// end inline asm
	setp.eq.s64 	%p56, %rd265, 0;
	selp.b32 	%r541, %r479, 0, %p56;
	setp.lt.s32 	%p57, %r379, 16;
	selp.b64 	%rd267, 0, %rd266, %p57;
	add.s64 	%rd148, %rd267, %rd265;
	mov.b64 	{%r490, %r495}, %rd148;
	selp.b32 	%r542, 0, %r541, %p57;
	add.s32 	%r500, %r542, %r480;
	// begin inline asm
	shfl.sync.up.b32 %r489, %r490, %r506, %r507, %r508;
	// end inline asm
	// begin inline asm
	shfl.sync.up.b32 %r494, %r495, %r506, %r507, %r508;
	// end inline asm
	mov.b64 	%rd788, {%r489, %r494};
	// begin inline asm
	shfl.sync.up.b32 %r2023, %r500, %r506, %r507, %r508;
	// end inline asm
	// begin inline asm
	shfl.sync.up.b32 %r504, %r505, %r506, %r507, %r508;
	// end inline asm
	setp.ne.s32 	%p58, %r379, 31;
	@%p58 bra 	$L__BB3_238;
	shl.b32 	%r543, %r244, 4;
	mov.u32 	%r544, _ZN6thrust24THRUST_300001_SM_1000_NS8cuda_cub4core6detail5shmemE;
	add.s32 	%r545, %r544, %r543;
	st.shared.u64 	[%r545], %rd148;
	st.shared.u32 	[%r545+8], %r500;
$L__BB3_238:
	bar.sync 	0;
	ld.shared.u64 	%rd268, [_ZN6thrust24THRUST_300001_SM_1000_NS8cuda_cub4core6detail5shmemE];
	ld.shared.u32 	%r546, [_ZN6thrust24THRUST_300001_SM_1000_NS8cuda_cub4core6detail5shmemE+8];
	ld.shared.u64 	%rd269, [_ZN6thrust24THRUST_300001_SM_1000_NS8cuda_cub4core6detail5shmemE+16];
	ld.shared.u32 	%r547, [_ZN6thrust24THRUST_300001_SM_1000_NS8cuda_cub4core6detail5shmemE+24];
	add.s64 	%rd270, %rd269, %rd268;
	setp.eq.s64 	%p59, %rd269, 0;
	selp.b32 	%r548, %r546, 0, %p59;
	add.s32 	%r549, %r548, %r547;
	setp.eq.s32 	%p60, %r244, 2;
	selp.b64 	%rd271, %rd270, %rd268, %p60;
	selp.b32 	%r550, %r549, %r546, %p60;
	ld.shared.u64 	%rd272, [_ZN6thrust24THRUST_300001_SM_1000_NS8cuda_cub4core6detail5shmemE+32];
	ld.shared.u32 	%r551, [_ZN6thrust24THRUST_300001_SM_1000_NS8cuda_cub4core6detail5shmemE+40];
	add.s64 	%rd273, %rd272, %rd270;
	setp.eq.s64 	%p61, %rd272, 0;
	selp.b32 	%r552, %r549, 0, %p61;
	add.s32 	%r553, %r552, %r551;
	setp.eq.s32 	%p62, %r244, 3;
	selp.b64 	%rd274, %rd273, %rd271, %p62;
	selp.b32 	%r554, %r553, %r550, %p62;
	ld.shared.u64 	%rd275, [_ZN6thrust24THRUST_300001_SM_1000_NS8cuda_cub4core6detail5shmemE+48];
	ld.shared.u32 	%r555, [_ZN6thrust24THRUST_300001_SM_1000_NS8cuda_cub4core6detail5shmemE+56];
	add.s64 	%rd276, %rd275, %rd273;
	setp.eq.s64 	%p63, %rd275, 0;
	selp.b32 	%r556, %r553, 0, %p63;
	add.s32 	%r557, %r556, %r555;
	setp.eq.s32 	%p64, %r244, 4;
	selp.b64 	%rd277, %rd276, %rd274, %p64;
	selp.b32 	%r558, %r557, %r554, %p64;
	ld.shared.u64 	%rd278, [_ZN6thrust24THRUST_300001_SM_1000_NS8cuda_cub4core6detail5shmemE+64];
	ld.shared.u32 	%r559, [_ZN6thrust24THRUST_300001_SM_1000_NS8cuda_cub4core6detail5shmemE+72];
	add.s64 	%rd279, %rd278, %rd276;
	setp.eq.s64 	%p65, %rd278, 0;
	selp.b32 	%r560, %r557, 0, %p65;
	add.s32 	%r561, %r560, %r559;
	setp.eq.s32 	%p66, %r244, 5;
	selp.b64 	%rd280, %rd279, %rd277, %p66;
	selp.b32 	%r562, %r561, %r558, %p66;
	ld.shared.u64 	%rd281, [_ZN6thrust24THRUST_300001_SM_1000_NS8cuda_cub4core6detail5shmemE+80];
	ld.shared.u32 	%r563, [_ZN6thrust24THRUST_300001_SM_1000_NS8cuda_cub4core6detail5shmemE+88];
	add.s64 	%rd282, %rd281, %rd279;
	setp.eq.s64 	%p67, %rd281, 0;
	selp.b32 	%r564, %r561, 0, %p67;
	add.s32 	%r565, %r564, %r563;
	setp.eq.s32 	%p68, %r244, 6;
	selp.b64 	%rd283, %rd282, %rd280, %p68;
	selp.b32 	%r566, %r565, %r562, %p68;
	ld.shared.u64 	%rd284, [_ZN6thrust24THRUST_300001_SM_1000_NS8cuda_cub4core6detail5shmemE+96];
	ld.shared.u32 	%r567, [_ZN6thrust24THRUST_300001_SM_1000_NS8cuda_cub4core6detail5shmemE+104];
	add.s64 	%rd285, %rd284, %rd282;
	setp.eq.s64 	%p69, %rd284, 0;
	selp.b32 	%r568, %r565, 0, %p69;
	add.s32 	%r569, %r568, %r567;
	setp.eq.s32 	%p70, %r244, 7;
	selp.b64 	%rd150, %rd285, %rd283, %p70;
	selp.b32 	%r272, %r569, %r566, %p70;
	ld.shared.u64 	%rd286, [_ZN6thrust24THRUST_300001_SM_1000_NS8cuda_cub4core6detail5shmemE+112];
	ld.shared.u32 	%r570, [_ZN6thrust24THRUST_300001_SM_1000_NS8cuda_cub4core6detail5shmemE+120];
	add.s64 	%rd151, %rd286, %rd285;
	setp.eq.s64 	%p71, %rd286, 0;
	selp.b32 	%r571, %r569, 0, %p71;
	add.s32 	%r273, %r571, %r570;
	setp.lt.u32 	%p72, %r223, 32;
	@%p72 bra 	$L__BB3_240;
	setp.eq.s64 	%p73, %rd788, 0;
	selp.b32 	%r572, %r272, 0, %p73;
	add.s32 	%r573, %r572, %r2023;
	setp.eq.s32 	%p74, %r379, 0;
	selp.b64 	%rd287, 0, %rd788, %p74;
	add.s64 	%rd788, %rd150, %rd287;
	selp.b32 	%r2023, %r272, %r573, %p74;
	bra.uni 	$L__BB3_276;
$L__BB3_240:
	setp.ne.s32 	%p75, %r223, 0;
	mul.wide.u32 	%rd288, %r2, 16;
	add.s64 	%rd153, %rd1, %rd288;
	@%p75 bra 	$L__BB3_242;
	st.shared.u64 	[_ZN6thrust24THRUST_300001_SM_1000_NS8cuda_cub4core6detail5shmemE+200], %rd151;
	st.shared.u32 	[_ZN6thrust24THRUST_300001_SM_1000_NS8cuda_cub4core6detail5shmemE+208], %r273;
	mov.b32 	%r574, 100;
	mov.b64 	%rd290, {%r273, %r574};
	add.s64 	%rd289, %rd153, 512;
	// begin inline asm
	st.relaxed.gpu.v2.u64 [%rd289], {%rd290, %rd151};
	// end inline asm
$L__BB3_242:
	mov.u32 	%r575, %nctaid.x;
	setp.gt.u32 	%p76, %r575, 499;
	@%p76 bra 	$L__BB3_244;
	membar.cta;
	bra.uni 	$L__BB3_245;
$L__BB3_244:
	mov.b32 	%r576, 450;
	// begin inline asm
	nanosleep.u32 %r576;
	// end inline asm
$L__BB3_245:
	mul.wide.u32 	%rd292, %r223, 16;
	xor.b64  	%rd293, %rd292, -16;
	add.s64 	%rd294, %rd153, %rd293;
	add.s64 	%rd154, %rd294, 512;
$L__BB3_246:
	// begin inline asm
	ld.relaxed.gpu.v2.u64 {%rd295, %rd778}, [%rd154];
	// end inline asm
	mov.b64 	{%r2011, %r2016}, %rd295;
	setp.eq.s32 	%p77, %r2016, 99;
	mov.b32 	%r577, -1;
	vote.sync.any.pred 	%p78, %p77, %r577;
	@%p78 bra 	$L__BB3_246;
	setp.eq.s32 	%p79, %r2016, 101;
	mov.b32 	%r599, -1;
	vote.sync.ballot.b32 	%r600, %p79, %r599;
	// begin inline asm
	mov.u32 %r579, %lanemask_ge;
	// end inline asm
	and.b32  	%r601, %r600, %r579;
	or.b32  	%r602, %r601, -2147483648;
	add.s32 	%r603, %r602, -1;
	not.b32 	%r604, %r602;
	and.b32  	%r605, %r604, %r603;
	popc.b32 	%r278, %r605;
	mov.b64 	{%r581, %r586}, %rd778;
	mov.b32 	%r597, 1;
	// begin inline asm
	shfl.sync.down.b32 %r580, %r581, %r597, %r278, %r599;
	// end inline asm
	// begin inline asm
	shfl.sync.down.b32 %r585, %r586, %r597, %r278, %r599;
	// end inline asm
	// begin inline asm
	shfl.sync.down.b32 %r590, %r2011, %r597, %r278, %r599;
	// end inline asm
	// begin inline asm
	shfl.sync.down.b32 %r595, %r596, %r597, %r278, %r599;
	// end inline asm
	setp.ge.s32 	%p81, %r379, %r278;
	@%p81 bra 	$L__BB3_249;
	mov.b64 	%rd298, {%r580, %r585};
	add.s64 	%rd156, %rd778, %rd298;
	setp.eq.s64 	%p82, %rd778, 0;
	selp.b32 	%r606, %r590, 0, %p82;
	add.s32 	%r2011, %r606, %r2011;
	mov.u64 	%rd778, %rd156;
$L__BB3_249:
	mov.b64 	{%r608, %r613}, %rd778;
	mov.b32 	%r624, 2;
	mov.b32 	%r626, -1;
	// begin inline asm
	shfl.sync.down.b32 %r607, %r608, %r624, %r278, %r626;
	// end inline asm
	// begin inline asm
	shfl.sync.down.b32 %r612, %r613, %r624, %r278, %r626;
	// end inline asm
	// begin inline asm
	shfl.sync.down.b32 %r617, %r2011, %r624, %r278, %r626;
	// end inline asm
	// begin inline asm
	shfl.sync.down.b32 %r622, %r623, %r624, %r278, %r626;
	// end inline asm
	add.s32 	%r287, %r379, 2;
	setp.gt.s32 	%p83, %r287, %r278;
	@%p83 bra 	$L__BB3_251;
	mov.b64 	%rd299, {%r607, %r612};
	add.s64 	%rd158, %rd778, %rd299;
	setp.eq.s64 	%p84, %rd778, 0;
	selp.b32 	%r627, %r617, 0, %p84;
	add.s32 	%r2011, %r627, %r2011;
	mov.u64 	%rd778, %rd158;
$L__BB3_251:
	mov.b64 	{%r629, %r634}, %rd778;
	mov.b32 	%r645, 4;
	mov.b32 	%r647, -1;
	// begin inline asm
	shfl.sync.down.b32 %r628, %r629, %r645, %r278, %r647;
	// end inline asm
	// begin inline asm
	shfl.sync.down.b32 %r633, %r634, %r645, %r278, %r647;
	// end inline asm
	// begin inline asm
	shfl.sync.down.b32 %r638, %r2011, %r645, %r278, %r647;
	// end inline asm
	// begin inline asm
	shfl.sync.down.b32 %r643, %r644, %r645, %r278, %r647;
	// end inline asm
	add.s32 	%r293, %r379, 4;
	setp.gt.s32 	%p85, %r293, %r278;
	@%p85 bra 	$L__BB3_253;
	mov.b64 	%rd300, {%r628, %r633};
	add.s64 	%rd160, %rd778, %rd300;
	setp.eq.s64 	%p86, %rd778, 0;
	selp.b32 	%r648, %r638, 0, %p86;
	add.s32 	%r2011, %r648, %r2011;
	mov.u64 	%rd778, %rd160;
$L__BB3_253:
	mov.b64 	{%r650, %r655}, %rd778;
	mov.b32 	%r666, 8;
	mov.b32 	%r668, -1;
	// begin inline asm
	shfl.sync.down.b32 %r649, %r650, %r666, %r278, %r668;
	// end inline asm
	// begin inline asm
	shfl.sync.down.b32 %r654, %r655, %r666, %r278, %r668;
	// end inline asm
	// begin inline asm
	shfl.sync.down.b32 %r659, %r2011, %r666, %r278, %r668;
	// end inline asm
	// begin inline asm
	shfl.sync.down.b32 %r664, %r665, %r666, %r278, %r668;
	// end inline asm
	add.s32 	%r299, %r379, 8;
	setp.gt.s32 	%p87, %r299, %r278;
	@%p87 bra 	$L__BB3_255;
	mov.b64 	%rd301, {%r649, %r654};
	add.s64 	%rd162, %rd778, %rd301;
	setp.eq.s64 	%p88, %rd778, 0;
	selp.b32 	%r669, %r659, 0, %p88;
	add.s32 	%r2011, %r669, %r2011;
	mov.u64 	%rd778, %rd162;
$L__BB3_255:
	mov.b64 	{%r671, %r676}, %rd778;
	mov.b32 	%r687, 16;
	mov.b32 	%r689, -1;
	// begin inline asm
	shfl.sync.down.b32 %r670, %r671, %r687, %r278, %r689;
	// end inline asm
	// begin inline asm
	shfl.sync.down.b32 %r675, %r676, %r687, %r278, %r689;
	// end inline asm
	// begin inline asm
	shfl.sync.down.b32 %r680, %r2011, %r687, %r278, %r689;
	// end inline asm
	// begin inline asm
	shfl.sync.down.b32 %r685, %r686, %r687, %r278, %r689;
	// end inline asm
	add.s32 	%r305, %r379, 16;
	setp.gt.s32 	%p89, %r305, %r278;
	@%p89 bra 	$L__BB3_257;
	mov.b64 	%rd302, {%r670, %r675};
	add.s64 	%rd164, %rd778, %rd302;
	setp.eq.s64 	%p90, %rd778, 0;
	selp.b32 	%r690, %r680, 0, %p90;
	add.s32 	%r2011, %r690, %r2011;
	mov.u64 	%rd778, %rd164;
$L__BB3_257:
	not.b32 	%r691, %r223;
	add.s32 	%r2017, %r2, %r691;
	add.s64 	%rd166, %rd1, 512;
$L__BB3_258:
	setp.ne.s32 	%p91, %r2016, 101;
	mov.b32 	%r692, -1;
	vote.sync.all.pred 	%p92, %p91, %r692;
	not.pred 	%p93, %p92;
	@%p93 bra 	$L__BB3_272;
	mul.wide.s32 	%rd376, %r2017, 16;
	add.s64 	%rd377, %rd166, %rd376;
	add.s64 	%rd375, %rd377, -512;
$L__BB3_260:
	// begin inline asm
	ld.relaxed.gpu.v2.u64 {%rd373, %rd784}, [%rd375];
	// end inline asm
	mov.b64 	{%r2019, %r2016}, %rd373;
	setp.eq.s32 	%p145, %r2016, 99;
	mov.b32 	%r786, -1;
	vote.sync.any.pred 	%p146, %p145, %r786;
	@%p146 bra 	$L__BB3_260;
	setp.eq.s32 	%p147, %r2016, 101;
	mov.b32 	%r807, -1;
	vote.sync.ballot.b32 	%r808, %p147, %r807;
	and.b32  	%r809, %r808, %r579;
	or.b32  	%r810, %r809, -2147483648;
	add.s32 	%r811, %r810, -1;
	not.b32 	%r812, %r810;
	and.b32  	%r813, %r812, %r811;
	popc.b32 	%r314, %r813;
	mov.b64 	{%r789, %r794}, %rd784;
	mov.b32 	%r805, 1;
	// begin inline asm
	shfl.sync.down.b32 %r788, %r789, %r805, %r314, %r807;
	// end inline asm
	// begin inline asm
	shfl.sync.down.b32 %r793, %r794, %r805, %r314, %r807;
	// end inline asm
	// begin inline asm
	shfl.sync.down.b32 %r798, %r2019, %r805, %r314, %r807;
	// end inline asm
	// begin inline asm
	shfl.sync.down.b32 %r803, %r804, %r805, %r314, %r807;
	// end inline asm
	setp.ge.s32 	%p149, %r379, %r314;
	@%p149 bra 	$L__BB3_263;
	mov.b64 	%rd378, {%r788, %r793};
	add.s64 	%rd169, %rd784, %rd378;
	setp.eq.s64 	%p150, %rd784, 0;
	selp.b32 	%r814, %r798, 0, %p150;
	add.s32 	%r2019, %r814, %r2019;
	mov.u64 	%rd784, %rd169;
$L__BB3_263:
	mov.b64 	{%r816, %r821}, %rd784;
	mov.b32 	%r832, 2;
	mov.b32 	%r834, -1;
	// begin inline asm
	shfl.sync.down.b32 %r815, %r816, %r832, %r314, %r834;
	// end inline asm
	// begin inline asm
	shfl.sync.down.b32 %r820, %r821, %r832, %r314, %r834;
	// end inline asm
	// begin inline asm
	shfl.sync.down.b32 %r825, %r2019, %r832, %r314, %r834;
	// end inline asm
	// begin inline asm
	shfl.sync.down.b32 %r830, %r831, %r832, %r314, %r834;
	// end inline asm
	setp.gt.s32 	%p151, %r287, %r314;
	@%p151 bra 	$L__BB3_265;
	mov.b64 	%rd379, {%r815, %r820};
	add.s64 	%rd171, %rd784, %rd379;
	setp.eq.s64 	%p152, %rd784, 0;
	selp.b32 	%r835, %r825, 0, %p152;
	add.s32 	%r2019, %r835, %r2019;
	mov.u64 	%rd784, %rd171;
$L__BB3_265:
	mov.b64 	{%r837, %r842}, %rd784;
	mov.b32 	%r853, 4;
	mov.b32 	%r855, -1;
	// begin inline asm
	shfl.sync.down.b32 %r836, %r837, %r853, %r314, %r855;
	// end inline asm
	// begin inline asm
	shfl.sync.down.b32 %r841, %r842, %r853, %r314, %r855;
	// end inline asm
	// begin inline asm
	shfl.sync.down.b32 %r846, %r2019, %r853, %r314, %r855;
	// end inline asm
	// begin inline asm
	shfl.sync.down.b32 %r851, %r852, %r853, %r314, %r855;
	// end inline asm
	setp.gt.s32 	%p153, %r293, %r314;
	@%p153 bra 	$L__BB3_267;
	mov.b64 	%rd380, {%r836, %r841};
	add.s64 	%rd173, %rd784, %rd380;
	setp.eq.s64 	%p154, %rd784, 0;
	selp.b32 	%r856, %r846, 0, %p154;
	add.s32 	%r2019, %r856, %r2019;
	mov.u64 	%rd784, %rd173;
$L__BB3_267:
	mov.b64 	{%r858, %r863}, %rd784;
	mov.b32 	%r874, 8;
	mov.b32 	%r876, -1;
	// begin inline asm
	shfl.sync.down.b32 %r857, %r858, %r874, %r314, %r876;
	// end inline asm
	// begin inline asm
	shfl.sync.down.b32 %r862, %r863, %r874, %r314, %r876;
	// end inline asm
	// begin inline asm
	shfl.sync.down.b32 %r867, %r2019, %r874, %r314, %r876;
	// end inline asm
	// begin inline asm
	shfl.sync.down.b32 %r872, %r873, %r874, %r314, %r876;
	// end inline asm
	setp.gt.s32 	%p155, %r299, %r314;
	@%p155 bra 	$L__BB3_269;
	mov.b64 	%rd381, {%r857, %r862};
	add.s64 	%rd175, %rd784, %rd381;
	setp.eq.s64 	%p156, %rd784, 0;
	selp.b32 	%r877, %r867, 0, %p156;
	add.s32 	%r2019, %r877, %r2019;
	mov.u64 	%rd784, %rd175;
$L__BB3_269:
	mov.b64 	{%r879, %r884}, %rd784;
	mov.b32 	%r895, 16;
	mov.b32 	%r897, -1;
	// begin inline asm
	shfl.sync.down.b32 %r878, %r879, %r895, %r314, %r897;
	// end inline asm
	// begin inline asm
	shfl.sync.down.b32 %r883, %r884, %r895, %r314, %r897;
	// end inline asm
	// begin inline asm
	shfl.sync.down.b32 %r888, %r2019, %r895, %r314, %r897;
	// end inline asm
	// begin inline asm
	shfl.sync.down.b32 %r893, %r894, %r895, %r314, %r897;
	// end inline asm
	setp.gt.s32 	%p157, %r305, %r314;
	@%p157 bra 	$L__BB3_271;
	mov.b64 	%rd382, {%r878, %r883};
	add.s64 	%rd177, %rd784, %rd382;
	setp.eq.s64 	%p158, %rd784, 0;
	selp.b32 	%r898, %r888, 0, %p158;
	add.s32 	%r2019, %r898, %r2019;
	mov.u64 	%rd784, %rd177;
$L__BB3_271:
	add.s64 	%rd179, %rd784, %rd778;
	setp.eq.s64 	%p159, %rd778, 0;
	selp.b32 	%r899, %r2019, 0, %p159;
	add.s32 	%r2011, %r899, %r2011;
	add.s32 	%r2017, %r2017, -32;
	mov.u64 	%rd778, %rd179;
	bra.uni 	$L__BB3_258;
$L__BB3_272:
	setp.ne.s32 	%p94, %r223, 0;
	@%p94 bra 	$L__BB3_274;
	add.s64 	%rd305, %rd778, %rd151;
	setp.eq.s64 	%p95, %rd151, 0;
	selp.b32 	%r694, %r2011, 0, %p95;
	add.s32 	%r695, %r694, %r273;
	mov.b32 	%r696, 101;
	mov.b64 	%rd304, {%r695, %r696};
	add.s64 	%rd303, %rd153, 512;
	// begin inline asm
	st.relaxed.gpu.v2.u64 [%rd303], {%rd304, %rd305};
	// end inline asm
	st.shared.u64 	[_ZN6thrust24THRUST_300001_SM_1000_NS8cuda_cub4core6detail5shmemE+168], %rd778;
	st.shared.u32 	[_ZN6thrust24THRUST_300001_SM_1000_NS8cuda_cub4core6detail5shmemE+176], %r2011;
	st.shared.u64 	[_ZN6thrust24THRUST_300001_SM_1000_NS8cuda_cub4core6detail5shmemE+184], %rd305;
	st.shared.u32 	[_ZN6thrust24THRUST_300001_SM_1000_NS8cuda_cub4core6detail5shmemE+192], %r695;
$L__BB3_274:
	setp.ne.s32 	%p96, %r379, 0;
	@%p96 bra 	$L__BB3_276;
	st.shared.u64 	[_ZN6thrust24THRUST_300001_SM_1000_NS8cuda_cub4core6detail5shmemE+136], %rd778;
	st.shared.u32 	[_ZN6thrust24THRUST_300001_SM_1000_NS8cuda_cub4core6detail5shmemE+144], %r2011;
	mov.u64 	%rd788, %rd778;
	mov.u32 	%r2023, %r2011;
$L__BB3_276:
	setp.eq.s32 	%p97, %r223, 0;
	bar.sync 	0;
	@%p97 bra 	$L__BB3_278;
	ld.shared.u32 	%r697, [_ZN6thrust24THRUST_300001_SM_1000_NS8cuda_cub4core6detail5shmemE+144];
	ld.shared.u64 	%rd306, [_ZN6thrust24THRUST_300001_SM_1000_NS8cuda_cub4core6detail5shmemE+136];
	add.s64 	%rd181, %rd306, %rd788;
	setp.eq.s64 	%p98, %rd788, 0;
	selp.b32 	%r698, %r697, 0, %p98;
	add.s32 	%r2023, %r698, %r2023;
	mov.u64 	%rd788, %rd181;
$L__BB3_278:
	mul.lo.s32 	%r699, %r223, 9;
	cvt.u64.u32 	%rd307, %r699;
	setp.eq.s64 	%p99, %rd6, %rd307;
	setp.ne.s32 	%p100, %r2009, %r247;
	or.pred  	%p101, %p99, %p100;
	selp.u64 	%rd308, 1, 0, %p101;
	add.s64 	%rd183, %rd788, %rd308;
	selp.b32 	%r700, 0, %r2023, %p101;
	add.s32 	%r345, %r700, %r258;
	selp.u64 	%rd309, 1, 0, %p6;
	add.s64 	%rd310, %rd309, %rd308;
	add.s64 	%rd184, %rd310, %rd788;
	selp.b32 	%r701, 0, %r345, %p6;
	add.s32 	%r346, %r259, %r701;
	selp.u64 	%rd311, 1, 0, %p7;
	add.s64 	%rd185, %rd184, %rd311;
	selp.b32 	%r702, 0, %r346, %p7;
	add.s32 	%r347, %r260, %r702;
	add.s32 	%r703, %r699, 3;
	cvt.u64.u32 	%rd312, %r703;
	setp.eq.s64 	%p102, %rd6, %rd312;
	setp.ne.s32 	%p103, %r249, %r250;
	or.pred  	%p11, %p102, %p103;
	selp.u64 	%rd313, 1, 0, %p11;
	add.s64 	%rd186, %rd185, %rd313;
	selp.b32 	%r704, 0, %r347, %p11;
	add.s32 	%r348, %r261, %r704;
	selp.u64 	%rd314, 1, 0, %p8;
	add.s64 	%rd187, %rd186, %rd314;
	selp.b32 	%r705, 0, %r348, %p8;
	add.s32 	%r349, %r262, %r705;
	selp.u64 	%rd315, 1, 0, %p9;
	add.s64 	%rd188, %rd187, %rd315;
	selp.b32 	%r706, 0, %r349, %p9;
	add.s32 	%r350, %r263, %r706;
	selp.u64 	%rd316, 1, 0, %p10;
	add.s64 	%rd189, %rd188, %rd316;
	selp.b32 	%r707, 0, %r350, %p10;
	add.s32 	%r351, %r264, %r707;
	add.s32 	%r708, %r699, 7;
	cvt.u64.u32 	%rd317, %r708;
	setp.eq.s64 	%p104, %rd6, %rd317;
	setp.ne.s32 	%p105, %r253, %r254;
	or.pred  	%p106, %p104, %p105;
	selp.u64 	%rd318, 1, 0, %p106;
	add.s64 	%rd190, %rd189, %rd318;
	selp.b32 	%r709, 0, %r351, %p106;
	add.s32 	%r352, %r265, %r709;
	ld.shared.u64 	%rd191, [_ZN6thrust24THRUST_300001_SM_1000_NS8cuda_cub4core6detail5shmemE+200];
	ld.shared.u64 	%rd795, [_ZN6thrust24THRUST_300001_SM_1000_NS8cuda_cub4core6detail5shmemE+184];
	ld.shared.u32 	%r353, [_ZN6thrust24THRUST_300001_SM_1000_NS8cuda_cub4core6detail5shmemE+192];
	ld.shared.u64 	%rd193, [_ZN6thrust24THRUST_300001_SM_1000_NS8cuda_cub4core6detail5shmemE+168];
	setp.lt.s64 	%p107, %rd191, 257;
	@%p107 bra 	$L__BB3_304;
	bar.sync 	0;
	mul.lo.s32 	%r713, %r223, 9;
	cvt.u64.u32 	%rd349, %r713;
	setp.ne.s64 	%p123, %rd6, %rd349;
	setp.eq.s32 	%p124, %r2009, %r247;
	and.pred  	%p125, %p123, %p124;
	@%p125 bra 	$L__BB3_281;
	cvt.u32.u64 	%r714, %rd193;
	cvt.u32.u64 	%r715, %rd788;
	sub.s32 	%r716, %r715, %r714;
	shl.b32 	%r717, %r716, 3;
	mov.u32 	%r718, _ZN6thrust24THRUST_300001_SM_1000_NS8cuda_cub4core6detail5shmemE;
	add.s32 	%r719, %r718, %r717;
	st.shared.v2.u32 	[%r719], {%r2009, %r2023};
$L__BB3_281:
	not.pred 	%p126, %p6;
	@%p126 bra 	$L__BB3_283;
	cvt.u32.u64 	%r720, %rd193;
	cvt.u32.u64 	%r721, %rd183;
	sub.s32 	%r722, %r721, %r720;
	shl.b32 	%r723, %r722, 3;
	mov.u32 	%r724, _ZN6thrust24THRUST_300001_SM_1000_NS8cuda_cub4core6detail5shmemE;
	add.s32 	%r725, %r724, %r723;
	st.shared.v2.u32 	[%r725], {%r247, %r345};
$L__BB3_283:
	not.pred 	%p127, %p7;
	@%p127 bra 	$L__BB3_285;
	cvt.u32.u64 	%r726, %rd193;
	cvt.u32.u64 	%r727, %rd184;
	sub.s32 	%r728, %r727, %r726;
	shl.b32 	%r729, %r728, 3;
	mov.u32 	%r730, _ZN6thrust24THRUST_300001_SM_1000_NS8cuda_cub4core6detail5shmemE;
	add.s32 	%r731, %r730, %r729;
	st.shared.v2.u32 	[%r731], {%r248, %r346};
$L__BB3_285:
	not.pred 	%p128, %p11;
	@%p128 bra 	$L__BB3_287;
	cvt.u32.u64 	%r732, %rd193;
	cvt.u32.u64 	%r733, %rd185;
	sub.s32 	%r734, %r733, %r732;
	shl.b32 	%r735, %r734, 3;
	mov.u32 	%r736, _ZN6thrust24THRUST_300001_SM_1000_NS8cuda_cub4core6detail5shmemE;
	add.s32 	%r737, %r736, %r735;
	st.shared.v2.u32 	[%r737], {%r249, %r347};
$L__BB3_287:
	not.pred 	%p129, %p8;
	@%p129 bra 	$L__BB3_289;
	cvt.u32.u64 	%r738, %rd193;
	cvt.u32.u64 	%r739, %rd186;
	sub.s32 	%r740, %r739, %r738;
	shl.b32 	%r741, %r740, 3;
	mov.u32 	%r742, _ZN6thrust24THRUST_300001_SM_1000_NS8cuda_cub4core6detail5shmemE;
	add.s32 	%r743, %r742, %r741;
	st.shared.v2.u32 	[%r743], {%r250, %r348};
$L__BB3_289:
	not.pred 	%p130, %p9;
	@%p130 bra 	$L__BB3_291;
	cvt.u32.u64 	%r744, %rd193;
	cvt.u32.u64 	%r745, %rd187;
	sub.s32 	%r746, %r745, %r744;
	shl.b32 	%r747, %r746, 3;
	mov.u32 	%r748, _ZN6thrust24THRUST_300001_SM_1000_NS8cuda_cub4core6detail5shmemE;
	add.s32 	%r749, %r748, %r747;
	st.shared.v2.u32 	[%r749], {%r251, %r349};
$L__BB3_291:
	not.pred 	%p131, %p10;
	@%p131 bra 	$L__BB3_293;
	cvt.u32.u64 	%r750, %rd193;
	cvt.u32.u64 	%r751, %rd188;
	sub.s32 	%r752, %r751, %r750;
	shl.b32 	%r753, %r752, 3;
	mov.u32 	%r754, _ZN6thrust24THRUST_300001_SM_1000_NS8cuda_cub4core6detail5shmemE;
	add.s32 	%r755, %r754, %r753;
	st.shared.v2.u32 	[%r755], {%r252, %r350};
$L__BB3_293:
	mad.lo.s32 	%r756, %r223, 9, 7;
	cvt.u64.u32 	%rd350, %r756;
	setp.ne.s64 	%p132, %rd6, %rd350;
	setp.eq.s32 	%p133, %r253, %r254;
	and.pred  	%p134, %p132, %p133;
	@%p134 bra 	$L__BB3_295;
	cvt.u32.u64 	%r757, %rd193;
	cvt.u32.u64 	%r758, %rd189;
	sub.s32 	%r759, %r758, %r757;
	shl.b32 	%r760, %r759, 3;
	mov.u32 	%r761, _ZN6thrust24THRUST_300001_SM_1000_NS8cuda_cub4core6detail5shmemE;
	add.s32 	%r762, %r761, %r760;
	st.shared.v2.u32 	[%r762], {%r253, %r351};
$L__BB3_295:
	mad.lo.s32 	%r763, %r223, 9, 8;
	cvt.u64.u32 	%rd351, %r763;
	setp.ne.s64 	%p135, %rd6, %rd351;
	setp.eq.s32 	%p136, %r254, %r255;
	and.pred  	%p137, %p135, %p136;
	@%p137 bra 	$L__BB3_297;
	cvt.u32.u64 	%r764, %rd193;
	cvt.u32.u64 	%r765, %rd190;
	sub.s32 	%r766, %r765, %r764;
	shl.b32 	%r767, %r766, 3;
	mov.u32 	%r768, _ZN6thrust24THRUST_300001_SM_1000_NS8cuda_cub4core6detail5shmemE;
	add.s32 	%r769, %r768, %r767;
	st.shared.v2.u32 	[%r769], {%r254, %r352};
$L__BB3_297:
	bar.sync 	0;
	cvt.u64.u32 	%rd794, %r223;
	setp.le.u64 	%p138, %rd191, %rd794;
	@%p138 bra 	$L__BB3_322;
	not.b64 	%rd352, %rd794;
	add.s64 	%rd195, %rd191, %rd352;
	shr.u64 	%rd353, %rd195, 8;
	add.s64 	%rd354, %rd353, 1;
	and.b64  	%rd790, %rd354, 3;
	and.b64  	%rd355, %rd195, 768;
	setp.eq.s64 	%p139, %rd355, 768;
	@%p139 bra 	$L__BB3_301;
	add.s64 	%rd356, %rd193, %rd794;
	shl.b64 	%rd357, %rd356, 2;
	add.s64 	%rd792, %rd4, %rd357;
	add.s64 	%rd791, %rd3, %rd357;
	shl.b32 	%r770, %r223, 3;
	mov.u32 	%r771, _ZN6thrust24THRUST_300001_SM_1000_NS8cuda_cub4core6detail5shmemE;
	add.s32 	%r2025, %r771, %r770;
	shl.b64 	%rd358, %rd790, 8;
	add.s64 	%rd794, %rd358, %rd794;
$L__BB3_300:
	.pragma "nounroll";
	ld.shared.v2.u32 	{%r772, %r773}, [%r2025];
	st.global.u32 	[%rd791], %r772;
	st.global.u32 	[%rd792], %r773;
	add.s64 	%rd792, %rd792, 1024;
	add.s64 	%rd791, %rd791, 1024;
	add.s32 	%r2025, %r2025, 2048;
	add.s64 	%rd790, %rd790, -1;
	setp.ne.s64 	%p140, %rd790, 0;
	@%p140 bra 	$L__BB3_300;
$L__BB3_301:
	setp.lt.u64 	%p141, %rd195, 768;
	@%p141 bra 	$L__BB3_322;
	mov.u32 	%r776, _ZN6thrust24THRUST_300001_SM_1000_NS8cuda_cub4core6detail5shmemE;
$L__BB3_303:
	cvt.u32.u64 	%r774, %rd794;
	add.s64 	%rd359, %rd794, %rd193;
	shl.b32 	%r775, %r774, 3;
	add.s32 	%r777, %r776, %r775;
	ld.shared.v2.u32 	{%r778, %r779}, [%r777];
	shl.b64 	%rd360, %rd359, 2;
	add.s64 	%rd361, %rd3, %rd360;
	st.global.u32 	[%rd361], %r778;
	add.s64 	%rd362, %rd4, %rd360;
	st.global.u32 	[%rd362], %r779;
	and.b64  	%rd363, %rd794, 4294967295;
	add.s64 	%rd364, %rd193, %rd363;
	ld.shared.v2.u32 	{%r780, %r781}, [%r777+2048];
	shl.b64 	%rd365, %rd364, 2;
	add.s64 	%rd366, %rd3, %rd365;
	st.global.u32 	[%rd366+1024], %r780;
	add.s64 	%rd367, %rd4, %rd365;
	st.global.u32 	[%rd367+1024], %r781;
	ld.shared.v2.u32 	{%r782, %r783}, [%r777+4096];
	st.global.u32 	[%rd366+2048], %r782;
	st.global.u32 	[%rd367+2048], %r783;
	ld.shared.v2.u32 	{%r784, %r785}, [%r777+6144];
	st.global.u32 	[%rd366+3072], %r784;
	st.global.u32 	[%rd367+3072], %r785;
	add.s64 	%rd368, %rd794, 1024;
	and.b64  	%rd794, %rd368, 4294967295;
	setp.gt.u64 	%p142, %rd191, %rd794;
	@%p142 bra 	$L__BB3_303;
	bra.uni 	$L__BB3_322;
$L__BB3_304:
	mul.lo.s32 	%r710, %r223, 9;
	cvt.u64.u32 	%rd319, %r710;
	setp.ne.s64 	%p108, %rd6, %rd319;
	setp.eq.s32 	%p109, %r2009, %r247;
	and.pred  	%p110, %p108, %p109;
	@%p110 bra 	$L__BB3_306;
	shl.b64 	%rd320, %rd788, 2;
	add.s64 	%rd321, %rd3, %rd320;
	st.global.u32 	[%rd321], %r2009;
	add.s64 	%rd322, %rd4, %rd320;
	st.global.u32 	[%rd322], %r2023;
$L__BB3_306:
	not.pred 	%p111, %p6;
	@%p111 bra 	$L__BB3_308;
	shl.b64 	%rd323, %rd183, 2;
	add.s64 	%rd324, %rd3, %rd323;
	st.global.u32 	[%rd324], %r247;
	add.s64 	%rd325, %rd4, %rd323;
	st.global.u32 	[%rd325], %r345;
$L__BB3_308:
	not.pred 	%p112, %p7;
	@%p112 bra 	$L__BB3_310;
	shl.b64 	%rd326, %rd184, 2;
	add.s64 	%rd327, %rd3, %rd326;
	st.global.u32 	[%rd327], %r248;
	add.s64 	%rd328, %rd4, %rd326;
	st.global.u32 	[%rd328], %r346;
$L__BB3_310:
	not.pred 	%p113, %p11;
	@%p113 bra 	$L__BB3_312;
	shl.b64 	%rd329, %rd185, 2;
	add.s64 	%rd330, %rd3, %rd329;
	st.global.u32 	[%rd330], %r249;
	add.s64 	%rd331, %rd4, %rd329;
	st.global.u32 	[%rd331], %r347;
$L__BB3_312:
	not.pred 	%p114, %p8;
	@%p114 bra 	$L__BB3_314;
	shl.b64 	%rd332, %rd186, 2;
	add.s64 	%rd333, %rd3, %rd332;
	st.global.u32 	[%rd333], %r250;
	add.s64 	%rd334, %rd4, %rd332;
	st.global.u32 	[%rd334], %r348;
$L__BB3_314:
	not.pred 	%p115, %p9;
	@%p115 bra 	$L__BB3_316;
	shl.b64 	%rd335, %rd187, 2;
	add.s64 	%rd336, %rd3, %rd335;
	st.global.u32 	[%rd336], %r251;
	add.s64 	%rd337, %rd4, %rd335;
	st.global.u32 	[%rd337], %r349;
$L__BB3_316:
	not.pred 	%p116, %p10;
	@%p116 bra 	$L__BB3_318;
	shl.b64 	%rd338, %rd188, 2;
	add.s64 	%rd339, %rd3, %rd338;
	st.global.u32 	[%rd339], %r252;
	add.s64 	%rd340, %rd4, %rd338;
	st.global.u32 	[%rd340], %r350;
$L__BB3_318:
	mad.lo.s32 	%r711, %r223, 9, 7;
	cvt.u64.u32 	%rd341, %r711;
	setp.ne.s64 	%p117, %rd6, %rd341;
	setp.eq.s32 	%p118, %r253, %r254;
	and.pred  	%p119, %p117, %p118;
	@%p119 bra 	$L__BB3_320;
	shl.b64 	%rd342, %rd189, 2;
	add.s64 	%rd343, %rd3, %rd342;
	st.global.u32 	[%rd343], %r253;
	add.s64 	%rd344, %rd4, %rd342;
	st.global.u32 	[%rd344], %r351;
$L__BB3_320:
	mad.lo.s32 	%r712, %r223, 9, 8;
	cvt.u64.u32 	%rd345, %r712;
	setp.ne.s64 	%p120, %rd6, %rd345;
	setp.eq.s32 	%p121, %r254, %r255;
	and.pred  	%p122, %p120, %p121;
	@%p122 bra 	$L__BB3_322;
	shl.b64 	%rd346, %rd190, 2;
	add.s64 	%rd347, %rd3, %rd346;
	st.global.u32 	[%rd347], %r254;
	add.s64 	%rd348, %rd4, %rd346;
	st.global.u32 	[%rd348], %r352;
$L__BB3_322:
	setp.ne.s32 	%p143, %r223, 255;
	@%p143 bra 	$L__BB3_326;
	setp.ne.s64 	%p144, %rd6, 2304;
	@%p144 bra 	$L__BB3_325;
	shl.b64 	%rd369, %rd795, 2;
	add.s64 	%rd370, %rd3, %rd369;
	st.global.u32 	[%rd370], %r255;
	add.s64 	%rd371, %rd4, %rd369;
	st.global.u32 	[%rd371], %r353;
	add.s64 	%rd795, %rd795, 1;
$L__BB3_325:
	ld.param.u64 	%rd744, [_ZN6thrust24THRUST_300001_SM_1000_NS8cuda_cub4core6detail13_kernel_agentINS1_15__reduce_by_key16ReduceByKeyAgentINS0_6detail15normal_iteratorINS0_10device_ptrIiEEEENS0_17constant_iteratorIiNS0_11use_defaultESD_EESB_SB_N4cuda3std3__48equal_toIiEENSH_4plusIiEEPllEEJSB_SE_SB_SB_SM_N3cub18CUB_300001_SM_100024ReduceByKeyScanTileStateIilLb1EEESJ_SL_llEEEvDpT0__param_4];
	cvta.to.global.u64 	%rd372, %rd744;
	st.global.u64 	[%rd372], %rd795;
$L__BB3_326:
	ret;

}
	// .globl	_ZN6thrust24THRUST_300001_SM_1000_NS8cuda_cub4core6detail13_kernel_agentINS1_8__reduce11ReduceAgentINS0_12zip_iteratorIN4cuda3std3__45tupleIJNS0_6detail15normal_iteratorINS0_10device_ptrIiEEEENS0_17counting_iteratorIlNS0_11use_defaultESI_SI_EEEEEEEPNSB_IJilEEESM_iNS1_9__extrema9arg_max_fIilNSA_4lessIiEEEEEEJSL_SN_iSS_EEEvDpT0_
.visible .entry _ZN6thrust24THRUST_300001_SM_1000_NS8cuda_cub4core6detail13_kernel_agentINS1_8__reduce11ReduceAgentINS0_12zip_iteratorIN4cuda3std3__45tupleIJNS0_6detail15normal_iteratorINS0_10device_ptrIiEEEENS0_17counting_iteratorIlNS0_11use_defaultESI_SI_EEEEEEEPNSB_IJilEEESM_iNS1_9__extrema9arg_max_fIilNSA_4lessIiEEEEEEJSL_SN_iSS_EEEvDpT0_(
	.param .align 8 .b8 _ZN6thrust24THRUST_300001_SM_1000_NS8cuda_cub4core6detail13_kernel_agentINS1_8__reduce11ReduceAgentINS0_12zip_iteratorIN4cuda3std3__45tupleIJNS0_6detail15normal_iteratorINS0_10device_ptrIiEEEENS0_17counting_iteratorIlNS0_11use_defaultESI_SI_EEEEEEEPNSB_IJilEEESM_iNS1_9__extrema9arg_max_fIilNSA_4lessIiEEEEEEJSL_SN_iSS_EEEvDpT0__param_0[16],
	.param .u64 .ptr .align 1 _ZN6thrust24THRUST_300001_SM_1000_NS8cuda_cub4core6detail13_kernel_agentINS1_8__reduce11ReduceAgentINS0_12zip_iteratorIN4cuda3std3__45tupleIJNS0_6detail15normal_iteratorINS0_10device_ptrIiEEEENS0_17counting_iteratorIlNS0_11use_defaultESI_SI_EEEEEEEPNSB_IJilEEESM_iNS1_9__extrema9arg_max_fIilNSA_4lessIiEEEEEEJSL_SN_iSS_EEEvDpT0__param_1,
	.param .u32 _ZN6thrust24THRUST_300001_SM_1000_NS8cuda_cub4core6detail13_kernel_agentINS1_8__reduce11ReduceAgentINS0_12zip_iteratorIN4cuda3std3__45tupleIJNS0_6detail15normal_iteratorINS0_10device_ptrIiEEEENS0_17counting_iteratorIlNS0_11use_defaultESI_SI_EEEEEEEPNSB_IJilEEESM_iNS1_9__extrema9arg_max_fIilNSA_4lessIiEEEEEEJSL_SN_iSS_EEEvDpT0__param_2,
	.param .align 1 .b8 _ZN6thrust24THRUST_300001_SM_1000_NS8cuda_cub4core6detail13_kernel_agentINS1_8__reduce11ReduceAgentINS0_12zip_iteratorIN4cuda3std3__45tupleIJNS0_6detail15normal_iteratorINS0_10device_ptrIiEEEENS0_17counting_iteratorIlNS0_11use_defaultESI_SI_EEEEEEEPNSB_IJilEEESM_iNS1_9__extrema9arg_max_fIilNSA_4lessIiEEEEEEJSL_SN_iSS_EEEvDpT0__param_3[1]
)
.maxntid 256
{
	.reg .pred 	%p<213>;
	.reg .b32 	%r<641>;
	.reg .b64 	%rd<305>;

	ld.param.u64 	%rd195, [_ZN6thrust24THRUST_300001_SM_1000_NS8cuda_cub4core6detail13_kernel_agentINS1_8__reduce11ReduceAgentINS0_12zip_iteratorIN4cuda3std3__45tupleIJNS0_6detail15normal_iteratorINS0_10device_ptrIiEEEENS0_17counting_iteratorIlNS0_11use_defaultESI_SI_EEEEEEEPNSB_IJilEEESM_iNS1_9__extrema9arg_max_fIilNSA_4lessIiEEEEEEJSL_SN_iSS_EEEvDpT0__param_0+8];
	ld.param.u64 	%rd194, [_ZN6thrust24THRUST_300001_SM_1000_NS8cuda_cub4core6detail13_kernel_agentINS1_8__reduce11ReduceAgentINS0_12zip_iteratorIN4cuda3std3__45tupleIJNS0_6detail15normal_iteratorINS0_10device_ptrIiEEEENS0_17counting_iteratorIlNS0_11use_defaultESI_SI_EEEEEEEPNSB_IJilEEESM_iNS1_9__extrema9arg_max_fIilNSA_4lessIiEEEEEEJSL_SN_iSS_EEEvDpT0__param_0];
	ld.param.u32 	%r205, [_ZN6thrust24THRUST_300001_SM_1000_NS8cuda_cub4core6detail13_kernel_agentINS1_8__reduce11ReduceAgentINS0_12zip_iteratorIN4cuda3std3__45tupleIJNS0_6detail15normal_iteratorINS0_10device_ptrIiEEEENS0_17counting_iteratorIlNS0_11use_defaultESI_SI_EEEEEEEPNSB_IJilEEESM_iNS1_9__extrema9arg_max_fIilNSA_4lessIiEEEEEEJSL_SN_iSS_EEEvDpT0__param_2];
	setp.eq.s32 	%p1, %r205, 0;
	@%p1 bra 	$L__BB4_206;
	cvta.to.global.u64 	%rd1, %rd194;
	setp.gt.s32 	%p2, %r205, 1279;
	@%p2 bra 	$L__BB4_122;
	mov.u32 	%r1, %tid.x;
	setp.ge.s32 	%p96, %r1, %r205;
	mov.b32 	%r580, 0;
	mov.b64 	%rd246, 0;
	mov.u32 	%r572, %r1;
	@%p96 bra 	$L__BB4_4;
	cvt.u64.u32 	%rd222, %r1;
	mul.wide.u32 	%rd223, %r1, 4;
	add.s64 	%rd224, %rd1, %rd223;
	add.s64 	%rd246, %rd195, %rd222;
	ld.global.u32 	%r580, [%rd224];
	add.s32 	%r572, %r1, 256;
$L__BB4_4:
	setp.ge.s32 	%p97, %r572, %r205;
	@%p97 bra 	$L__BB4_26;
	not.b32 	%r338, %r572;
	add.s32 	%r6, %r205, %r338;
	and.b32  	%r339, %r6, 768;
	setp.eq.s32 	%p98, %r339, 768;
	@%p98 bra 	$L__BB4_11;
	cvt.u64.u32 	%rd226, %r572;
	add.s64 	%rd237, %rd195, %rd226;
	mul.wide.u32 	%rd227, %r572, 4;
	add.s64 	%rd236, %rd1, %rd227;
	shr.u32 	%r340, %r6, 8;
	add.s32 	%r341, %r340, 1;
	and.b32  	%r342, %r341, 3;
	neg.s32 	%r568, %r342;
$L__BB4_7:
	.pragma "nounroll";
	mov.u64 	%rd9, %rd246;
	mov.u32 	%r10, %r580;
	ld.global.u32 	%r11, [%rd236];
	setp.lt.s32 	%p99, %r10, %r11;
	mov.u64 	%rd246, %rd237;
	mov.u32 	%r580, %r11;
	@%p99 bra 	$L__BB4_10;
	setp.lt.s32 	%p100, %r11, %r10;
	mov.u64 	%rd246, %rd9;
	mov.u32 	%r580, %r10;
	@%p100 bra 	$L__BB4_10;
	setp.lt.s64 	%p101, %rd9, %rd237;
	min.s64 	%rd246, %rd9, %rd237;
	selp.b32 	%r580, %r10, %r11, %p101;
$L__BB4_10:
	add.s32 	%r572, %r572, 256;
	add.s64 	%rd237, %rd237, 256;
	add.s64 	%rd236, %rd236, 1024;
	add.s32 	%r568, %r568, 1;
	setp.ne.s32 	%p102, %r568, 0;
	@%p102 bra 	$L__BB4_7;
$L__BB4_11:
	setp.lt.u32 	%p103, %r6, 768;
	@%p103 bra 	$L__BB4_26;
	add.s32 	%r575, %r572, 512;
$L__BB4_13:
	mov.u32 	%r20, %r575;
	add.s32 	%r343, %r20, -512;
	cvt.s64.s32 	%rd228, %r343;
	mul.wide.s32 	%rd229, %r343, 4;
	add.s64 	%rd17, %rd1, %rd229;
	add.s64 	%rd18, %rd195, %rd228;
	ld.global.u32 	%r22, [%rd17];
	setp.lt.s32 	%p104, %r580, %r22;
	mov.u64 	%rd243, %rd18;
	mov.u32 	%r577, %r22;
	@%p104 bra 	$L__BB4_16;
	setp.lt.s32 	%p105, %r22, %r580;
	mov.u64 	%rd243, %rd246;
	mov.u32 	%r577, %r580;
	@%p105 bra 	$L__BB4_16;
	setp.lt.s64 	%p106, %rd246, %rd18;
	min.s64 	%rd243, %rd246, %rd18;
	selp.b32 	%r577, %r580, %r22, %p106;
$L__BB4_16:
	add.s32 	%r344, %r20, -256;
	cvt.s64.s32 	%rd230, %r344;
	add.s64 	%rd21, %rd195, %rd230;
	ld.global.u32 	%r25, [%rd17+1024];
	setp.lt.s32 	%p107, %r577, %r25;
	mov.u64 	%rd244, %rd21;
	mov.u32 	%r578, %r25;
	@%p107 bra 	$L__BB4_19;
	setp.lt.s32 	%p108, %r25, %r577;
	mov.u64 	%rd244, %rd243;
	mov.u32 	%r578, %r577;
	@%p108 bra 	$L__BB4_19;
	setp.lt.s64 	%p109, %rd243, %rd21;
	min.s64 	%rd244, %rd243, %rd21;
	selp.b32 	%r578, %r577, %r25, %p109;
$L__BB4_19:
	cvt.s64.s32 	%rd231, %r20;
	add.s64 	%rd24, %rd195, %rd231;
	ld.global.u32 	%r28, [%rd17+2048];
	setp.lt.s32 	%p110, %r578, %r28;
	mov.u64 	%rd245, %rd24;
	mov.u32 	%r579, %r28;
	@%p110 bra 	$L__BB4_22;
	setp.lt.s32 	%p111, %r28, %r578;
	mov.u64 	%rd245, %rd244;
	mov.u32 	%r579, %r578;
	@%p111 bra 	$L__BB4_22;
	setp.lt.s64 	%p112, %rd244, %rd24;
	min.s64 	%rd245, %rd244, %rd24;
	selp.b32 	%r579, %r578, %r28, %p112;
$L__BB4_22:
	add.s32 	%r345, %r20, 256;
	cvt.s64.s32 	%rd232, %r345;
	add.s64 	%rd27, %rd195, %rd232;
	ld.global.u32 	%r31, [%rd17+3072];
	setp.lt.s32 	%p113, %r579, %r31;
	mov.u64 	%rd246, %rd27;
	mov.u32 	%r580, %r31;
	@%p113 bra 	$L__BB4_25;
	setp.lt.s32 	%p114, %r31, %r579;
	mov.u64 	%rd246, %rd245;
	mov.u32 	%r580, %r579;
	@%p114 bra 	$L__BB4_25;
	setp.lt.s64 	%p115, %rd245, %rd27;
	min.s64 	%rd246, %rd245, %rd27;
	selp.b32 	%r580, %r579, %r31, %p115;
$L__BB4_25:
	add.s32 	%r575, %r20, 1024;
	add.s32 	%r346, %r20, 512;
	setp.lt.s32 	%p116, %r346, %r205;
	@%p116 bra 	$L__BB4_13;
$L__BB4_26:
	setp.lt.s32 	%p117, %r205, 256;
	@%p117 bra 	$L__BB4_71;
	// begin inline asm
	mov.u32 %r460, %laneid;
	// end inline asm
	mov.b32 	%r478, 1;
	mov.b32 	%r479, 31;
	mov.b32 	%r480, -1;
	// begin inline asm
	shfl.sync.down.b32 %r461, %r580, %r478, %r479, %r480;
	// end inline asm
	// begin inline asm
	shfl.sync.down.b32 %r466, %r467, %r478, %r479, %r480;
	// end inline asm
	mov.b64 	{%r472, %r477}, %rd246;
	// begin inline asm
	shfl.sync.down.b32 %r471, %r472, %r478, %r479, %r480;
	// end inline asm
	// begin inline asm
	shfl.sync.down.b32 %r476, %r477, %r478, %r479, %r480;
	// end inline asm
	mov.b64 	%rd31, {%r471, %r476};
	setp.gt.s32 	%p169, %r460, 30;
	mov.u64 	%rd248, %rd246;
	mov.u32 	%r582, %r580;
	@%p169 bra 	$L__BB4_31;
	setp.lt.s32 	%p170, %r580, %r461;
	mov.u64 	%rd248, %rd31;
	mov.u32 	%r582, %r461;
	@%p170 bra 	$L__BB4_31;
	setp.lt.s32 	%p171, %r461, %r580;
	mov.u64 	%rd248, %rd246;
	mov.u32 	%r582, %r580;
	@%p171 bra 	$L__BB4_31;
	setp.lt.s64 	%p172, %rd246, %rd31;
	min.s64 	%rd248, %rd246, %rd31;
	selp.b32 	%r582, %r580, %r461, %p172;
$L__BB4_31:
	mov.b32 	%r498, 2;
	mov.b32 	%r499, 31;
	mov.b32 	%r500, -1;
	// begin inline asm
	shfl.sync.down.b32 %r481, %r582, %r498, %r499, %r500;
	// end inline asm
	// begin inline asm
	shfl.sync.down.b32 %r486, %r487, %r498, %r499, %r500;
	// end inline asm
	mov.b64 	{%r492, %r497}, %rd248;
	// begin inline asm
	shfl.sync.down.b32 %r491, %r492, %r498, %r499, %r500;
	// end inline asm
	// begin inline asm
	shfl.sync.down.b32 %r496, %r497, %r498, %r499, %r500;
	// end inline asm
	mov.b64 	%rd34, {%r491, %r496};
	setp.gt.s32 	%p173, %r460, 29;
	mov.u64 	%rd249, %rd248;
	mov.u32 	%r583, %r582;
	@%p173 bra 	$L__BB4_35;
	setp.lt.s32 	%p174, %r582, %r481;
	mov.u64 	%rd249, %rd34;
	mov.u32 	%r583, %r481;
	@%p174 bra 	$L__BB4_35;
	setp.lt.s32 	%p175, %r481, %r582;
	mov.u64 	%rd249, %rd248;
	mov.u32 	%r583, %r582;
	@%p175 bra 	$L__BB4_35;
	setp.lt.s64 	%p176, %rd248, %rd34;
	min.s64 	%rd249, %rd248, %rd34;
	selp.b32 	%r583, %r582, %r481, %p176;
$L__BB4_35:
	mov.b32 	%r518, 4;
	mov.b32 	%r519, 31;
	mov.b32 	%r520, -1;
	// begin inline asm
	shfl.sync.down.b32 %r501, %r583, %r518, %r519, %r520;
	// end inline asm
	// begin inline asm
	shfl.sync.down.b32 %r506, %r507, %r518, %r519, %r520;
	// end inline asm
	mov.b64 	{%r512, %r517}, %rd249;
	// begin inline asm
	shfl.sync.down.b32 %r511, %r512, %r518, %r519, %r520;
	// end inline asm
	// begin inline asm
	shfl.sync.down.b32 %r516, %r517, %r518, %r519, %r520;
	// end inline asm
	mov.b64 	%rd37, {%r511, %r516};
	setp.gt.s32 	%p177, %r460, 27;
	mov.u64 	%rd250, %rd249;
	mov.u32 	%r584, %r583;
	@%p177 bra 	$L__BB4_39;
	setp.lt.s32 	%p178, %r583, %r501;
	mov.u64 	%rd250, %rd37;
	mov.u32 	%r584, %r501;
	@%p178 bra 	$L__BB4_39;
	setp.lt.s32 	%p179, %r501, %r583;
	mov.u64 	%rd250, %rd249;
	mov.u32 	%r584, %r583;
	@%p179 bra 	$L__BB4_39;
	setp.lt.s64 	%p180, %rd249, %rd37;
	min.s64 	%rd250, %rd249, %rd37;
	selp.b32 	%r584, %r583, %r501, %p180;
$L__BB4_39:
	mov.b32 	%r538, 8;
	mov.b32 	%r539, 31;
	mov.b32 	%r540, -1;
	// begin inline asm
	shfl.sync.down.b32 %r521, %r584, %r538, %r539, %r540;
	// end inline asm
	// begin inline asm
	shfl.sync.down.b32 %r526, %r527, %r538, %r539, %r540;
	// end inline asm
	mov.b64 	{%r532, %r537}, %rd250;
	// begin inline asm
	shfl.sync.down.b32 %r531, %r532, %r538, %r539, %r540;
	// end inline asm
	// begin inline asm
	shfl.sync.down.b32 %r536, %r537, %r538, %r539, %r540;
	// end inline asm
	mov.b64 	%rd40, {%r531, %r536};
	setp.gt.s32 	%p181, %r460, 23;
	mov.u64 	%rd251, %rd250;
	mov.u32 	%r585, %r584;
	@%p181 bra 	$L__BB4_43;
	setp.lt.s32 	%p182, %r584, %r521;
	mov.u64 	%rd251, %rd40;
	mov.u32 	%r585, %r521;
	@%p182 bra 	$L__BB4_43;
	setp.lt.s32 	%p183, %r521, %r584;
	mov.u64 	%rd251, %rd250;
	mov.u32 	%r585, %r584;
	@%p183 bra 	$L__BB4_43;
	setp.lt.s64 	%p184, %rd250, %rd40;
	min.s64 	%rd251, %rd250, %rd40;
	selp.b32 	%r585, %r584, %r521, %p184;
$L__BB4_43:
	mov.b32 	%r558, 16;
	mov.b32 	%r559, 31;
	mov.b32 	%r560, -1;
	// begin inline asm
	shfl.sync.down.b32 %r541, %r585, %r558, %r559, %r560;
	// end inline asm
	// begin inline asm
	shfl.sync.down.b32 %r546, %r547, %r558, %r559, %r560;
	// end inline asm
	mov.b64 	{%r552, %r557}, %rd251;
	// begin inline asm
	shfl.sync.down.b32 %r551, %r552, %r558, %r559, %r560;
	// end inline asm
	// begin inline asm
	shfl.sync.down.b32 %r556, %r557, %r558, %r559, %r560;
	// end inline asm
	mov.b64 	%rd43, {%r551, %r556};
	setp.gt.s32 	%p185, %r460, 15;
	mov.u64 	%rd304, %rd251;
	mov.u32 	%r640, %r585;
	@%p185 bra 	$L__BB4_47;
	setp.lt.s32 	%p186, %r585, %r541;
	mov.u64 	%rd304, %rd43;
	mov.u32 	%r640, %r541;
	@%p186 bra 	$L__BB4_47;
	setp.lt.s32 	%p187, %r541, %r585;
	mov.u64 	%rd304, %rd251;
	mov.u32 	%r640, %r585;
	@%p187 bra 	$L__BB4_47;
	setp.lt.s64 	%p188, %rd251, %rd43;
	min.s64 	%rd304, %rd251, %rd43;
	selp.b32 	%r640, %r585, %r541, %p188;
$L__BB4_47:
	setp.ne.s32 	%p189, %r460, 0;
	@%p189 bra 	$L__BB4_49;
	shr.u32 	%r561, %r1, 1;
	and.b32  	%r562, %r561, 496;
	mov.u32 	%r563, _ZN6thrust24THRUST_300001_SM_1000_NS8cuda_cub4core6detail5shmemE;
	add.s32 	%r564, %r563, %r562;
	st.shared.u32 	[%r564+8], %r640;
	st.shared.u64 	[%r564+16], %rd304;
$L__BB4_49:
	bar.sync 	0;
	setp.ne.s32 	%p190, %r1, 0;
	@%p190 bra 	$L__BB4_204;
	ld.shared.u32 	%r52, [_ZN6thrust24THRUST_300001_SM_1000_NS8cuda_cub4core6detail5shmemE+24];
	ld.shared.u64 	%rd46, [_ZN6thrust24THRUST_300001_SM_1000_NS8cuda_cub4core6detail5shmemE+32];
	setp.lt.s32 	%p191, %r640, %r52;
	mov.u64 	%rd253, %rd46;
	mov.u32 	%r587, %r52;
	@%p191 bra 	$L__BB4_53;
	setp.lt.s32 	%p192, %r52, %r640;
	mov.u64 	%rd253, %rd304;
	mov.u32 	%r587, %r640;
	@%p192 bra 	$L__BB4_53;
	setp.lt.s64 	%p193, %rd304, %rd46;
	min.s64 	%rd253, %rd304, %rd46;
	selp.b32 	%r587, %r640, %r52, %p193;
$L__BB4_53:
	ld.shared.u32 	%r55, [_ZN6thrust24THRUST_300001_SM_1000_NS8cuda_cub4core6detail5shmemE+40];
	ld.shared.u64 	%rd49, [_ZN6thrust24THRUST_300001_SM_1000_NS8cuda_cub4core6detail5shmemE+48];
	setp.lt.s32 	%p194, %r587, %r55;
	mov.u64 	%rd254, %rd49;
	mov.u32 	%r588, %r55;
	@%p194 bra 	$L__BB4_56;
	setp.lt.s32 	%p195, %r55, %r587;
	mov.u64 	%rd254, %rd253;
	mov.u32 	%r588, %r587;
	@%p195 bra 	$L__BB4_56;
	setp.lt.s64 	%p196, %rd253, %rd49;
	min.s64 	%rd254, %rd253, %rd49;
	selp.b32 	%r588, %r587, %r55, %p196;
$L__BB4_56:
	ld.shared.u32 	%r58, [_ZN6thrust24THRUST_300001_SM_1000_NS8cuda_cub4core6detail5shmemE+56];
	ld.shared.u64 	%rd52, [_ZN6thrust24THRUST_300001_SM_1000_NS8cuda_cub4core6detail5shmemE+64];
	setp.lt.s32 	%p197, %r588, %r58;
	mov.u64 	%rd255, %rd52;
	mov.u32 	%r589, %r58;
	@%p197 bra 	$L__BB4_59;
	setp.lt.s32 	%p198, %r58, %r588;
	mov.u64 	%rd255, %rd254;
	mov.u32 	%r589, %r588;
	@%p198 bra 	$L__BB4_59;
	setp.lt.s64 	%p199, %rd254, %rd52;
	min.s64 	%rd255, %rd254, %rd52;
	selp.b32 	%r589, %r588, %r58, %p199;
$L__BB4_59:
	ld.shared.u32 	%r61, [_ZN6thrust24THRUST_300001_SM_1000_NS8cuda_cub4core6detail5shmemE+72];
	ld.shared.u64 	%rd55, [_ZN6thrust24THRUST_300001_SM_1000_NS8cuda_cub4core6detail5shmemE+80];
	setp.lt.s32 	%p200, %r589, %r61;
	mov.u64 	%rd256, %rd55;
	mov.u32 	%r590, %r61;
	@%p200 bra 	$L__BB4_62;
	setp.lt.s32 	%p201, %r61, %r589;
	mov.u64 	%rd256, %rd255;
	mov.u32 	%r590, %r589;
	@%p201 bra 	$L__BB4_62;
	setp.lt.s64 	%p202, %rd255, %rd55;
	min.s64 	%rd256, %rd255, %rd55;
	selp.b32 	%r590, %r589, %r61, %p202;
$L__BB4_62:
	ld.shared.u32 	%r64, [_ZN6thrust24THRUST_300001_SM_1000_NS8cuda_cub4core6detail5shmemE+88];
	ld.shared.u64 	%rd58, [_ZN6thrust24THRUST_300001_SM_1000_NS8cuda_cub4core6detail5shmemE+96];
	setp.lt.s32 	%p203, %r590, %r64;
	mov.u64 	%rd257, %rd58;
	mov.u32 	%r591, %r64;
	@%p203 bra 	$L__BB4_65;
	setp.lt.s32 	%p204, %r64, %r590;
	mov.u64 	%rd257, %rd256;
	mov.u32 	%r591, %r590;
	@%p204 bra 	$L__BB4_65;
	setp.lt.s64 	%p205, %rd256, %rd58;
	min.s64 	%rd257, %rd256, %rd58;
	selp.b32 	%r591, %r590, %r64, %p205;
$L__BB4_65:
	ld.shared.u32 	%r67, [_ZN6thrust24THRUST_300001_SM_1000_NS8cuda_cub4core6detail5shmemE+104];
	ld.shared.u64 	%rd61, [_ZN6thrust24THRUST_300001_SM_1000_NS8cuda_cub4core6detail5shmemE+112];
	setp.lt.s32 	%p206, %r591, %r67;
	mov.u64 	%rd258, %rd61;
	mov.u32 	%r592, %r67;
	@%p206 bra 	$L__BB4_68;
	setp.lt.s32 	%p207, %r67, %r591;
	mov.u64 	%rd258, %rd257;
	mov.u32 	%r592, %r591;
	@%p207 bra 	$L__BB4_68;
	setp.lt.s64 	%p208, %rd257, %rd61;
	min.s64 	%rd258, %rd257, %rd61;
	selp.b32 	%r592, %r591, %r67, %p208;
$L__BB4_68:
	ld.shared.u32 	%r70, [_ZN6thrust24THRUST_300001_SM_1000_NS8cuda_cub4core6detail5shmemE+120];
	ld.shared.u64 	%rd64, [_ZN6thrust24THRUST_300001_SM_1000_NS8cuda_cub4core6detail5shmemE+128];
	setp.lt.s32 	%p209, %r592, %r70;
	mov.u32 	%r640, %r70;
	mov.u64 	%rd304, %rd64;
	@%p209 bra 	$L__BB4_204;
	setp.lt.s32 	%p210, %r70, %r592;
	mov.u32 	%r640, %r592;
	mov.u64 	%rd304, %rd258;
	@%p210 bra 	$L__BB4_204;
	setp.lt.s64 	%p211, %rd258, %rd64;
	min.s64 	%rd304, %rd258, %rd64;
	selp.b32 	%r640, %r592, %r70, %p211;
	bra.uni 	$L__BB4_204;
$L__BB4_71:
	// begin inline asm
	mov.u32 %r347, %laneid;
	// end inline asm
	and.b32  	%r368, %r1, 992;
	add.s32 	%r369, %r368, 32;
	setp.gt.s32 	%p118, %r369, %r205;
	not.b32 	%r370, %r368;
	add.s32 	%r371, %r205, %r370;
	selp.b32 	%r366, %r371, 31, %p118;
	mov.b32 	%r365, 1;
	mov.b32 	%r367, -1;
	// begin inline asm
	shfl.sync.down.b32 %r348, %r580, %r365, %r366, %r367;
	// end inline asm
	// begin inline asm
	shfl.sync.down.b32 %r353, %r354, %r365, %r366, %r367;
	// end inline asm
	mov.b64 	{%r359, %r364}, %rd246;
	// begin inline asm
	shfl.sync.down.b32 %r358, %r359, %r365, %r366, %r367;
	// end inline asm
	// begin inline asm
	shfl.sync.down.b32 %r363, %r364, %r365, %r366, %r367;
	// end inline asm
	mov.b64 	%rd66, {%r358, %r363};
	setp.ge.s32 	%p119, %r347, %r366;
	mov.u32 	%r593, %r580;
	mov.u64 	%rd259, %rd246;
	@%p119 bra 	$L__BB4_75;
	setp.lt.s32 	%p120, %r580, %r348;
	mov.u32 	%r593, %r348;
	mov.u64 	%rd259, %rd66;
	@%p120 bra 	$L__BB4_75;
	setp.lt.s32 	%p121, %r348, %r580;
	mov.u32 	%r593, %r580;
	mov.u64 	%rd259, %rd246;
	@%p121 bra 	$L__BB4_75;
	setp.lt.s64 	%p122, %rd246, %rd66;
	selp.b32 	%r593, %r580, %r348, %p122;
	min.s64 	%rd259, %rd246, %rd66;
$L__BB4_75:
	mov.b32 	%r389, 2;
	mov.b32 	%r391, -1;
	// begin inline asm
	shfl.sync.down.b32 %r372, %r593, %r389, %r366, %r391;
	// end inline asm
	// begin inline asm
	shfl.sync.down.b32 %r377, %r378, %r389, %r366, %r391;
	// end inline asm
	mov.b64 	{%r383, %r388}, %rd259;
	// begin inline asm
	shfl.sync.down.b32 %r382, %r383, %r389, %r366, %r391;
	// end inline asm
	// begin inline asm
	shfl.sync.down.b32 %r387, %r388, %r389, %r366, %r391;
	// end inline asm
	mov.b64 	%rd69, {%r382, %r387};
	add.s32 	%r392, %r347, 2;
	setp.gt.s32 	%p123, %r392, %r366;
	mov.u32 	%r594, %r593;
	mov.u64 	%rd260, %rd259;
	@%p123 bra 	$L__BB4_79;
	setp.lt.s32 	%p124, %r593, %r372;
	mov.u32 	%r594, %r372;
	mov.u64 	%rd260, %rd69;
	@%p124 bra 	$L__BB4_79;
	setp.lt.s32 	%p125, %r372, %r593;
	mov.u32 	%r594, %r593;
	mov.u64 	%rd260, %rd259;
	@%p125 bra 	$L__BB4_79;
	setp.lt.s64 	%p126, %rd259, %rd69;
	selp.b32 	%r594, %r593, %r372, %p126;
	min.s64 	%rd260, %rd259, %rd69;
$L__BB4_79:
	mov.b32 	%r410, 4;
	mov.b32 	%r412, -1;
	// begin inline asm
	shfl.sync.down.b32 %r393, %r594, %r410, %r366, %r412;
	// end inline asm
	// begin inline asm
	shfl.sync.down.b32 %r398, %r399, %r410, %r366, %r412;
	// end inline asm
	mov.b64 	{%r404, %r409}, %rd260;
	// begin inline asm
	shfl.sync.down.b32 %r403, %r404, %r410, %r366, %r412;
	// end inline asm
	// begin inline asm
	shfl.sync.down.b32 %r408, %r409, %r410, %r366, %r412;
	// end inline asm
	mov.b64 	%rd72, {%r403, %r408};
	add.s32 	%r413, %r347, 4;
	setp.gt.s32 	%p127, %r413, %r366;
	mov.u32 	%r595, %r594;
	mov.u64 	%rd261, %rd260;
	@%p127 bra 	$L__BB4_83;
	setp.lt.s32 	%p128, %r594, %r393;
	mov.u32 	%r595, %r393;
	mov.u64 	%rd261, %rd72;
	@%p128 bra 	$L__BB4_83;
	setp.lt.s32 	%p129, %r393, %r594;
	mov.u32 	%r595, %r594;
	mov.u64 	%rd261, %rd260;
	@%p129 bra 	$L__BB4_83;
	setp.lt.s64 	%p130, %rd260, %rd72;
	selp.b32 	%r595, %r594, %r393, %p130;
	min.s64 	%rd261, %rd260, %rd72;
$L__BB4_83:
	mov.b32 	%r431, 8;
	mov.b32 	%r433, -1;
	// begin inline asm
	shfl.sync.down.b32 %r414, %r595, %r431, %r366, %r433;
	// end inline asm
	// begin inline asm
	shfl.sync.down.b32 %r419, %r420, %r431, %r366, %r433;
	// end inline asm
	mov.b64 	{%r425, %r430}, %rd261;
	// begin inline asm
	shfl.sync.down.b32 %r424, %r425, %r431, %r366, %r433;
	// end inline asm
	// begin inline asm
	shfl.sync.down.b32 %r429, %r430, %r431, %r366, %r433;
	// end inline asm
	mov.b64 	%rd75, {%r424, %r429};
	add.s32 	%r434, %r347, 8;
	setp.gt.s32 	%p131, %r434, %r366;
	mov.u32 	%r596, %r595;
	mov.u64 	%rd262, %rd261;
	@%p131 bra 	$L__BB4_87;
	setp.lt.s32 	%p132, %r595, %r414;
	mov.u32 	%r596, %r414;
	mov.u64 	%rd262, %rd75;
	@%p132 bra 	$L__BB4_87;
	setp.lt.s32 	%p133, %r414, %r595;
	mov.u32 	%r596, %r595;
	mov.u64 	%rd262, %rd261;
	@%p133 bra 	$L__BB4_87;
	setp.lt.s64 	%p134, %rd261, %rd75;
	selp.b32 	%r596, %r595, %r414, %p134;
	min.s64 	%rd262, %rd261, %rd75;
$L__BB4_87:
	mov.b32 	%r452, 16;
	mov.b32 	%r454, -1;
	// begin inline asm
	shfl.sync.down.b32 %r435, %r596, %r452, %r366, %r454;
	// end inline asm
	// begin inline asm
	shfl.sync.down.b32 %r440, %r441, %r452, %r366, %r454;
	// end inline asm
	mov.b64 	{%r446, %r451}, %rd262;
	// begin inline asm
	shfl.sync.down.b32 %r445, %r446, %r452, %r366, %r454;
	// end inline asm
	// begin inline asm
	shfl.sync.down.b32 %r450, %r451, %r452, %r366, %r454;
	// end inline asm
	mov.b64 	%rd78, {%r445, %r450};
	add.s32 	%r455, %r347, 16;
	setp.gt.s32 	%p135, %r455, %r366;
	mov.u32 	%r640, %r596;
	mov.u64 	%rd304, %rd262;
	@%p135 bra 	$L__BB4_91;
	setp.lt.s32 	%p136, %r596, %r435;
	mov.u32 	%r640, %r435;
	mov.u64 	%rd304, %rd78;
	@%p136 bra 	$L__BB4_91;
	setp.lt.s32 	%p137, %r435, %r596;
	mov.u32 	%r640, %r596;
	mov.u64 	%rd304, %rd262;
	@%p137 bra 	$L__BB4_91;
	setp.lt.s64 	%p138, %rd262, %rd78;
	selp.b32 	%r640, %r596, %r435, %p138;
	min.s64 	%rd304, %rd262, %rd78;
$L__BB4_91:
	setp.ne.s32 	%p139, %r347, 0;
	@%p139 bra 	$L__BB4_93;
	shr.u32 	%r456, %r1, 1;
	and.b32  	%r457, %r456, 496;
	mov.u32 	%r458, _ZN6thrust24THRUST_300001_SM_1000_NS8cuda_cub4core6detail5shmemE;
	add.s32 	%r459, %r458, %r457;
	st.shared.u32 	[%r459+8], %r640;
	st.shared.u64 	[%r459+16], %rd304;
$L__BB4_93:
	bar.sync 	0;
	setp.ne.s32 	%p140, %r1, 0;
	@%p140 bra 	$L__BB4_204;
	setp.lt.s32 	%p141, %r205, 33;
	mov.u32 	%r598, %r640;
	mov.u64 	%rd264, %rd304;
	@%p141 bra 	$L__BB4_98;
	ld.shared.u32 	%r89, [_ZN6thrust24THRUST_300001_SM_1000_NS8cuda_cub4core6detail5shmemE+24];
	ld.shared.u64 	%rd81, [_ZN6thrust24THRUST_300001_SM_1000_NS8cuda_cub4core6detail5shmemE+32];
	setp.lt.s32 	%p142, %r640, %r89;
	mov.u32 	%r598, %r89;
	mov.u64 	%rd264, %rd81;
	@%p142 bra 	$L__BB4_98;
	setp.lt.s32 	%p143, %r89, %r640;
	mov.u32 	%r598, %r640;
	mov.u64 	%rd264, %rd304;
	@%p143 bra 	$L__BB4_98;
	setp.lt.s64 	%p144, %rd304, %rd81;
	selp.b32 	%r598, %r640, %r89, %p144;
	min.s64 	%rd264, %rd304, %rd81;
$L__BB4_98:
	setp.lt.s32 	%p145, %r205, 65;
	mov.u32 	%r599, %r598;
	mov.u64 	%rd265, %rd264;
	@%p145 bra 	$L__BB4_102;
	ld.shared.u32 	%r92, [_ZN6thrust24THRUST_300001_SM_1000_NS8cuda_cub4core6detail5shmemE+40];
	ld.shared.u64 	%rd84, [_ZN6thrust24THRUST_300001_SM_1000_NS8cuda_cub4core6detail5shmemE+48];
	setp.lt.s32 	%p146, %r598, %r92;
	mov.u32 	%r599, %r92;
	mov.u64 	%rd265, %rd84;
	@%p146 bra 	$L__BB4_102;
	setp.lt.s32 	%p147, %r92, %r598;
	mov.u32 	%r599, %r598;
	mov.u64 	%rd265, %rd264;
	@%p147 bra 	$L__BB4_102;
	setp.lt.s64 	%p148, %rd264, %rd84;
	selp.b32 	%r599, %r598, %r92, %p148;
	min.s64 	%rd265, %rd264, %rd84;
$L__BB4_102:
	setp.lt.s32 	%p149, %r205, 97;
	mov.u32 	%r600, %r599;
	mov.u64 	%rd266, %rd265;
	@%p149 bra 	$L__BB4_106;
	ld.shared.u32 	%r95, [_ZN6thrust24THRUST_300001_SM_1000_NS8cuda_cub4core6detail5shmemE+56];
	ld.shared.u64 	%rd87, [_ZN6thrust24THRUST_300001_SM_1000_NS8cuda_cub4core6detail5shmemE+64];
	setp.lt.s32 	%p150, %r599, %r95;
	mov.u32 	%r600, %r95;
	mov.u64 	%rd266, %rd87;
	@%p150 bra 	$L__BB4_106;
	setp.lt.s32 	%p151, %r95, %r599;
	mov.u32 	%r600, %r599;
	mov.u64 	%rd266, %rd265;
	@%p151 bra 	$L__BB4_106;
	setp.lt.s64 	%p152, %rd265, %rd87;
	selp.b32 	%r600, %r599, %r95, %p152;
	min.s64 	%rd266, %rd265, %rd87;
$L__BB4_106:
	setp.lt.s32 	%p153, %r205, 129;
	mov.u32 	%r601, %r600;
	mov.u64 	%rd267, %rd266;
	@%p153 bra 	$L__BB4_110;
	ld.shared.u32 	%r98, [_ZN6thrust24THRUST_300001_SM_1000_NS8cuda_cub4core6detail5shmemE+72];
	ld.shared.u64 	%rd90, [_ZN6thrust24THRUST_300001_SM_1000_NS8cuda_cub4core6detail5shmemE+80];
	setp.lt.s32 	%p154, %r600, %r98;
	mov.u32 	%r601, %r98;
	mov.u64 	%rd267, %rd90;
	@%p154 bra 	$L__BB4_110;
	setp.lt.s32 	%p155, %r98, %r600;
	mov.u32 	%r601, %r600;
	mov.u64 	%rd267, %rd266;
	@%p155 bra 	$L__BB4_110;
	setp.lt.s64 	%p156, %rd266, %rd90;
	selp.b32 	%r601, %r600, %r98, %p156;
	min.s64 	%rd267, %rd266, %rd90;
$L__BB4_110:
	setp.lt.s32 	%p157, %r205, 161;
	mov.u32 	%r602, %r601;
	mov.u64 	%rd268, %rd267;
	@%p157 bra 	$L__BB4_114;
	ld.shared.u32 	%r101, [_ZN6thrust24THRUST_300001_SM_1000_NS8cuda_cub4core6detail5shmemE+88];
	ld.shared.u64 	%rd93, [_ZN6thrust24THRUST_300001_SM_1000_NS8cuda_cub4core6detail5shmemE+96];
	setp.lt.s32 	%p158, %r601, %r101;
	mov.u32 	%r602, %r101;
	mov.u64 	%rd268, %rd93;
	@%p158 bra 	$L__BB4_114;
	setp.lt.s32 	%p159, %r101, %r601;
	mov.u32 	%r602, %r601;
	mov.u64 	%rd268, %rd267;
	@%p159 bra 	$L__BB4_114;
	setp.lt.s64 	%p160, %rd267, %rd93;
	selp.b32 	%r602, %r601, %r101, %p160;
	min.s64 	%rd268, %rd267, %rd93;
$L__BB4_114:
	setp.lt.s32 	%p161, %r205, 193;
	mov.u32 	%r603, %r602;
	mov.u64 	%rd269, %rd268;
	@%p161 bra 	$L__BB4_118;
	ld.shared.u32 	%r104, [_ZN6thrust24THRUST_300001_SM_1000_NS8cuda_cub4core6detail5shmemE+104];
	ld.shared.u64 	%rd96, [_ZN6thrust24THRUST_300001_SM_1000_NS8cuda_cub4core6detail5shmemE+112];
	setp.lt.s32 	%p162, %r602, %r104;
	mov.u32 	%r603, %r104;
	mov.u64 	%rd269, %rd96;
	@%p162 bra 	$L__BB4_118;
	setp.lt.s32 	%p163, %r104, %r602;
	mov.u32 	%r603, %r602;
	mov.u64 	%rd269, %rd268;
	@%p163 bra 	$L__BB4_118;
	setp.lt.s64 	%p164, %rd268, %rd96;
	selp.b32 	%r603, %r602, %r104, %p164;
	min.s64 	%rd269, %rd268, %rd96;
$L__BB4_118:
	setp.lt.s32 	%p165, %r205, 225;
	mov.u32 	%r640, %r603;
	mov.u64 	%rd304, %rd269;
	@%p165 bra 	$L__BB4_204;
	ld.shared.u32 	%r107, [_ZN6thrust24THRUST_300001_SM_1000_NS8cuda_cub4core6detail5shmemE+120];
	ld.shared.u64 	%rd99, [_ZN6thrust24THRUST_300001_SM_1000_NS8cuda_cub4core6detail5shmemE+128];
	setp.lt.s32 	%p166, %r603, %r107;
	mov.u32 	%r640, %r107;
	mov.u64 	%rd304, %rd99;
	@%p166 bra 	$L__BB4_204;
	setp.lt.s32 	%p167, %r107, %r603;
	mov.u32 	%r640, %r603;
	mov.u64 	%rd304, %rd269;
	@%p167 bra 	$L__BB4_204;
	setp.lt.s64 	%p168, %rd269, %rd99;
	selp.b32 	%r640, %r603, %r107, %p168;
	min.s64 	%rd304, %rd269, %rd99;
	bra.uni 	$L__BB4_204;
$L__BB4_122:
	mov.u32 	%r109, %tid.x;
	cvt.u64.u32 	%rd101, %r109;
	mul.wide.u32 	%rd197, %r109, 4;
	add.s64 	%rd102, %rd1, %rd197;
	ld.global.u32 	%r206, [%rd102];
	add.s32 	%r207, %r109, 256;
	cvt.u64.u32 	%rd198, %r207;
	ld.global.u32 	%r208, [%rd102+1024];
	add.s32 	%r209, %r109, 512;
	cvt.u64.u32 	%rd199, %r209;
	ld.global.u32 	%r210, [%rd102+2048];
	add.s32 	%r211, %r109, 768;
	cvt.u64.u32 	%rd200, %r211;
	ld.global.u32 	%r212, [%rd102+3072];
	or.b32  	%r213, %r109, 1024;
	cvt.u64.u32 	%rd103, %r213;
	add.s64 	%rd291, %rd195, %rd103;
	ld.global.u32 	%r627, [%rd102+4096];
	setp.lt.s32 	%p3, %r206, %r208;
	max.s32 	%r214, %r206, %r208;
	selp.b64 	%rd201, %rd198, %rd101, %p3;
	setp.lt.s32 	%p4, %r214, %r210;
	max.s32 	%r215, %r214, %r210;
	selp.b64 	%rd202, %rd199, %rd201, %p4;
	setp.lt.s32 	%p5, %r215, %r212;
	max.s32 	%r111, %r215, %r212;
	selp.b64 	%rd105, %rd200, %rd202, %p5;
	setp.lt.s32 	%p6, %r111, %r627;
	@%p6 bra 	$L__BB4_124;
	setp.lt.s32 	%p7, %r627, %r111;
	setp.lt.u64 	%p8, %rd105, %rd103;
	or.pred  	%p9, %p7, %p8;
	selp.b32 	%r627, %r111, %r627, %p9;
	add.s64 	%rd203, %rd195, %rd105;
	selp.b64 	%rd291, %rd203, %rd291, %p9;
$L__BB4_124:
	setp.lt.u32 	%p10, %r205, 2560;
	mov.b32 	%r613, 1280;
	@%p10 bra 	$L__BB4_137;
	mov.b32 	%r605, 1280;
	mov.u32 	%r606, %r627;
	mov.u64 	%rd271, %rd291;
$L__BB4_126:
	cvt.u64.u32 	%rd204, %r605;
	add.s64 	%rd205, %rd101, %rd204;
	mul.wide.u32 	%rd206, %r605, 4;
	add.s64 	%rd207, %rd102, %rd206;
	add.s64 	%rd272, %rd205, %rd195;
	ld.global.u32 	%r607, [%rd207];
	add.s64 	%rd273, %rd272, 256;
	ld.global.u32 	%r608, [%rd207+1024];
	add.s64 	%rd274, %rd272, 512;
	ld.global.u32 	%r609, [%rd207+2048];
	add.s64 	%rd275, %rd272, 768;
	ld.global.u32 	%r610, [%rd207+3072];
	add.s64 	%rd291, %rd272, 1024;
	ld.global.u32 	%r627, [%rd207+4096];
	setp.lt.s32 	%p11, %r606, %r607;
	@%p11 bra 	$L__BB4_128;
	setp.lt.s32 	%p12, %r607, %r606;
	setp.lt.s64 	%p13, %rd271, %rd272;
	or.pred  	%p14, %p12, %p13;
	selp.b32 	%r607, %r606, %r607, %p14;
	selp.b64 	%rd272, %rd271, %rd272, %p14;
$L__BB4_128:
	setp.lt.s32 	%p15, %r607, %r608;
	@%p15 bra 	$L__BB4_130;
	setp.lt.s32 	%p16, %r608, %r607;
	setp.lt.s64 	%p17, %rd272, %rd273;
	or.pred  	%p18, %p16, %p17;
	selp.b32 	%r608, %r607, %r608, %p18;
	selp.b64 	%rd273, %rd272, %rd273, %p18;
$L__BB4_130:
	setp.lt.s32 	%p19, %r608, %r609;
	@%p19 bra 	$L__BB4_132;
	setp.lt.s32 	%p20, %r609, %r608;
	setp.lt.s64 	%p21, %rd273, %rd274;
	or.pred  	%p22, %p20, %p21;
	selp.b32 	%r609, %r608, %r609, %p22;
	selp.b64 	%rd274, %rd273, %rd274, %p22;
$L__BB4_132:
	setp.lt.s32 	%p23, %r609, %r610;
	@%p23 bra 	$L__BB4_134;
	setp.lt.s32 	%p24, %r610, %r609;
	setp.lt.s64 	%p25, %rd274, %rd275;
	or.pred  	%p26, %p24, %p25;
	selp.b32 	%r610, %r609, %r610, %p26;
	selp.b64 	%rd275, %rd274, %rd275, %p26;
$L__BB4_134:
	setp.lt.s32 	%p27, %r610, %r627;
	@%p27 bra 	$L__BB4_136;
	setp.lt.s32 	%p28, %r627, %r610;
	setp.lt.s64 	%p29, %rd275, %rd291;
	or.pred  	%p30, %p28, %p29;
	selp.b32 	%r627, %r610, %r627, %p30;
	selp.b64 	%rd291, %rd275, %rd291, %p30;
$L__BB4_136:
	add.s32 	%r613, %r605, 1280;
	add.s32 	%r218, %r605, 2560;
	setp.le.s32 	%p31, %r218, %r205;
	mov.u32 	%r605, %r613;
	mov.u32 	%r606, %r627;
	mov.u64 	%rd271, %rd291;
	@%p31 bra 	$L__BB4_126;
$L__BB4_137:
	setp.le.s32 	%p32, %r205, %r613;
	@%p32 bra 	$L__BB4_160;
	sub.s32 	%r134, %r205, %r613;
	setp.ge.s32 	%p33, %r109, %r134;
	@%p33 bra 	$L__BB4_160;
	not.b32 	%r220, %r109;
	add.s32 	%r221, %r205, %r220;
	sub.s32 	%r135, %r221, %r613;
	and.b32  	%r222, %r135, 768;
	setp.eq.s32 	%p34, %r222, 768;
	mov.u32 	%r618, %r109;
	@%p34 bra 	$L__BB4_145;
	add.s32 	%r223, %r109, %r613;
	cvt.u64.u32 	%rd209, %r223;
	add.s64 	%rd279, %rd195, %rd209;
	mul.wide.u32 	%rd210, %r223, 4;
	add.s64 	%rd278, %rd1, %rd210;
	shr.u32 	%r224, %r135, 8;
	add.s32 	%r225, %r224, 1;
	and.b32  	%r226, %r225, 3;
	neg.s32 	%r614, %r226;
	mov.u32 	%r618, %r109;
$L__BB4_141:
	.pragma "nounroll";
	mov.u64 	%rd129, %rd291;
	mov.u32 	%r139, %r627;
	ld.global.u32 	%r140, [%rd278];
	setp.lt.s32 	%p35, %r139, %r140;
	mov.u32 	%r627, %r140;
	mov.u64 	%rd291, %rd279;
	@%p35 bra 	$L__BB4_144;
	setp.lt.s32 	%p36, %r140, %r139;
	mov.u32 	%r627, %r139;
	mov.u64 	%rd291, %rd129;
	@%p36 bra 	$L__BB4_144;
	setp.lt.s64 	%p37, %rd129, %rd279;
	selp.b32 	%r627, %r139, %r140, %p37;
	min.s64 	%rd291, %rd129, %rd279;
$L__BB4_144:
	add.s32 	%r618, %r618, 256;
	add.s64 	%rd279, %rd279, 256;
	add.s64 	%rd278, %rd278, 1024;
	add.s32 	%r614, %r614, 1;
	setp.ne.s32 	%p38, %r614, 0;
	@%p38 bra 	$L__BB4_141;
$L__BB4_145:
	setp.lt.u32 	%p39, %r135, 768;
	@%p39 bra 	$L__BB4_160;
	add.s32 	%r621, %r618, %r613;
	cvt.u64.u32 	%rd211, %r621;
	add.s64 	%rd286, %rd195, %rd211;
	cvt.u64.u32 	%rd212, %r618;
	cvt.u64.u32 	%rd213, %r613;
	add.s64 	%rd214, %rd212, %rd213;
	shl.b64 	%rd215, %rd214, 2;
	add.s64 	%rd216, %rd215, %rd1;
	add.s64 	%rd285, %rd216, 3072;
	mul.wide.u32 	%rd217, %r621, 4;
	add.s64 	%rd284, %rd1, %rd217;
	add.s32 	%r622, %r618, 512;
$L__BB4_147:
	mov.u32 	%r151, %r622;
	ld.global.u32 	%r153, [%rd284];
	setp.lt.s32 	%p40, %r627, %r153;
	mov.u32 	%r624, %r153;
	mov.u64 	%rd288, %rd286;
	@%p40 bra 	$L__BB4_150;
	setp.lt.s32 	%p41, %r153, %r627;
	mov.u32 	%r624, %r627;
	mov.u64 	%rd288, %rd291;
	@%p41 bra 	$L__BB4_150;
	setp.lt.s64 	%p42, %rd291, %rd286;
	selp.b32 	%r624, %r627, %r153, %p42;
	min.s64 	%rd288, %rd291, %rd286;
$L__BB4_150:
	add.s32 	%r227, %r621, 256;
	cvt.u64.u32 	%rd218, %r227;
	add.s64 	%rd145, %rd195, %rd218;
	ld.global.u32 	%r156, [%rd285+-2048];
	setp.lt.s32 	%p43, %r624, %r156;
	mov.u32 	%r625, %r156;
	mov.u64 	%rd289, %rd145;
	@%p43 bra 	$L__BB4_153;
	setp.lt.s32 	%p44, %r156, %r624;
	mov.u32 	%r625, %r624;
	mov.u64 	%rd289, %rd288;
	@%p44 bra 	$L__BB4_153;
	setp.lt.s64 	%p45, %rd288, %rd145;
	selp.b32 	%r625, %r624, %r156, %p45;
	min.s64 	%rd289, %rd288, %rd145;
$L__BB4_153:
	add.s32 	%r228, %r621, 512;
	cvt.u64.u32 	%rd219, %r228;
	add.s64 	%rd148, %rd195, %rd219;
	ld.global.u32 	%r159, [%rd285+-1024];
	setp.lt.s32 	%p46, %r625, %r159;
	mov.u32 	%r626, %r159;
	mov.u64 	%rd290, %rd148;
	@%p46 bra 	$L__BB4_156;
	setp.lt.s32 	%p47, %r159, %r625;
	mov.u32 	%r626, %r625;
	mov.u64 	%rd290, %rd289;
	@%p47 bra 	$L__BB4_156;
	setp.lt.s64 	%p48, %rd289, %rd148;
	selp.b32 	%r626, %r625, %r159, %p48;
	min.s64 	%rd290, %rd289, %rd148;
$L__BB4_156:
	add.s32 	%r229, %r621, 768;
	cvt.u64.u32 	%rd220, %r229;
	add.s64 	%rd151, %rd195, %rd220;
	ld.global.u32 	%r162, [%rd285];
	setp.lt.s32 	%p49, %r626, %r162;
	mov.u32 	%r627, %r162;
	mov.u64 	%rd291, %rd151;
	@%p49 bra 	$L__BB4_159;
	setp.lt.s32 	%p50, %r162, %r626;
	mov.u32 	%r627, %r626;
	mov.u64 	%rd291, %rd290;
	@%p50 bra 	$L__BB4_159;
	setp.lt.s64 	%p51, %rd290, %rd151;
	selp.b32 	%r627, %r626, %r162, %p51;
	min.s64 	%rd291, %rd290, %rd151;
$L__BB4_159:
	add.s64 	%rd286, %rd286, 1024;
	add.s64 	%rd285, %rd285, 4096;
	add.s64 	%rd284, %rd284, 4096;
	add.s32 	%r622, %r151, 1024;
	add.s32 	%r230, %r151, 512;
	add.s32 	%r621, %r621, 1024;
	setp.lt.s32 	%p52, %r230, %r134;
	@%p52 bra 	$L__BB4_147;
$L__BB4_160:
	// begin inline asm
	mov.u32 %r231, %laneid;
	// end inline asm
	mov.b32 	%r249, 1;
	mov.b32 	%r250, 31;
	mov.b32 	%r251, -1;
	// begin inline asm
	shfl.sync.down.b32 %r232, %r627, %r249, %r250, %r251;
	// end inline asm
	// begin inline asm
	shfl.sync.down.b32 %r237, %r238, %r249, %r250, %r251;
	// end inline asm
	mov.b64 	{%r243, %r248}, %rd291;
	// begin inline asm
	shfl.sync.down.b32 %r242, %r243, %r249, %r250, %r251;
	// end inline asm
	// begin inline asm
	shfl.sync.down.b32 %r247, %r248, %r249, %r250, %r251;
	// end inline asm
	mov.b64 	%rd158, {%r242, %r247};
	setp.gt.s32 	%p53, %r231, 30;
	mov.u32 	%r629, %r627;
	mov.u64 	%rd293, %rd291;
	@%p53 bra 	$L__BB4_164;
	setp.lt.s32 	%p54, %r627, %r232;
	mov.u32 	%r629, %r232;
	mov.u64 	%rd293, %rd158;
	@%p54 bra 	$L__BB4_164;
	setp.lt.s32 	%p55, %r232, %r627;
	mov.u32 	%r629, %r627;
	mov.u64 	%rd293, %rd291;
	@%p55 bra 	$L__BB4_164;
	setp.lt.s64 	%p56, %rd291, %rd158;
	selp.b32 	%r629, %r627, %r232, %p56;
	min.s64 	%rd293, %rd291, %rd158;
$L__BB4_164:
	mov.b32 	%r269, 2;
	mov.b32 	%r270, 31;
	mov.b32 	%r271, -1;
	// begin inline asm
	shfl.sync.down.b32 %r252, %r629, %r269, %r270, %r271;
	// end inline asm
	// begin inline asm
	shfl.sync.down.b32 %r257, %r258, %r269, %r270, %r271;
	// end inline asm
	mov.b64 	{%r263, %r268}, %rd293;
	// begin inline asm
	shfl.sync.down.b32 %r262, %r263, %r269, %r270, %r271;
	// end inline asm
	// begin inline asm
	shfl.sync.down.b32 %r267, %r268, %r269, %r270, %r271;
	// end inline asm
	mov.b64 	%rd161, {%r262, %r267};
	setp.gt.s32 	%p57, %r231, 29;
	mov.u32 	%r630, %r629;
	mov.u64 	%rd294, %rd293;
	@%p57 bra 	$L__BB4_168;
	setp.lt.s32 	%p58, %r629, %r252;
	mov.u32 	%r630, %r252;
	mov.u64 	%rd294, %rd161;
	@%p58 bra 	$L__BB4_168;
	setp.lt.s32 	%p59, %r252, %r629;
	mov.u32 	%r630, %r629;
	mov.u64 	%rd294, %rd293;
	@%p59 bra 	$L__BB4_168;
	setp.lt.s64 	%p60, %rd293, %rd161;
	selp.b32 	%r630, %r629, %r252, %p60;
	min.s64 	%rd294, %rd293, %rd161;
$L__BB4_168:
	mov.b32 	%r289, 4;
	mov.b32 	%r290, 31;
	mov.b32 	%r291, -1;
	// begin inline asm
	shfl.sync.down.b32 %r272, %r630, %r289, %r290, %r291;
	// end inline asm
	// begin inline asm
	shfl.sync.down.b32 %r277, %r278, %r289, %r290, %r291;
	// end inline asm
	mov.b64 	{%r283, %r288}, %rd294;
	// begin inline asm
	shfl.sync.down.b32 %r282, %r283, %r289, %r290, %r291;
	// end inline asm
	// begin inline asm
	shfl.sync.down.b32 %r287, %r288, %r289, %r290, %r291;
	// end inline asm
	mov.b64 	%rd164, {%r282, %r287};
	setp.gt.s32 	%p61, %r231, 27;
	mov.u32 	%r631, %r630;
	mov.u64 	%rd295, %rd294;
	@%p61 bra 	$L__BB4_172;
	setp.lt.s32 	%p62, %r630, %r272;
	mov.u32 	%r631, %r272;
	mov.u64 	%rd295, %rd164;
	@%p62 bra 	$L__BB4_172;
	setp.lt.s32 	%p63, %r272, %r630;
	mov.u32 	%r631, %r630;
	mov.u64 	%rd295, %rd294;
	@%p63 bra 	$L__BB4_172;
	setp.lt.s64 	%p64, %rd294, %rd164;
	selp.b32 	%r631, %r630, %r272, %p64;
	min.s64 	%rd295, %rd294, %rd164;
$L__BB4_172:
	mov.b32 	%r309, 8;
	mov.b32 	%r310, 31;
	mov.b32 	%r311, -1;
	// begin inline asm
	shfl.sync.down.b32 %r292, %r631, %r309, %r310, %r311;
	// end inline asm
	// begin inline asm
	shfl.sync.down.b32 %r297, %r298, %r309, %r310, %r311;
	// end inline asm
	mov.b64 	{%r303, %r308}, %rd295;
	// begin inline asm
	shfl.sync.down.b32 %r302, %r303, %r309, %r310, %r311;
	// end inline asm
	// begin inline asm
	shfl.sync.down.b32 %r307, %r308, %r309, %r310, %r311;
	// end inline asm
	mov.b64 	%rd167, {%r302, %r307};
	setp.gt.s32 	%p65, %r231, 23;
	mov.u32 	%r632, %r631;
	mov.u64 	%rd296, %rd295;
	@%p65 bra 	$L__BB4_176;
	setp.lt.s32 	%p66, %r631, %r292;
	mov.u32 	%r632, %r292;
	mov.u64 	%rd296, %rd167;
	@%p66 bra 	$L__BB4_176;
	setp.lt.s32 	%p67, %r292, %r631;
	mov.u32 	%r632, %r631;
	mov.u64 	%rd296, %rd295;
	@%p67 bra 	$L__BB4_176;
	setp.lt.s64 	%p68, %rd295, %rd167;
	selp.b32 	%r632, %r631, %r292, %p68;
	min.s64 	%rd296, %rd295, %rd167;
$L__BB4_176:
	mov.b32 	%r329, 16;
	mov.b32 	%r330, 31;
	mov.b32 	%r331, -1;
	// begin inline asm
	shfl.sync.down.b32 %r312, %r632, %r329, %r330, %r331;
	// end inline asm
	// begin inline asm
	shfl.sync.down.b32 %r317, %r318, %r329, %r330, %r331;
	// end inline asm
	mov.b64 	{%r323, %r328}, %rd296;
	// begin inline asm
	shfl.sync.down.b32 %r322, %r323, %r329, %r330, %r331;
	// end inline asm
	// begin inline asm
	shfl.sync.down.b32 %r327, %r328, %r329, %r330, %r331;
	// end inline asm
	mov.b64 	%rd170, {%r322, %r327};
	setp.gt.s32 	%p69, %r231, 15;
	mov.u32 	%r640, %r632;
	mov.u64 	%rd304, %rd296;
	@%p69 bra 	$L__BB4_180;
	setp.lt.s32 	%p70, %r632, %r312;
	mov.u32 	%r640, %r312;
	mov.u64 	%rd304, %rd170;
	@%p70 bra 	$L__BB4_180;
	setp.lt.s32 	%p71, %r312, %r632;
	mov.u32 	%r640, %r632;
	mov.u64 	%rd304, %rd296;
	@%p71 bra 	$L__BB4_180;
	setp.lt.s64 	%p72, %rd296, %rd170;
	selp.b32 	%r640, %r632, %r312, %p72;
	min.s64 	%rd304, %rd296, %rd170;
$L__BB4_180:
	setp.ne.s32 	%p73, %r231, 0;
	@%p73 bra 	$L__BB4_182;
	shr.u32 	%r332, %r109, 1;
	and.b32  	%r333, %r332, 496;
	mov.u32 	%r334, _ZN6thrust24THRUST_300001_SM_1000_NS8cuda_cub4core6detail5shmemE;
	add.s32 	%r335, %r334, %r333;
	st.shared.u32 	[%r335+8], %r640;
	st.shared.u64 	[%r335+16], %rd304;
$L__BB4_182:
	bar.sync 	0;
	setp.ne.s32 	%p74, %r109, 0;
	@%p74 bra 	$L__BB4_204;
	ld.shared.u32 	%r184, [_ZN6thrust24THRUST_300001_SM_1000_NS8cuda_cub4core6detail5shmemE+24];
	ld.shared.u64 	%rd173, [_ZN6thrust24THRUST_300001_SM_1000_NS8cuda_cub4core6detail5shmemE+32];
	setp.lt.s32 	%p75, %r640, %r184;
	mov.u32 	%r634, %r184;
	mov.u64 	%rd298, %rd173;
	@%p75 bra 	$L__BB4_186;
	setp.lt.s32 	%p76, %r184, %r640;
	mov.u32 	%r634, %r640;
	mov.u64 	%rd298, %rd304;
	@%p76 bra 	$L__BB4_186;
	setp.lt.s64 	%p77, %rd304, %rd173;
	selp.b32 	%r634, %r640, %r184, %p77;
	min.s64 	%rd298, %rd304, %rd173;
$L__BB4_186:
	ld.shared.u32 	%r187, [_ZN6thrust24THRUST_300001_SM_1000_NS8cuda_cub4core6detail5shmemE+40];
	ld.shared.u64 	%rd176, [_ZN6thrust24THRUST_300001_SM_1000_NS8cuda_cub4core6detail5shmemE+48];
	setp.lt.s32 	%p78, %r634, %r187;
	mov.u32 	%r635, %r187;
	mov.u64 	%rd299, %rd176;
	@%p78 bra 	$L__BB4_189;
	setp.lt.s32 	%p79, %r187, %r634;
	mov.u32 	%r635, %r634;
	mov.u64 	%rd299, %rd298;
	@%p79 bra 	$L__BB4_189;
	setp.lt.s64 	%p80, %rd298, %rd176;
	selp.b32 	%r635, %r634, %r187, %p80;
	min.s64 	%rd299, %rd298, %rd176;
$L__BB4_189:
	ld.shared.u32 	%r190, [_ZN6thrust24THRUST_300001_SM_1000_NS8cuda_cub4core6detail5shmemE+56];
	ld.shared.u64 	%rd179, [_ZN6thrust24THRUST_300001_SM_1000_NS8cuda_cub4core6detail5shmemE+64];
	setp.lt.s32 	%p81, %r635, %r190;
	mov.u32 	%r636, %r190;
	mov.u64 	%rd300, %rd179;
	@%p81 bra 	$L__BB4_192;
	setp.lt.s32 	%p82, %r190, %r635;
	mov.u32 	%r636, %r635;
	mov.u64 	%rd300, %rd299;
	@%p82 bra 	$L__BB4_192;
	setp.lt.s64 	%p83, %rd299, %rd179;
	selp.b32 	%r636, %r635, %r190, %p83;
	min.s64 	%rd300, %rd299, %rd179;
$L__BB4_192:
	ld.shared.u32 	%r193, [_ZN6thrust24THRUST_300001_SM_1000_NS8cuda_cub4core6detail5shmemE+72];
	ld.shared.u64 	%rd182, [_ZN6thrust24THRUST_300001_SM_1000_NS8cuda_cub4core6detail5shmemE+80];
	setp.lt.s32 	%p84, %r636, %r193;
	mov.u32 	%r637, %r193;
	mov.u64 	%rd301, %rd182;
	@%p84 bra 	$L__BB4_195;
	setp.lt.s32 	%p85, %r193, %r636;
	mov.u32 	%r637, %r636;
	mov.u64 	%rd301, %rd300;
	@%p85 bra 	$L__BB4_195;
	setp.lt.s64 	%p86, %rd300, %rd182;
	selp.b32 	%r637, %r636, %r193, %p86;
	min.s64 	%rd301, %rd300, %rd182;
$L__BB4_195:
	ld.shared.u32 	%r196, [_ZN6thrust24THRUST_300001_SM_1000_NS8cuda_cub4core6detail5shmemE+88];
	ld.shared.u64 	%rd185, [_ZN6thrust24THRUST_300001_SM_1000_NS8cuda_cub4core6detail5shmemE+96];
	setp.lt.s32 	%p87, %r637, %r196;
	mov.u32 	%r638, %r196;
	mov.u64 	%rd302, %rd185;
	@%p87 bra 	$L__BB4_198;
	setp.lt.s32 	%p88, %r196, %r637;
	mov.u32 	%r638, %r637;
	mov.u64 	%rd302, %rd301;
	@%p88 bra 	$L__BB4_198;
	setp.lt.s64 	%p89, %rd301, %rd185;
	selp.b32 	%r638, %r637, %r196, %p89;
	min.s64 	%rd302, %rd301, %rd185;
$L__BB4_198:
	ld.shared.u32 	%r199, [_ZN6thrust24THRUST_300001_SM_1000_NS8cuda_cub4core6detail5shmemE+104];
	ld.shared.u64 	%rd188, [_ZN6thrust24THRUST_300001_SM_1000_NS8cuda_cub4core6detail5shmemE+112];
	setp.lt.s32 	%p90, %r638, %r199;
	mov.u32 	%r639, %r199;
	mov.u64 	%rd303, %rd188;
	@%p90 bra 	$L__BB4_201;
	setp.lt.s32 	%p91, %r199, %r638;
	mov.u32 	%r639, %r638;
	mov.u64 	%rd303, %rd302;
	@%p91 bra 	$L__BB4_201;
	setp.lt.s64 	%p92, %rd302, %rd188;
	selp.b32 	%r639, %r638, %r199, %p92;
	min.s64 	%rd303, %rd302, %rd188;
$L__BB4_201:
	ld.shared.u32 	%r202, [_ZN6thrust24THRUST_300001_SM_1000_NS8cuda_cub4core6detail5shmemE+120];
	ld.shared.u64 	%rd191, [_ZN6thrust24THRUST_300001_SM_1000_NS8cuda_cub4core6detail5shmemE+128];
	setp.lt.s32 	%p93, %r639, %r202;
	mov.u32 	%r640, %r202;
	mov.u64 	%rd304, %rd191;
	@%p93 bra 	$L__BB4_204;
	setp.lt.s32 	%p94, %r202, %r639;
	mov.u32 	%r640, %r639;
	mov.u64 	%rd304, %rd303;
	@%p94 bra 	$L__BB4_204;
	setp.lt.s64 	%p95, %rd303, %rd191;
	selp.b32 	%r640, %r639, %r202, %p95;
	min.s64 	%rd304, %rd303, %rd191;
$L__BB4_204:
	mov.u32 	%r565, %tid.x;
	setp.ne.s32 	%p212, %r565, 0;
	@%p212 bra 	$L__BB4_206;
	ld.param.u64 	%rd234, [_ZN6thrust24THRUST_300001_SM_1000_NS8cuda_cub4core6detail13_kernel_agentINS1_8__reduce11ReduceAgentINS0_12zip_iteratorIN4cuda3std3__45tupleIJNS0_6detail15normal_iteratorINS0_10device_ptrIiEEEENS0_17counting_iteratorIlNS0_11use_defaultESI_SI_EEEEEEEPNSB_IJilEEESM_iNS1_9__extrema9arg_max_fIilNSA_4lessIiEEEEEEJSL_SN_iSS_EEEvDpT0__param_1];
	cvta.to.global.u64 	%rd233, %rd234;
	st.global.u32 	[%rd233], %r640;
	st.global.u64 	[%rd233+8], %rd304;
$L__BB4_206:
	ret;

}
	// .globl	_ZN6thrust24THRUST_300001_SM_1000_NS8cuda_cub4core6detail13_kernel_agentINS1_8__reduce11ReduceAgentINS0_12zip_iteratorIN4cuda3std3__45tupleIJNS0_6detail15normal_iteratorINS0_10device_ptrIiEEEENS0_17counting_iteratorIlNS0_11use_defaultESI_SI_EEEEEEEPNSB_IJilEEESM_iNS1_9__extrema9arg_max_fIilNSA_4lessIiEEEEEEJSL_SN_iN3cub18CUB_300001_SM_100013GridEvenShareIiEENSV_9GridQueueIjEESS_EEEvDpT0_
.visible .entry _ZN6thrust24THRUST_300001_SM_1000_NS8cuda_cub4core6detail13_kernel_agentINS1_8__reduce11ReduceAgentINS0_12zip_iteratorIN4cuda3std3__45tupleIJNS0_6detail15normal_iteratorINS0_10device_ptrIiEEEENS0_17counting_iteratorIlNS0_11use_defaultESI_SI_EEEEEEEPNSB_IJilEEESM_iNS1_9__extrema9arg_max_fIilNSA_4lessIiEEEEEEJSL_SN_iN3cub18CUB_300001_SM_100013GridEvenShareIiEENSV_9GridQueueIjEESS_EEEvDpT0_(
	.param .align 8 .b8 _ZN6thrust24THRUST_300001_SM_1000_NS8cuda_cub4core6detail13_kernel_agentINS1_8__reduce11ReduceAgentINS0_12zip_iteratorIN4cuda3std3__45tupleIJNS0_6detail15normal_iteratorINS0_10device_ptrIiEEEENS0_17counting_iteratorIlNS0_11use_defaultESI_SI_EEEEEEEPNSB_IJilEEESM_iNS1_9__extrema9arg_max_fIilNSA_4lessIiEEEEEEJSL_SN_iN3cub18CUB_300001_SM_100013GridEvenShareIiEENSV_9GridQueueIjEESS_EEEvDpT0__param_0[16],
	.param .u64 .ptr .align 1 _ZN6thrust24THRUST_300001_SM_1000_NS8cuda_cub4core6detail13_kernel_agentINS1_8__reduce11ReduceAgentINS0_12zip_iteratorIN4cuda3std3__45tupleIJNS0_6detail15normal_iteratorINS0_10device_ptrIiEEEENS0_17counting_iteratorIlNS0_11use_defaultESI_SI_EEEEEEEPNSB_IJilEEESM_iNS1_9__extrema9arg_max_fIilNSA_4lessIiEEEEEEJSL_SN_iN3cub18CUB_300001_SM_100013GridEvenShareIiEENSV_9GridQueueIjEESS_EEEvDpT0__param_1,
	.param .u32 _ZN6thrust24THRUST_300001_SM_1000_NS8cuda_cub4core6detail13_kernel_agentINS1_8__reduce11ReduceAgentINS0_12zip_iteratorIN4cuda3std3__45tupleIJNS0_6detail15normal_iteratorINS0_10device_ptrIiEEEENS0_17counting_iteratorIlNS0_11use_defaultESI_SI_EEEEEEEPNSB_IJilEEESM_iNS1_9__extrema9arg_max_fIilNSA_4lessIiEEEEEEJSL_SN_iN3cub18CUB_300001_SM_100013GridEvenShareIiEENSV_9GridQueueIjEESS_EEEvDpT0__param_2,
	.param .align 4 .b8 _ZN6thrust24THRUST_300001_SM_1000_NS8cuda_cub4core6detail13_kernel_agentINS1_8__reduce11ReduceAgentINS0_12zip_iteratorIN4cuda3std3__45tupleIJNS0_6detail15normal_iteratorINS0_10device_ptrIiEEEENS0_17counting_iteratorIlNS0_11use_defaultESI_SI_EEEEEEEPNSB_IJilEEESM_iNS1_9__extrema9arg_max_fIilNSA_4lessIiEEEEEEJSL_SN_iN3cub18CUB_300001_SM_100013GridEvenShareIiEENSV_9GridQueueIjEESS_EEEvDpT0__param_3[40],
	.param .align 8 .b8 _ZN6thrust24THRUST_300001_SM_1000_NS8cuda_cub4core6detail13_kernel_agentINS1_8__reduce11ReduceAgentINS0_12zip_iteratorIN4cuda3std3__45tupleIJNS0_6detail15normal_iteratorINS0_10device_ptrIiEEEENS0_17counting_iteratorIlNS0_11use_defaultESI_SI_EEEEEEEPNSB_IJilEEESM_iNS1_9__extrema9arg_max_fIilNSA_4lessIiEEEEEEJSL_SN_iN3cub18CUB_300001_SM_100013GridEvenShareIiEENSV_9GridQueueIjEESS_EEEvDpT0__param_4[8],
	.param .align 1 .b8 _ZN6thrust24THRUST_300001_SM_1000_NS8cuda_cub4core6detail13_kernel_agentINS1_8__reduce11ReduceAgentINS0_12zip_iteratorIN4cuda3std3__45tupleIJNS0_6detail15normal_iteratorINS0_10device_ptrIiEEEENS0_17counting_iteratorIlNS0_11use_defaultESI_SI_EEEEEEEPNSB_IJilEEESM_iNS1_9__extrema9arg_max_fIilNSA_4lessIiEEEEEEJSL_SN_iN3cub18CUB_300001_SM_100013GridEvenShareIiEENSV_9GridQueueIjEESS_EEEvDpT0__param_5[1]
)
.maxntid 256
{
	.reg .pred 	%p<215>;
	.reg .b32 	%r<678>;
	.reg .b64 	%rd<286>;

	ld.param.u64 	%rd3, [_ZN6thrust24THRUST_300001_SM_1000_NS8cuda_cub4core6detail13_kernel_agentINS1_8__reduce11ReduceAgentINS0_12zip_iteratorIN4cuda3std3__45tupleIJNS0_6detail15normal_iteratorINS0_10device_ptrIiEEEENS0_17counting_iteratorIlNS0_11use_defaultESI_SI_EEEEEEEPNSB_IJilEEESM_iNS1_9__extrema9arg_max_fIilNSA_4lessIiEEEEEEJSL_SN_iN3cub18CUB_300001_SM_100013GridEvenShareIiEENSV_9GridQueueIjEESS_EEEvDpT0__param_0+8];
	ld.param.u64 	%rd181, [_ZN6thrust24THRUST_300001_SM_1000_NS8cuda_cub4core6detail13_kernel_agentINS1_8__reduce11ReduceAgentINS0_12zip_iteratorIN4cuda3std3__45tupleIJNS0_6detail15normal_iteratorINS0_10device_ptrIiEEEENS0_17counting_iteratorIlNS0_11use_defaultESI_SI_EEEEEEEPNSB_IJilEEESM_iNS1_9__extrema9arg_max_fIilNSA_4lessIiEEEEEEJSL_SN_iN3cub18CUB_300001_SM_100013GridEvenShareIiEENSV_9GridQueueIjEESS_EEEvDpT0__param_0];
	ld.param.u64 	%rd182, [_ZN6thrust24THRUST_300001_SM_1000_NS8cuda_cub4core6detail13_kernel_agentINS1_8__reduce11ReduceAgentINS0_12zip_iteratorIN4cuda3std3__45tupleIJNS0_6detail15normal_iteratorINS0_10device_ptrIiEEEENS0_17counting_iteratorIlNS0_11use_defaultESI_SI_EEEEEEEPNSB_IJilEEESM_iNS1_9__extrema9arg_max_fIilNSA_4lessIiEEEEEEJSL_SN_iN3cub18CUB_300001_SM_100013GridEvenShareIiEENSV_9GridQueueIjEESS_EEEvDpT0__param_4];
	ld.param.u32 	%r235, [_ZN6thrust24THRUST_300001_SM_1000_NS8cuda_cub4core6detail13_kernel_agentINS1_8__reduce11ReduceAgentINS0_12zip_iteratorIN4cuda3std3__45tupleIJNS0_6detail15normal_iteratorINS0_10device_ptrIiEEEENS0_17counting_iteratorIlNS0_11use_defaultESI_SI_EEEEEEEPNSB_IJilEEESM_iNS1_9__extrema9arg_max_fIilNSA_4lessIiEEEEEEJSL_SN_iN3cub18CUB_300001_SM_100013GridEvenShareIiEENSV_9GridQueueIjEESS_EEEvDpT0__param_2];
	cvta.to.global.u64 	%rd1, %rd182;
	cvta.to.global.u64 	%rd2, %rd181;
	mov.u32 	%r1, %ctaid.x;
	mul.lo.s32 	%r2, %r1, 1280;
	mov.u32 	%r236, %nctaid.x;
	mul.lo.s32 	%r3, %r236, 1280;
	add.s32 	%r237, %r2, 1280;
	setp.le.s32 	%p1, %r237, %r235;
	@%p1 bra 	$L__BB5_121;
	sub.s32 	%r4, %r235, %r2;
	mov.u32 	%r5, %tid.x;
	setp.ge.s32 	%p98, %r5, %r4;
	mov.b32 	%r613, 0;
	mov.b64 	%rd232, 0;
	mov.u32 	%r601, %r5;
	@%p98 bra 	$L__BB5_3;
	add.s32 	%r367, %r2, %r5;
	cvt.s64.s32 	%rd207, %r367;
	mul.wide.s32 	%rd208, %r367, 4;
	add.s64 	%rd209, %rd2, %rd208;
	add.s64 	%rd232, %rd3, %rd207;
	ld.global.u32 	%r613, [%rd209];
	add.s32 	%r601, %r5, 256;
$L__BB5_3:
	setp.ge.s32 	%p99, %r601, %r4;
	@%p99 bra 	$L__BB5_25;
	not.b32 	%r369, %r601;
	add.s32 	%r370, %r235, %r369;
	sub.s32 	%r10, %r370, %r2;
	and.b32  	%r371, %r10, 768;
	setp.eq.s32 	%p100, %r371, 768;
	@%p100 bra 	$L__BB5_10;
	add.s32 	%r597, %r601, %r2;
	shr.u32 	%r372, %r10, 8;
	add.s32 	%r373, %r372, 1;
	and.b32  	%r374, %r373, 3;
	neg.s32 	%r596, %r374;
$L__BB5_6:
	.pragma "nounroll";
	mov.u64 	%rd6, %rd232;
	mov.u32 	%r16, %r613;
	cvt.s64.s32 	%rd211, %r597;
	add.s64 	%rd7, %rd3, %rd211;
	mul.wide.s32 	%rd212, %r597, 4;
	add.s64 	%rd213, %rd2, %rd212;
	ld.global.u32 	%r17, [%rd213];
	setp.lt.s32 	%p101, %r16, %r17;
	mov.u64 	%rd232, %rd7;
	mov.u32 	%r613, %r17;
	@%p101 bra 	$L__BB5_9;
	setp.lt.s32 	%p102, %r17, %r16;
	mov.u64 	%rd232, %rd6;
	mov.u32 	%r613, %r16;
	@%p102 bra 	$L__BB5_9;
	setp.lt.s64 	%p103, %rd6, %rd7;
	min.s64 	%rd232, %rd6, %rd7;
	selp.b32 	%r613, %r16, %r17, %p103;
$L__BB5_9:
	add.s32 	%r601, %r601, 256;
	add.s32 	%r597, %r597, 256;
	add.s32 	%r596, %r596, 1;
	setp.ne.s32 	%p104, %r596, 0;
	@%p104 bra 	$L__BB5_6;
$L__BB5_10:
	setp.lt.u32 	%p105, %r10, 768;
	@%p105 bra 	$L__BB5_25;
	add.s32 	%r604, %r601, %r2;
	add.s32 	%r607, %r604, 256;
	add.s32 	%r606, %r604, 512;
	add.s32 	%r605, %r604, 768;
	add.s64 	%rd12, %rd2, 2048;
$L__BB5_12:
	cvt.s64.s32 	%rd214, %r607;
	add.s64 	%rd14, %rd3, %rd214;
	cvt.s64.s32 	%rd215, %r606;
	add.s64 	%rd15, %rd3, %rd215;
	cvt.s64.s32 	%rd216, %r605;
	add.s64 	%rd16, %rd3, %rd216;
	cvt.s64.s32 	%rd217, %r604;
	mul.wide.s32 	%rd218, %r604, 4;
	add.s64 	%rd17, %rd12, %rd218;
	add.s64 	%rd18, %rd3, %rd217;
	ld.global.u32 	%r36, [%rd17+-2048];
	setp.lt.s32 	%p106, %r613, %r36;
	mov.u64 	%rd229, %rd18;
	mov.u32 	%r610, %r36;
	@%p106 bra 	$L__BB5_15;
	setp.lt.s32 	%p107, %r36, %r613;
	mov.u64 	%rd229, %rd232;
	mov.u32 	%r610, %r613;
	@%p107 bra 	$L__BB5_15;
	setp.lt.s64 	%p108, %rd232, %rd18;
	min.s64 	%rd229, %rd232, %rd18;
	selp.b32 	%r610, %r613, %r36, %p108;
$L__BB5_15:
	ld.global.u32 	%r39, [%rd17+-1024];
	setp.lt.s32 	%p109, %r610, %r39;
	mov.u64 	%rd230, %rd14;
	mov.u32 	%r611, %r39;
	@%p109 bra 	$L__BB5_18;
	setp.lt.s32 	%p110, %r39, %r610;
	mov.u64 	%rd230, %rd229;
	mov.u32 	%r611, %r610;
	@%p110 bra 	$L__BB5_18;
	setp.lt.s64 	%p111, %rd229, %rd14;
	min.s64 	%rd230, %rd229, %rd14;
	selp.b32 	%r611, %r610, %r39, %p111;
$L__BB5_18:
	ld.global.u32 	%r42, [%rd17];
	setp.lt.s32 	%p112, %r611, %r42;
	mov.u64 	%rd231, %rd15;
	mov.u32 	%r612, %r42;
	@%p112 bra 	$L__BB5_21;
	setp.lt.s32 	%p113, %r42, %r611;
	mov.u64 	%rd231, %rd230;
	mov.u32 	%r612, %r611;
	@%p113 bra 	$L__BB5_21;
	setp.lt.s64 	%p114, %rd230, %rd15;
	min.s64 	%rd231, %rd230, %rd15;
	selp.b32 	%r612, %r611, %r42, %p114;
$L__BB5_21:
	ld.global.u32 	%r45, [%rd17+1024];
	setp.lt.s32 	%p115, %r612, %r45;
	mov.u64 	%rd232, %rd16;
	mov.u32 	%r613, %r45;
	@%p115 bra 	$L__BB5_24;
	setp.lt.s32 	%p116, %r45, %r612;
	mov.u64 	%rd232, %rd231;
	mov.u32 	%r613, %r612;
	@%p116 bra 	$L__BB5_24;
	setp.lt.s64 	%p117, %rd231, %rd16;
	min.s64 	%rd232, %rd231, %rd16;
	selp.b32 	%r613, %r612, %r45, %p117;
$L__BB5_24:
	add.s32 	%r601, %r601, 1024;
	add.s32 	%r607, %r607, 1024;
	add.s32 	%r606, %r606, 1024;
	add.s32 	%r605, %r605, 1024;
	add.s32 	%r604, %r604, 1024;
	setp.lt.s32 	%p118, %r601, %r4;
	@%p118 bra 	$L__BB5_12;
$L__BB5_25:
	setp.lt.s32 	%p119, %r4, 256;
	@%p119 bra 	$L__BB5_70;
	// begin inline asm
	mov.u32 %r488, %laneid;
	// end inline asm
	mov.b32 	%r506, 1;
	mov.b32 	%r507, 31;
	mov.b32 	%r508, -1;
	// begin inline asm
	shfl.sync.down.b32 %r489, %r613, %r506, %r507, %r508;
	// end inline asm
	// begin inline asm
	shfl.sync.down.b32 %r494, %r495, %r506, %r507, %r508;
	// end inline asm
	mov.b64 	{%r500, %r505}, %rd232;
	// begin inline asm
	shfl.sync.down.b32 %r499, %r500, %r506, %r507, %r508;
	// end inline asm
	// begin inline asm
	shfl.sync.down.b32 %r504, %r505, %r506, %r507, %r508;
	// end inline asm
	mov.b64 	%rd28, {%r499, %r504};
	setp.gt.s32 	%p171, %r488, 30;
	mov.u64 	%rd234, %rd232;
	mov.u32 	%r615, %r613;
	@%p171 bra 	$L__BB5_30;
	setp.lt.s32 	%p172, %r613, %r489;
	mov.u64 	%rd234, %rd28;
	mov.u32 	%r615, %r489;
	@%p172 bra 	$L__BB5_30;
	setp.lt.s32 	%p173, %r489, %r613;
	mov.u64 	%rd234, %rd232;
	mov.u32 	%r615, %r613;
	@%p173 bra 	$L__BB5_30;
	setp.lt.s64 	%p174, %rd232, %rd28;
	min.s64 	%rd234, %rd232, %rd28;
	selp.b32 	%r615, %r613, %r489, %p174;
$L__BB5_30:
	mov.b32 	%r526, 2;
	mov.b32 	%r527, 31;
	mov.b32 	%r528, -1;
	// begin inline asm
	shfl.sync.down.b32 %r509, %r615, %r526, %r527, %r528;
	// end inline asm
	// begin inline asm
	shfl.sync.down.b32 %r514, %r515, %r526, %r527, %r528;
	// end inline asm
	mov.b64 	{%r520, %r525}, %rd234;
	// begin inline asm
	shfl.sync.down.b32 %r519, %r520, %r526, %r527, %r528;
	// end inline asm
	// begin inline asm
	shfl.sync.down.b32 %r524, %r525, %r526, %r527, %r528;
	// end inline asm
	mov.b64 	%rd31, {%r519, %r524};
	setp.gt.s32 	%p175, %r488, 29;
	mov.u64 	%rd235, %rd234;
	mov.u32 	%r616, %r615;
	@%p175 bra 	$L__BB5_34;
	setp.lt.s32 	%p176, %r615, %r509;
	mov.u64 	%rd235, %rd31;
	mov.u32 	%r616, %r509;
	@%p176 bra 	$L__BB5_34;
	setp.lt.s32 	%p177, %r509, %r615;
	mov.u64 	%rd235, %rd234;
	mov.u32 	%r616, %r615;
	@%p177 bra 	$L__BB5_34;
	setp.lt.s64 	%p178, %rd234, %rd31;
	min.s64 	%rd235, %rd234, %rd31;
	selp.b32 	%r616, %r615, %r509, %p178;
$L__BB5_34:
	mov.b32 	%r546, 4;
	mov.b32 	%r547, 31;
	mov.b32 	%r548, -1;
	// begin inline asm
	shfl.sync.down.b32 %r529, %r616, %r546, %r547, %r548;
	// end inline asm
	// begin inline asm
	shfl.sync.down.b32 %r534, %r535, %r546, %r547, %r548;
	// end inline asm
	mov.b64 	{%r540, %r545}, %rd235;
	// begin inline asm
	shfl.sync.down.b32 %r539, %r540, %r546, %r547, %r548;
	// end inline asm
	// begin inline asm
	shfl.sync.down.b32 %r544, %r545, %r546, %r547, %r548;
	// end inline asm
	mov.b64 	%rd34, {%r539, %r544};
	setp.gt.s32 	%p179, %r488, 27;
	mov.u64 	%rd236, %rd235;
	mov.u32 	%r617, %r616;
	@%p179 bra 	$L__BB5_38;
	setp.lt.s32 	%p180, %r616, %r529;
	mov.u64 	%rd236, %rd34;
	mov.u32 	%r617, %r529;
	@%p180 bra 	$L__BB5_38;
	setp.lt.s32 	%p181, %r529, %r616;
	mov.u64 	%rd236, %rd235;
	mov.u32 	%r617, %r616;
	@%p181 bra 	$L__BB5_38;
	setp.lt.s64 	%p182, %rd235, %rd34;
	min.s64 	%rd236, %rd235, %rd34;
	selp.b32 	%r617, %r616, %r529, %p182;
$L__BB5_38:
	mov.b32 	%r566, 8;
	mov.b32 	%r567, 31;
	mov.b32 	%r568, -1;
	// begin inline asm
	shfl.sync.down.b32 %r549, %r617, %r566, %r567, %r568;
	// end inline asm
	// begin inline asm
	shfl.sync.down.b32 %r554, %r555, %r566, %r567, %r568;
	// end inline asm
	mov.b64 	{%r560, %r565}, %rd236;
	// begin inline asm
	shfl.sync.down.b32 %r559, %r560, %r566, %r567, %r568;
	// end inline asm
	// begin inline asm
	shfl.sync.down.b32 %r564, %r565, %r566, %r567, %r568;
	// end inline asm
	mov.b64 	%rd37, {%r559, %r564};
	setp.gt.s32 	%p183, %r488, 23;
	mov.u64 	%rd237, %rd236;
	mov.u32 	%r618, %r617;
	@%p183 bra 	$L__BB5_42;
	setp.lt.s32 	%p184, %r617, %r549;
	mov.u64 	%rd237, %rd37;
	mov.u32 	%r618, %r549;
	@%p184 bra 	$L__BB5_42;
	setp.lt.s32 	%p185, %r549, %r617;
	mov.u64 	%rd237, %rd236;
	mov.u32 	%r618, %r617;
	@%p185 bra 	$L__BB5_42;
	setp.lt.s64 	%p186, %rd236, %rd37;
	min.s64 	%rd237, %rd236, %rd37;
	selp.b32 	%r618, %r617, %r549, %p186;
$L__BB5_42:
	mov.b32 	%r586, 16;
	mov.b32 	%r587, 31;
	mov.b32 	%r588, -1;
	// begin inline asm
	shfl.sync.down.b32 %r569, %r618, %r586, %r587, %r588;
	// end inline asm
	// begin inline asm
	shfl.sync.down.b32 %r574, %r575, %r586, %r587, %r588;
	// end inline asm
	mov.b64 	{%r580, %r585}, %rd237;
	// begin inline asm
	shfl.sync.down.b32 %r579, %r580, %r586, %r587, %r588;
	// end inline asm
	// begin inline asm
	shfl.sync.down.b32 %r584, %r585, %r586, %r587, %r588;
	// end inline asm
	mov.b64 	%rd40, {%r579, %r584};
	setp.gt.s32 	%p187, %r488, 15;
	mov.u64 	%rd285, %rd237;
	mov.u32 	%r677, %r618;
	@%p187 bra 	$L__BB5_46;
	setp.lt.s32 	%p188, %r618, %r569;
	mov.u64 	%rd285, %rd40;
	mov.u32 	%r677, %r569;
	@%p188 bra 	$L__BB5_46;
	setp.lt.s32 	%p189, %r569, %r618;
	mov.u64 	%rd285, %rd237;
	mov.u32 	%r677, %r618;
	@%p189 bra 	$L__BB5_46;
	setp.lt.s64 	%p190, %rd237, %rd40;
	min.s64 	%rd285, %rd237, %rd40;
	selp.b32 	%r677, %r618, %r569, %p190;
$L__BB5_46:
	setp.ne.s32 	%p191, %r488, 0;
	@%p191 bra 	$L__BB5_48;
	shr.u32 	%r589, %r5, 1;
	and.b32  	%r590, %r589, 496;
	mov.u32 	%r591, _ZN6thrust24THRUST_300001_SM_1000_NS8cuda_cub4core6detail5shmemE;
	add.s32 	%r592, %r591, %r590;
	st.shared.u32 	[%r592+8], %r677;
	st.shared.u64 	[%r592+16], %rd285;
$L__BB5_48:
	bar.sync 	0;
	setp.ne.s32 	%p192, %r5, 0;
	@%p192 bra 	$L__BB5_208;
	ld.shared.u32 	%r70, [_ZN6thrust24THRUST_300001_SM_1000_NS8cuda_cub4core6detail5shmemE+24];
	ld.shared.u64 	%rd43, [_ZN6thrust24THRUST_300001_SM_1000_NS8cuda_cub4core6detail5shmemE+32];
	setp.lt.s32 	%p193, %r677, %r70;
	mov.u64 	%rd239, %rd43;
	mov.u32 	%r620, %r70;
	@%p193 bra 	$L__BB5_52;
	setp.lt.s32 	%p194, %r70, %r677;
	mov.u64 	%rd239, %rd285;
	mov.u32 	%r620, %r677;
	@%p194 bra 	$L__BB5_52;
	setp.lt.s64 	%p195, %rd285, %rd43;
	min.s64 	%rd239, %rd285, %rd43;
	selp.b32 	%r620, %r677, %r70, %p195;
$L__BB5_52:
	ld.shared.u32 	%r73, [_ZN6thrust24THRUST_300001_SM_1000_NS8cuda_cub4core6detail5shmemE+40];
	ld.shared.u64 	%rd46, [_ZN6thrust24THRUST_300001_SM_1000_NS8cuda_cub4core6detail5shmemE+48];
	setp.lt.s32 	%p196, %r620, %r73;
	mov.u64 	%rd240, %rd46;
	mov.u32 	%r621, %r73;
	@%p196 bra 	$L__BB5_55;
	setp.lt.s32 	%p197, %r73, %r620;
	mov.u64 	%rd240, %rd239;
	mov.u32 	%r621, %r620;
	@%p197 bra 	$L__BB5_55;
	setp.lt.s64 	%p198, %rd239, %rd46;
	min.s64 	%rd240, %rd239, %rd46;
	selp.b32 	%r621, %r620, %r73, %p198;
$L__BB5_55:
	ld.shared.u32 	%r76, [_ZN6thrust24THRUST_300001_SM_1000_NS8cuda_cub4core6detail5shmemE+56];
	ld.shared.u64 	%rd49, [_ZN6thrust24THRUST_300001_SM_1000_NS8cuda_cub4core6detail5shmemE+64];
	setp.lt.s32 	%p199, %r621, %r76;
	mov.u64 	%rd241, %rd49;
	mov.u32 	%r622, %r76;
	@%p199 bra 	$L__BB5_58;
	setp.lt.s32 	%p200, %r76, %r621;
	mov.u64 	%rd241, %rd240;
	mov.u32 	%r622, %r621;
	@%p200 bra 	$L__BB5_58;
	setp.lt.s64 	%p201, %rd240, %rd49;
	min.s64 	%rd241, %rd240, %rd49;
	selp.b32 	%r622, %r621, %r76, %p201;
$L__BB5_58:
	ld.shared.u32 	%r79, [_ZN6thrust24THRUST_300001_SM_1000_NS8cuda_cub4core6detail5shmemE+72];
	ld.shared.u64 	%rd52, [_ZN6thrust24THRUST_300001_SM_1000_NS8cuda_cub4core6detail5shmemE+80];
	setp.lt.s32 	%p202, %r622, %r79;
	mov.u64 	%rd242, %rd52;
	mov.u32 	%r623, %r79;
	@%p202 bra 	$L__BB5_61;
	setp.lt.s32 	%p203, %r79, %r622;
	mov.u64 	%rd242, %rd241;
	mov.u32 	%r623, %r622;
	@%p203 bra 	$L__BB5_61;
	setp.lt.s64 	%p204, %rd241, %rd52;
	min.s64 	%rd242, %rd241, %rd52;
	selp.b32 	%r623, %r622, %r79, %p204;
$L__BB5_61:
	ld.shared.u32 	%r82, [_ZN6thrust24THRUST_300001_SM_1000_NS8cuda_cub4core6detail5shmemE+88];
	ld.shared.u64 	%rd55, [_ZN6thrust24THRUST_300001_SM_1000_NS8cuda_cub4core6detail5shmemE+96];
	setp.lt.s32 	%p205, %r623, %r82;
	mov.u32 	%r624, %r82;
	mov.u64 	%rd243, %rd55;
	@%p205 bra 	$L__BB5_64;
	setp.lt.s32 	%p206, %r82, %r623;
	mov.u32 	%r624, %r623;
	mov.u64 	%rd243, %rd242;
	@%p206 bra 	$L__BB5_64;
	setp.lt.s64 	%p207, %rd242, %rd55;
	selp.b32 	%r624, %r623, %r82, %p207;
	min.s64 	%rd243, %rd242, %rd55;
$L__BB5_64:
	ld.shared.u32 	%r85, [_ZN6thrust24THRUST_300001_SM_1000_NS8cuda_cub4core6detail5shmemE+104];
	ld.shared.u64 	%rd58, [_ZN6thrust24THRUST_300001_SM_1000_NS8cuda_cub4core6detail5shmemE+112];
	setp.lt.s32 	%p208, %r624, %r85;
	mov.u32 	%r625, %r85;
	mov.u64 	%rd244, %rd58;
	@%p208 bra 	$L__BB5_67;
	setp.lt.s32 	%p209, %r85, %r624;
	mov.u32 	%r625, %r624;
	mov.u64 	%rd244, %rd243;
	@%p209 bra 	$L__BB5_67;
	setp.lt.s64 	%p210, %rd243, %rd58;
	selp.b32 	%r625, %r624, %r85, %p210;
	min.s64 	%rd244, %rd243, %rd58;
$L__BB5_67:
	ld.shared.u32 	%r88, [_ZN6thrust24THRUST_300001_SM_1000_NS8cuda_cub4core6detail5shmemE+120];
	ld.shared.u64 	%rd61, [_ZN6thrust24THRUST_300001_SM_1000_NS8cuda_cub4core6detail5shmemE+128];
	setp.lt.s32 	%p211, %r625, %r88;
	mov.u32 	%r677, %r88;
	mov.u64 	%rd285, %rd61;
	@%p211 bra 	$L__BB5_208;
	setp.lt.s32 	%p212, %r88, %r625;
	mov.u32 	%r677, %r625;
	mov.u64 	%rd285, %rd244;
	@%p212 bra 	$L__BB5_208;
	setp.lt.s64 	%p213, %rd244, %rd61;
	selp.b32 	%r677, %r625, %r88, %p213;
	min.s64 	%rd285, %rd244, %rd61;
	bra.uni 	$L__BB5_208;
$L__BB5_70:
	// begin inline asm
	mov.u32 %r375, %laneid;
	// end inline asm
	and.b32  	%r396, %r5, 992;
	add.s32 	%r397, %r396, 32;
	setp.gt.s32 	%p120, %r397, %r4;
	not.b32 	%r398, %r396;
	add.s32 	%r399, %r4, %r398;
	selp.b32 	%r394, %r399, 31, %p120;
	mov.b32 	%r393, 1;
	mov.b32 	%r395, -1;
	// begin inline asm
	shfl.sync.down.b32 %r376, %r613, %r393, %r394, %r395;
	// end inline asm
	// begin inline asm
	shfl.sync.down.b32 %r381, %r382, %r393, %r394, %r395;
	// end inline asm
	mov.b64 	{%r387, %r392}, %rd232;
	// begin inline asm
	shfl.sync.down.b32 %r386, %r387, %r393, %r394, %r395;
	// end inline asm
	// begin inline asm
	shfl.sync.down.b32 %r391, %r392, %r393, %r394, %r395;
	// end inline asm
	mov.b64 	%rd63, {%r386, %r391};
	setp.ge.s32 	%p121, %r375, %r394;
	mov.u32 	%r626, %r613;
	mov.u64 	%rd245, %rd232;
	@%p121 bra 	$L__BB5_74;
	setp.lt.s32 	%p122, %r613, %r376;
	mov.u32 	%r626, %r376;
	mov.u64 	%rd245, %rd63;
	@%p122 bra 	$L__BB5_74;
	setp.lt.s32 	%p123, %r376, %r613;
	mov.u32 	%r626, %r613;
	mov.u64 	%rd245, %rd232;
	@%p123 bra 	$L__BB5_74;
	setp.lt.s64 	%p124, %rd232, %rd63;
	selp.b32 	%r626, %r613, %r376, %p124;
	min.s64 	%rd245, %rd232, %rd63;
$L__BB5_74:
	mov.b32 	%r417, 2;
	mov.b32 	%r419, -1;
	// begin inline asm
	shfl.sync.down.b32 %r400, %r626, %r417, %r394, %r419;
	// end inline asm
	// begin inline asm
	shfl.sync.down.b32 %r405, %r406, %r417, %r394, %r419;
	// end inline asm
	mov.b64 	{%r411, %r416}, %rd245;
	// begin inline asm
	shfl.sync.down.b32 %r410, %r411, %r417, %r394, %r419;
	// end inline asm
	// begin inline asm
	shfl.sync.down.b32 %r415, %r416, %r417, %r394, %r419;
	// end inline asm
	mov.b64 	%rd66, {%r410, %r415};
	add.s32 	%r420, %r375, 2;
	setp.gt.s32 	%p125, %r420, %r394;
	mov.u32 	%r627, %r626;
	mov.u64 	%rd246, %rd245;
	@%p125 bra 	$L__BB5_78;
	setp.lt.s32 	%p126, %r626, %r400;
	mov.u32 	%r627, %r400;
	mov.u64 	%rd246, %rd66;
	@%p126 bra 	$L__BB5_78;
	setp.lt.s32 	%p127, %r400, %r626;
	mov.u32 	%r627, %r626;
	mov.u64 	%rd246, %rd245;
	@%p127 bra 	$L__BB5_78;
	setp.lt.s64 	%p128, %rd245, %rd66;
	selp.b32 	%r627, %r626, %r400, %p128;
	min.s64 	%rd246, %rd245, %rd66;
$L__BB5_78:
	mov.b32 	%r438, 4;
	mov.b32 	%r440, -1;
	// begin inline asm
	shfl.sync.down.b32 %r421, %r627, %r438, %r394, %r440;
	// end inline asm
	// begin inline asm
	shfl.sync.down.b32 %r426, %r427, %r438, %r394, %r440;
	// end inline asm
	mov.b64 	{%r432, %r437}, %rd246;
	// begin inline asm
	shfl.sync.down.b32 %r431, %r432, %r438, %r394, %r440;
	// end inline asm
	// begin inline asm
	shfl.sync.down.b32 %r436, %r437, %r438, %r394, %r440;
	// end inline asm
	mov.b64 	%rd69, {%r431, %r436};
	add.s32 	%r441, %r375, 4;
	setp.gt.s32 	%p129, %r441, %r394;
	mov.u32 	%r628, %r627;
	mov.u64 	%rd247, %rd246;
	@%p129 bra 	$L__BB5_82;
	setp.lt.s32 	%p130, %r627, %r421;
	mov.u32 	%r628, %r421;
	mov.u64 	%rd247, %rd69;
	@%p130 bra 	$L__BB5_82;
	setp.lt.s32 	%p131, %r421, %r627;
	mov.u32 	%r628, %r627;
	mov.u64 	%rd247, %rd246;
	@%p131 bra 	$L__BB5_82;
	setp.lt.s64 	%p132, %rd246, %rd69;
	selp.b32 	%r628, %r627, %r421, %p132;
	min.s64 	%rd247, %rd246, %rd69;
$L__BB5_82:
	mov.b32 	%r459, 8;
	mov.b32 	%r461, -1;
	// begin inline asm
	shfl.sync.down.b32 %r442, %r628, %r459, %r394, %r461;
	// end inline asm
	// begin inline asm
	shfl.sync.down.b32 %r447, %r448, %r459, %r394, %r461;
	// end inline asm
	mov.b64 	{%r453, %r458}, %rd247;
	// begin inline asm
	shfl.sync.down.b32 %r452, %r453, %r459, %r394, %r461;
	// end inline asm
	// begin inline asm
	shfl.sync.down.b32 %r457, %r458, %r459, %r394, %r461;
	// end inline asm
	mov.b64 	%rd72, {%r452, %r457};
	add.s32 	%r462, %r375, 8;
	setp.gt.s32 	%p133, %r462, %r394;
	mov.u32 	%r629, %r628;
	mov.u64 	%rd248, %rd247;
	@%p133 bra 	$L__BB5_86;
	setp.lt.s32 	%p134, %r628, %r442;
	mov.u32 	%r629, %r442;
	mov.u64 	%rd248, %rd72;
	@%p134 bra 	$L__BB5_86;
	setp.lt.s32 	%p135, %r442, %r628;
	mov.u32 	%r629, %r628;
	mov.u64 	%rd248, %rd247;
	@%p135 bra 	$L__BB5_86;
	setp.lt.s64 	%p136, %rd247, %rd72;
	selp.b32 	%r629, %r628, %r442, %p136;
	min.s64 	%rd248, %rd247, %rd72;
$L__BB5_86:
	mov.b32 	%r480, 16;
	mov.b32 	%r482, -1;
	// begin inline asm
	shfl.sync.down.b32 %r463, %r629, %r480, %r394, %r482;
	// end inline asm
	// begin inline asm
	shfl.sync.down.b32 %r468, %r469, %r480, %r394, %r482;
	// end inline asm
	mov.b64 	{%r474, %r479}, %rd248;
	// begin inline asm
	shfl.sync.down.b32 %r473, %r474, %r480, %r394, %r482;
	// end inline asm
	// begin inline asm
	shfl.sync.down.b32 %r478, %r479, %r480, %r394, %r482;
	// end inline asm
	mov.b64 	%rd75, {%r473, %r478};
	add.s32 	%r483, %r375, 16;
	setp.gt.s32 	%p137, %r483, %r394;
	mov.u32 	%r677, %r629;
	mov.u64 	%rd285, %rd248;
	@%p137 bra 	$L__BB5_90;
	setp.lt.s32 	%p138, %r629, %r463;
	mov.u32 	%r677, %r463;
	mov.u64 	%rd285, %rd75;
	@%p138 bra 	$L__BB5_90;
	setp.lt.s32 	%p139, %r463, %r629;
	mov.u32 	%r677, %r629;
	mov.u64 	%rd285, %rd248;
	@%p139 bra 	$L__BB5_90;
	setp.lt.s64 	%p140, %rd248, %rd75;
	selp.b32 	%r677, %r629, %r463, %p140;
	min.s64 	%rd285, %rd248, %rd75;
$L__BB5_90:
	setp.ne.s32 	%p141, %r375, 0;
	@%p141 bra 	$L__BB5_92;
	shr.u32 	%r484, %r5, 1;
	and.b32  	%r485, %r484, 496;
	mov.u32 	%r486, _ZN6thrust24THRUST_300001_SM_1000_NS8cuda_cub4core6detail5shmemE;
	add.s32 	%r487, %r486, %r485;
	st.shared.u32 	[%r487+8], %r677;
	st.shared.u64 	[%r487+16], %rd285;
$L__BB5_92:
	bar.sync 	0;
	setp.ne.s32 	%p142, %r5, 0;
	@%p142 bra 	$L__BB5_208;
	setp.lt.s32 	%p143, %r4, 33;
	mov.u32 	%r631, %r677;
	mov.u64 	%rd250, %rd285;
	@%p143 bra 	$L__BB5_97;
	ld.shared.u32 	%r107, [_ZN6thrust24THRUST_300001_SM_1000_NS8cuda_cub4core6detail5shmemE+24];
	ld.shared.u64 	%rd78, [_ZN6thrust24THRUST_300001_SM_1000_NS8cuda_cub4core6detail5shmemE+32];
	setp.lt.s32 	%p144, %r677, %r107;
	mov.u32 	%r631, %r107;
	mov.u64 	%rd250, %rd78;
	@%p144 bra 	$L__BB5_97;
	setp.lt.s32 	%p145, %r107, %r677;
	mov.u32 	%r631, %r677;
	mov.u64 	%rd250, %rd285;
	@%p145 bra 	$L__BB5_97;
	setp.lt.s64 	%p146, %rd285, %rd78;
	selp.b32 	%r631, %r677, %r107, %p146;
	min.s64 	%rd250, %rd285, %rd78;
$L__BB5_97:
	setp.lt.s32 	%p147, %r4, 65;
	mov.u32 	%r632, %r631;
	mov.u64 	%rd251, %rd250;
	@%p147 bra 	$L__BB5_101;
	ld.shared.u32 	%r110, [_ZN6thrust24THRUST_300001_SM_1000_NS8cuda_cub4core6detail5shmemE+40];
	ld.shared.u64 	%rd81, [_ZN6thrust24THRUST_300001_SM_1000_NS8cuda_cub4core6detail5shmemE+48];
	setp.lt.s32 	%p148, %r631, %r110;
	mov.u32 	%r632, %r110;
	mov.u64 	%rd251, %rd81;
	@%p148 bra 	$L__BB5_101;
	setp.lt.s32 	%p149, %r110, %r631;
	mov.u32 	%r632, %r631;
	mov.u64 	%rd251, %rd250;
	@%p149 bra 	$L__BB5_101;
	setp.lt.s64 	%p150, %rd250, %rd81;
	selp.b32 	%r632, %r631, %r110, %p150;
	min.s64 	%rd251, %rd250, %rd81;
$L__BB5_101:
	setp.lt.s32 	%p151, %r4, 97;
	mov.u32 	%r633, %r632;
	mov.u64 	%rd252, %rd251;
	@%p151 bra 	$L__BB5_105;
	ld.shared.u32 	%r113, [_ZN6thrust24THRUST_300001_SM_1000_NS8cuda_cub4core6detail5shmemE+56];
	ld.shared.u64 	%rd84, [_ZN6thrust24THRUST_300001_SM_1000_NS8cuda_cub4core6detail5shmemE+64];
	setp.lt.s32 	%p152, %r632, %r113;
	mov.u32 	%r633, %r113;
	mov.u64 	%rd252, %rd84;
	@%p152 bra 	$L__BB5_105;
	setp.lt.s32 	%p153, %r113, %r632;
	mov.u32 	%r633, %r632;
	mov.u64 	%rd252, %rd251;
	@%p153 bra 	$L__BB5_105;
	setp.lt.s64 	%p154, %rd251, %rd84;
	selp.b32 	%r633, %r632, %r113, %p154;
	min.s64 	%rd252, %rd251, %rd84;
$L__BB5_105:
	setp.lt.s32 	%p155, %r4, 129;
	mov.u32 	%r634, %r633;
	mov.u64 	%rd253, %rd252;
	@%p155 bra 	$L__BB5_109;
	ld.shared.u32 	%r116, [_ZN6thrust24THRUST_300001_SM_1000_NS8cuda_cub4core6detail5shmemE+72];
	ld.shared.u64 	%rd87, [_ZN6thrust24THRUST_300001_SM_1000_NS8cuda_cub4core6detail5shmemE+80];
	setp.lt.s32 	%p156, %r633, %r116;
	mov.u32 	%r634, %r116;
	mov.u64 	%rd253, %rd87;
	@%p156 bra 	$L__BB5_109;
	setp.lt.s32 	%p157, %r116, %r633;
	mov.u32 	%r634, %r633;
	mov.u64 	%rd253, %rd252;
	@%p157 bra 	$L__BB5_109;
	setp.lt.s64 	%p158, %rd252, %rd87;
	selp.b32 	%r634, %r633, %r116, %p158;
	min.s64 	%rd253, %rd252, %rd87;
$L__BB5_109:
	setp.lt.s32 	%p159, %r4, 161;
	mov.u32 	%r635, %r634;
	mov.u64 	%rd254, %rd253;
	@%p159 bra 	$L__BB5_113;
	ld.shared.u32 	%r119, [_ZN6thrust24THRUST_300001_SM_1000_NS8cuda_cub4core6detail5shmemE+88];
	ld.shared.u64 	%rd90, [_ZN6thrust24THRUST_300001_SM_1000_NS8cuda_cub4core6detail5shmemE+96];
	setp.lt.s32 	%p160, %r634, %r119;
	mov.u32 	%r635, %r119;
	mov.u64 	%rd254, %rd90;
	@%p160 bra 	$L__BB5_113;
	setp.lt.s32 	%p161, %r119, %r634;
	mov.u32 	%r635, %r634;
	mov.u64 	%rd254, %rd253;
	@%p161 bra 	$L__BB5_113;
	setp.lt.s64 	%p162, %rd253, %rd90;
	selp.b32 	%r635, %r634, %r119, %p162;
	min.s64 	%rd254, %rd253, %rd90;
$L__BB5_113:
	setp.lt.s32 	%p163, %r4, 193;
	mov.u32 	%r636, %r635;
	mov.u64 	%rd255, %rd254;
	@%p163 bra 	$L__BB5_117;
	ld.shared.u32 	%r122, [_ZN6thrust24THRUST_300001_SM_1000_NS8cuda_cub4core6detail5shmemE+104];
	ld.shared.u64 	%rd93, [_ZN6thrust24THRUST_300001_SM_1000_NS8cuda_cub4core6detail5shmemE+112];
	setp.lt.s32 	%p164, %r635, %r122;
	mov.u32 	%r636, %r122;
	mov.u64 	%rd255, %rd93;
	@%p164 bra 	$L__BB5_117;
	setp.lt.s32 	%p165, %r122, %r635;
	mov.u32 	%r636, %r635;
	mov.u64 	%rd255, %rd254;
	@%p165 bra 	$L__BB5_117;
	setp.lt.s64 	%p166, %rd254, %rd93;
	selp.b32 	%r636, %r635, %r122, %p166;
	min.s64 	%rd255, %rd254, %rd93;
$L__BB5_117:
	setp.lt.s32 	%p167, %r4, 225;
	mov.u32 	%r677, %r636;
	mov.u64 	%rd285, %rd255;
	@%p167 bra 	$L__BB5_208;
	ld.shared.u32 	%r125, [_ZN6thrust24THRUST_300001_SM_1000_NS8cuda_cub4core6detail5shmemE+120];
	ld.shared.u64 	%rd96, [_ZN6thrust24THRUST_300001_SM_1000_NS8cuda_cub4core6detail5shmemE+128];
	setp.lt.s32 	%p168, %r636, %r125;
	mov.u32 	%r677, %r125;
	mov.u64 	%rd285, %rd96;
	@%p168 bra 	$L__BB5_208;
	setp.lt.s32 	%p169, %r125, %r636;
	mov.u32 	%r677, %r636;
	mov.u64 	%rd285, %rd255;
	@%p169 bra 	$L__BB5_208;
	setp.lt.s64 	%p170, %rd255, %rd96;
	selp.b32 	%r677, %r636, %r125, %p170;
	min.s64 	%rd285, %rd255, %rd96;
	bra.uni 	$L__BB5_208;
$L__BB5_121:
	mov.u32 	%r127, %tid.x;
	cvt.s64.s32 	%rd183, %r2;
	add.s64 	%rd98, %rd3, %rd183;
	cvt.u64.u32 	%rd99, %r127;
	add.s64 	%rd184, %rd99, %rd183;
	shl.b64 	%rd185, %rd184, 2;
	add.s64 	%rd186, %rd2, %rd185;
	ld.global.u32 	%r238, [%rd186];
	add.s32 	%r239, %r127, 256;
	cvt.u64.u32 	%rd187, %r239;
	ld.global.u32 	%r240, [%rd186+1024];
	add.s32 	%r241, %r127, 512;
	cvt.u64.u32 	%rd188, %r241;
	ld.global.u32 	%r242, [%rd186+2048];
	add.s32 	%r243, %r127, 768;
	cvt.u64.u32 	%rd189, %r243;
	ld.global.u32 	%r244, [%rd186+3072];
	or.b32  	%r245, %r127, 1024;
	cvt.u64.u32 	%rd100, %r245;
	add.s64 	%rd273, %rd98, %rd100;
	ld.global.u32 	%r665, [%rd186+4096];
	setp.lt.s32 	%p2, %r238, %r240;
	max.s32 	%r246, %r238, %r240;
	selp.b64 	%rd190, %rd187, %rd99, %p2;
	setp.lt.s32 	%p3, %r246, %r242;
	max.s32 	%r247, %r246, %r242;
	selp.b64 	%rd191, %rd188, %rd190, %p3;
	setp.lt.s32 	%p4, %r247, %r244;
	max.s32 	%r129, %r247, %r244;
	selp.b64 	%rd102, %rd189, %rd191, %p4;
	setp.lt.s32 	%p5, %r129, %r665;
	@%p5 bra 	$L__BB5_123;
	setp.lt.s32 	%p6, %r665, %r129;
	setp.lt.u64 	%p7, %rd102, %rd100;
	or.pred  	%p8, %p6, %p7;
	selp.b32 	%r665, %r129, %r665, %p8;
	add.s64 	%rd192, %rd98, %rd102;
	selp.b64 	%rd273, %rd192, %rd273, %p8;
$L__BB5_123:
	setp.le.s32 	%p9, %r235, %r3;
	@%p9 bra 	$L__BB5_164;
	setp.ne.s32 	%p10, %r127, 0;
	@%p10 bra 	$L__BB5_126;
	atom.global.add.u32 	%r248, [%rd1+4], 1280;
	add.s32 	%r249, %r248, %r3;
	st.shared.u32 	[_ZN6thrust24THRUST_300001_SM_1000_NS8cuda_cub4core6detail5shmemE+152], %r249;
$L__BB5_126:
	bar.sync 	0;
	ld.shared.u32 	%r646, [_ZN6thrust24THRUST_300001_SM_1000_NS8cuda_cub4core6detail5shmemE+152];
	add.s32 	%r250, %r646, 1280;
	setp.gt.s32 	%p11, %r250, %r235;
	@%p11 bra 	$L__BB5_141;
	mov.u32 	%r639, %r665;
	mov.u64 	%rd257, %rd273;
$L__BB5_128:
	cvt.s64.s32 	%rd193, %r646;
	add.s64 	%rd194, %rd99, %rd193;
	shl.b64 	%rd195, %rd194, 2;
	add.s64 	%rd196, %rd2, %rd195;
	add.s64 	%rd258, %rd194, %rd3;
	ld.global.u32 	%r640, [%rd196];
	add.s64 	%rd259, %rd258, 256;
	ld.global.u32 	%r641, [%rd196+1024];
	add.s64 	%rd260, %rd258, 512;
	ld.global.u32 	%r642, [%rd196+2048];
	add.s64 	%rd261, %rd258, 768;
	ld.global.u32 	%r643, [%rd196+3072];
	add.s64 	%rd273, %rd258, 1024;
	ld.global.u32 	%r665, [%rd196+4096];
	setp.lt.s32 	%p12, %r639, %r640;
	@%p12 bra 	$L__BB5_130;
	setp.lt.s32 	%p13, %r640, %r639;
	setp.lt.s64 	%p14, %rd257, %rd258;
	or.pred  	%p15, %p13, %p14;
	selp.b32 	%r640, %r639, %r640, %p15;
	selp.b64 	%rd258, %rd257, %rd258, %p15;
$L__BB5_130:
	setp.lt.s32 	%p16, %r640, %r641;
	@%p16 bra 	$L__BB5_132;
	setp.lt.s32 	%p17, %r641, %r640;
	setp.lt.s64 	%p18, %rd258, %rd259;
	or.pred  	%p19, %p17, %p18;
	selp.b32 	%r641, %r640, %r641, %p19;
	selp.b64 	%rd259, %rd258, %rd259, %p19;
$L__BB5_132:
	setp.lt.s32 	%p20, %r641, %r642;
	@%p20 bra 	$L__BB5_134;
	setp.lt.s32 	%p21, %r642, %r641;
	setp.lt.s64 	%p22, %rd259, %rd260;
	or.pred  	%p23, %p21, %p22;
	selp.b32 	%r642, %r641, %r642, %p23;
	selp.b64 	%rd260, %rd259, %rd260, %p23;
$L__BB5_134:
	setp.lt.s32 	%p24, %r642, %r643;
	@%p24 bra 	$L__BB5_136;
	setp.lt.s32 	%p25, %r643, %r642;
	setp.lt.s64 	%p26, %rd260, %rd261;
	or.pred  	%p27, %p25, %p26;
	selp.b32 	%r643, %r642, %r643, %p27;
	selp.b64 	%rd261, %rd260, %rd261, %p27;
$L__BB5_136:
	setp.lt.s32 	%p28, %r643, %r665;
	@%p28 bra 	$L__BB5_138;
	setp.lt.s32 	%p29, %r665, %r643;
	setp.lt.s64 	%p30, %rd261, %rd273;
	or.pred  	%p31, %p29, %p30;
	selp.b32 	%r665, %r643, %r665, %p31;
	selp.b64 	%rd273, %rd261, %rd273, %p31;
$L__BB5_138:
	setp.ne.s32 	%p32, %r127, 0;
	bar.sync 	0;
	@%p32 bra 	$L__BB5_140;
	atom.global.add.u32 	%r251, [%rd1+4], 1280;
	add.s32 	%r252, %r251, %r3;
	st.shared.u32 	[_ZN6thrust24THRUST_300001_SM_1000_NS8cuda_cub4core6detail5shmemE+152], %r252;
$L__BB5_140:
	bar.sync 	0;
	ld.shared.u32 	%r646, [_ZN6thrust24THRUST_300001_SM_1000_NS8cuda_cub4core6detail5shmemE+152];
	add.s32 	%r253, %r646, 1280;
	setp.le.s32 	%p33, %r253, %r235;
	mov.u32 	%r639, %r665;
	mov.u64 	%rd257, %rd273;
	@%p33 bra 	$L__BB5_128;
$L__BB5_141:
	setp.le.s32 	%p34, %r235, %r646;
	@%p34 bra 	$L__BB5_164;
	sub.s32 	%r153, %r235, %r646;
	setp.ge.s32 	%p35, %r127, %r153;
	@%p35 bra 	$L__BB5_164;
	not.b32 	%r255, %r127;
	add.s32 	%r256, %r235, %r255;
	sub.s32 	%r154, %r256, %r646;
	and.b32  	%r257, %r154, 768;
	setp.eq.s32 	%p36, %r257, 768;
	mov.u32 	%r652, %r127;
	@%p36 bra 	$L__BB5_149;
	add.s32 	%r648, %r127, %r646;
	shr.u32 	%r258, %r154, 8;
	add.s32 	%r259, %r258, 1;
	and.b32  	%r260, %r259, 3;
	neg.s32 	%r647, %r260;
	mov.u32 	%r652, %r127;
$L__BB5_145:
	.pragma "nounroll";
	mov.u64 	%rd122, %rd273;
	mov.u32 	%r160, %r665;
	cvt.s64.s32 	%rd198, %r648;
	add.s64 	%rd123, %rd3, %rd198;
	mul.wide.s32 	%rd199, %r648, 4;
	add.s64 	%rd200, %rd2, %rd199;
	ld.global.u32 	%r161, [%rd200];
	setp.lt.s32 	%p37, %r160, %r161;
	mov.u32 	%r665, %r161;
	mov.u64 	%rd273, %rd123;
	@%p37 bra 	$L__BB5_148;
	setp.lt.s32 	%p38, %r161, %r160;
	mov.u32 	%r665, %r160;
	mov.u64 	%rd273, %rd122;
	@%p38 bra 	$L__BB5_148;
	setp.lt.s64 	%p39, %rd122, %rd123;
	selp.b32 	%r665, %r160, %r161, %p39;
	min.s64 	%rd273, %rd122, %rd123;
$L__BB5_148:
	add.s32 	%r652, %r652, 256;
	add.s32 	%r648, %r648, 256;
	add.s32 	%r647, %r647, 1;
	setp.ne.s32 	%p40, %r647, 0;
	@%p40 bra 	$L__BB5_145;
$L__BB5_149:
	setp.lt.u32 	%p41, %r154, 768;
	@%p41 bra 	$L__BB5_164;
	add.s32 	%r655, %r652, %r646;
	add.s32 	%r658, %r655, 256;
	add.s32 	%r657, %r655, 512;
	add.s32 	%r656, %r655, 768;
	add.s64 	%rd128, %rd2, 2048;
$L__BB5_151:
	cvt.s64.s32 	%rd201, %r658;
	add.s64 	%rd130, %rd3, %rd201;
	cvt.s64.s32 	%rd202, %r657;
	add.s64 	%rd131, %rd3, %rd202;
	cvt.s64.s32 	%rd203, %r656;
	add.s64 	%rd132, %rd3, %rd203;
	cvt.s64.s32 	%rd204, %r655;
	mul.wide.s32 	%rd205, %r655, 4;
	add.s64 	%rd133, %rd128, %rd205;
	add.s64 	%rd134, %rd3, %rd204;
	ld.global.u32 	%r180, [%rd133+-2048];
	setp.lt.s32 	%p42, %r665, %r180;
	mov.u32 	%r661, %r180;
	mov.u64 	%rd269, %rd134;
	@%p42 bra 	$L__BB5_154;
	setp.lt.s32 	%p43, %r180, %r665;
	mov.u32 	%r661, %r665;
	mov.u64 	%rd269, %rd273;
	@%p43 bra 	$L__BB5_154;
	setp.lt.s64 	%p44, %rd273, %rd134;
	selp.b32 	%r661, %r665, %r180, %p44;
	min.s64 	%rd269, %rd273, %rd134;
$L__BB5_154:
	ld.global.u32 	%r183, [%rd133+-1024];
	setp.lt.s32 	%p45, %r661, %r183;
	mov.u32 	%r662, %r183;
	mov.u64 	%rd270, %rd130;
	@%p45 bra 	$L__BB5_157;
	setp.lt.s32 	%p46, %r183, %r661;
	mov.u32 	%r662, %r661;
	mov.u64 	%rd270, %rd269;
	@%p46 bra 	$L__BB5_157;
	setp.lt.s64 	%p47, %rd269, %rd130;
	selp.b32 	%r662, %r661, %r183, %p47;
	min.s64 	%rd270, %rd269, %rd130;
$L__BB5_157:
	ld.global.u32 	%r186, [%rd133];
	setp.lt.s32 	%p48, %r662, %r186;
	mov.u32 	%r663, %r186;
	mov.u64 	%rd271, %rd131;
	@%p48 bra 	$L__BB5_160;
	setp.lt.s32 	%p49, %r186, %r662;
	mov.u32 	%r663, %r662;
	mov.u64 	%rd271, %rd270;
	@%p49 bra 	$L__BB5_160;
	setp.lt.s64 	%p50, %rd270, %rd131;
	selp.b32 	%r663, %r662, %r186, %p50;
	min.s64 	%rd271, %rd270, %rd131;
$L__BB5_160:
	ld.global.u32 	%r189, [%rd133+1024];
	setp.lt.s32 	%p51, %r663, %r189;
	mov.u32 	%r665, %r189;
	mov.u64 	%rd273, %rd132;
	@%p51 bra 	$L__BB5_163;
	setp.lt.s32 	%p52, %r189, %r663;
	mov.u32 	%r665, %r663;
	mov.u64 	%rd273, %rd271;
	@%p52 bra 	$L__BB5_163;
	setp.lt.s64 	%p53, %rd271, %rd132;
	selp.b32 	%r665, %r663, %r189, %p53;
	min.s64 	%rd273, %rd271, %rd132;
$L__BB5_163:
	add.s32 	%r652, %r652, 1024;
	add.s32 	%r658, %r658, 1024;
	add.s32 	%r657, %r657, 1024;
	add.s32 	%r656, %r656, 1024;
	add.s32 	%r655, %r655, 1024;
	setp.lt.s32 	%p54, %r652, %r153;
	@%p54 bra 	$L__BB5_151;
$L__BB5_164:
	// begin inline asm
	mov.u32 %r261, %laneid;
	// end inline asm
	mov.b32 	%r279, 1;
	mov.b32 	%r280, 31;
	mov.b32 	%r281, -1;
	// begin inline asm
	shfl.sync.down.b32 %r262, %r665, %r279, %r280, %r281;
	// end inline asm
	// begin inline asm
	shfl.sync.down.b32 %r267, %r268, %r279, %r280, %r281;
	// end inline asm
	mov.b64 	{%r273, %r278}, %rd273;
	// begin inline asm
	shfl.sync.down.b32 %r272, %r273, %r279, %r280, %r281;
	// end inline asm
	// begin inline asm
	shfl.sync.down.b32 %r277, %r278, %r279, %r280, %r281;
	// end inline asm
	mov.b64 	%rd144, {%r272, %r277};
	setp.gt.s32 	%p55, %r261, 30;
	mov.u32 	%r666, %r665;
	mov.u64 	%rd274, %rd273;
	@%p55 bra 	$L__BB5_168;
	setp.lt.s32 	%p56, %r665, %r262;
	mov.u32 	%r666, %r262;
	mov.u64 	%rd274, %rd144;
	@%p56 bra 	$L__BB5_168;
	setp.lt.s32 	%p57, %r262, %r665;
	mov.u32 	%r666, %r665;
	mov.u64 	%rd274, %rd273;
	@%p57 bra 	$L__BB5_168;
	setp.lt.s64 	%p58, %rd273, %rd144;
	selp.b32 	%r666, %r665, %r262, %p58;
	min.s64 	%rd274, %rd273, %rd144;
$L__BB5_168:
	mov.b32 	%r299, 2;
	mov.b32 	%r300, 31;
	mov.b32 	%r301, -1;
	// begin inline asm
	shfl.sync.down.b32 %r282, %r666, %r299, %r300, %r301;
	// end inline asm
	// begin inline asm
	shfl.sync.down.b32 %r287, %r288, %r299, %r300, %r301;
	// end inline asm
	mov.b64 	{%r293, %r298}, %rd274;
	// begin inline asm
	shfl.sync.down.b32 %r292, %r293, %r299, %r300, %r301;
	// end inline asm
	// begin inline asm
	shfl.sync.down.b32 %r297, %r298, %r299, %r300, %r301;
	// end inline asm
	mov.b64 	%rd147, {%r292, %r297};
	setp.gt.s32 	%p59, %r261, 29;
	mov.u32 	%r667, %r666;
	mov.u64 	%rd275, %rd274;
	@%p59 bra 	$L__BB5_172;
	setp.lt.s32 	%p60, %r666, %r282;
	mov.u32 	%r667, %r282;
	mov.u64 	%rd275, %rd147;
	@%p60 bra 	$L__BB5_172;
	setp.lt.s32 	%p61, %r282, %r666;
	mov.u32 	%r667, %r666;
	mov.u64 	%rd275, %rd274;
	@%p61 bra 	$L__BB5_172;
	setp.lt.s64 	%p62, %rd274, %rd147;
	selp.b32 	%r667, %r666, %r282, %p62;
	min.s64 	%rd275, %rd274, %rd147;
$L__BB5_172:
	mov.b32 	%r319, 4;
	mov.b32 	%r320, 31;
	mov.b32 	%r321, -1;
	// begin inline asm
	shfl.sync.down.b32 %r302, %r667, %r319, %r320, %r321;
	// end inline asm
	// begin inline asm
	shfl.sync.down.b32 %r307, %r308, %r319, %r320, %r321;
	// end inline asm
	mov.b64 	{%r313, %r318}, %rd275;
	// begin inline asm
	shfl.sync.down.b32 %r312, %r313, %r319, %r320, %r321;
	// end inline asm
	// begin inline asm
	shfl.sync.down.b32 %r317, %r318, %r319, %r320, %r321;
	// end inline asm
	mov.b64 	%rd150, {%r312, %r317};
	setp.gt.s32 	%p63, %r261, 27;
	mov.u32 	%r668, %r667;
	mov.u64 	%rd276, %rd275;
	@%p63 bra 	$L__BB5_176;
	setp.lt.s32 	%p64, %r667, %r302;
	mov.u32 	%r668, %r302;
	mov.u64 	%rd276, %rd150;
	@%p64 bra 	$L__BB5_176;
	setp.lt.s32 	%p65, %r302, %r667;
	mov.u32 	%r668, %r667;
	mov.u64 	%rd276, %rd275;
	@%p65 bra 	$L__BB5_176;
	setp.lt.s64 	%p66, %rd275, %rd150;
	selp.b32 	%r668, %r667, %r302, %p66;
	min.s64 	%rd276, %rd275, %rd150;
$L__BB5_176:
	mov.b32 	%r339, 8;
	mov.b32 	%r340, 31;
	mov.b32 	%r341, -1;
	// begin inline asm
	shfl.sync.down.b32 %r322, %r668, %r339, %r340, %r341;
	// end inline asm
	// begin inline asm
	shfl.sync.down.b32 %r327, %r328, %r339, %r340, %r341;
	// end inline asm
	mov.b64 	{%r333, %r338}, %rd276;
	// begin inline asm
	shfl.sync.down.b32 %r332, %r333, %r339, %r340, %r341;
	// end inline asm
	// begin inline asm
	shfl.sync.down.b32 %r337, %r338, %r339, %r340, %r341;
	// end inline asm
	mov.b64 	%rd153, {%r332, %r337};
	setp.gt.s32 	%p67, %r261, 23;
	mov.u32 	%r669, %r668;
	mov.u64 	%rd277, %rd276;
	@%p67 bra 	$L__BB5_180;
	setp.lt.s32 	%p68, %r668, %r322;
	mov.u32 	%r669, %r322;
	mov.u64 	%rd277, %rd153;
	@%p68 bra 	$L__BB5_180;
	setp.lt.s32 	%p69, %r322, %r668;
	mov.u32 	%r669, %r668;
	mov.u64 	%rd277, %rd276;
	@%p69 bra 	$L__BB5_180;
	setp.lt.s64 	%p70, %rd276, %rd153;
	selp.b32 	%r669, %r668, %r322, %p70;
	min.s64 	%rd277, %rd276, %rd153;
$L__BB5_180:
	mov.b32 	%r359, 16;
	mov.b32 	%r360, 31;
	mov.b32 	%r361, -1;
	// begin inline asm
	shfl.sync.down.b32 %r342, %r669, %r359, %r360, %r361;
	// end inline asm
	// begin inline asm
	shfl.sync.down.b32 %r347, %r348, %r359, %r360, %r361;
	// end inline asm
	mov.b64 	{%r353, %r358}, %rd277;
	// begin inline asm
	shfl.sync.down.b32 %r352, %r353, %r359, %r360, %r361;
	// end inline asm
	// begin inline asm
	shfl.sync.down.b32 %r357, %r358, %r359, %r360, %r361;
	// end inline asm
	mov.b64 	%rd156, {%r352, %r357};
	setp.gt.s32 	%p71, %r261, 15;
	mov.u32 	%r677, %r669;
	mov.u64 	%rd285, %rd277;
	@%p71 bra 	$L__BB5_184;
	setp.lt.s32 	%p72, %r669, %r342;
	mov.u32 	%r677, %r342;
	mov.u64 	%rd285, %rd156;
	@%p72 bra 	$L__BB5_184;
	setp.lt.s32 	%p73, %r342, %r669;
	mov.u32 	%r677, %r669;
	mov.u64 	%rd285, %rd277;
	@%p73 bra 	$L__BB5_184;
	setp.lt.s64 	%p74, %rd277, %rd156;
	selp.b32 	%r677, %r669, %r342, %p74;
	min.s64 	%rd285, %rd277, %rd156;
$L__BB5_184:
	setp.ne.s32 	%p75, %r261, 0;
	@%p75 bra 	$L__BB5_186;
	shr.u32 	%r362, %r127, 1;
	and.b32  	%r363, %r362, 496;
	mov.u32 	%r364, _ZN6thrust24THRUST_300001_SM_1000_NS8cuda_cub4core6detail5shmemE;
	add.s32 	%r365, %r364, %r363;
	st.shared.u32 	[%r365+8], %r677;
	st.shared.u64 	[%r365+16], %rd285;
$L__BB5_186:
	bar.sync 	0;
	setp.ne.s32 	%p76, %r127, 0;
	@%p76 bra 	$L__BB5_208;
	ld.shared.u32 	%r214, [_ZN6thrust24THRUST_300001_SM_1000_NS8cuda_cub4core6detail5shmemE+24];
	ld.shared.u64 	%rd159, [_ZN6thrust24THRUST_300001_SM_1000_NS8cuda_cub4core6detail5shmemE+32];
	setp.lt.s32 	%p77, %r677, %r214;
	mov.u32 	%r671, %r214;
	mov.u64 	%rd279, %rd159;
	@%p77 bra 	$L__BB5_190;
	setp.lt.s32 	%p78, %r214, %r677;
	mov.u32 	%r671, %r677;
	mov.u64 	%rd279, %rd285;
	@%p78 bra 	$L__BB5_190;
	setp.lt.s64 	%p79, %rd285, %rd159;
	selp.b32 	%r671, %r677, %r214, %p79;
	min.s64 	%rd279, %rd285, %rd159;
$L__BB5_190:
	ld.shared.u32 	%r217, [_ZN6thrust24THRUST_300001_SM_1000_NS8cuda_cub4core6detail5shmemE+40];
	ld.shared.u64 	%rd162, [_ZN6thrust24THRUST_300001_SM_1000_NS8cuda_cub4core6detail5shmemE+48];
	setp.lt.s32 	%p80, %r671, %r217;
	mov.u32 	%r672, %r217;
	mov.u64 	%rd280, %rd162;
	@%p80 bra 	$L__BB5_193;
	setp.lt.s32 	%p81, %r217, %r671;
	mov.u32 	%r672, %r671;
	mov.u64 	%rd280, %rd279;
	@%p81 bra 	$L__BB5_193;
	setp.lt.s64 	%p82, %rd279, %rd162;
	selp.b32 	%r672, %r671, %r217, %p82;
	min.s64 	%rd280, %rd279, %rd162;
$L__BB5_193:
	ld.shared.u32 	%r220, [_ZN6thrust24THRUST_300001_SM_1000_NS8cuda_cub4core6detail5shmemE+56];
	ld.shared.u64 	%rd165, [_ZN6thrust24THRUST_300001_SM_1000_NS8cuda_cub4core6detail5shmemE+64];
	setp.lt.s32 	%p83, %r672, %r220;
	mov.u32 	%r673, %r220;
	mov.u64 	%rd281, %rd165;
	@%p83 bra 	$L__BB5_196;
	setp.lt.s32 	%p84, %r220, %r672;
	mov.u32 	%r673, %r672;
	mov.u64 	%rd281, %rd280;
	@%p84 bra 	$L__BB5_196;
	setp.lt.s64 	%p85, %rd280, %rd165;
	selp.b32 	%r673, %r672, %r220, %p85;
	min.s64 	%rd281, %rd280, %rd165;
$L__BB5_196:
	ld.shared.u32 	%r223, [_ZN6thrust24THRUST_300001_SM_1000_NS8cuda_cub4core6detail5shmemE+72];
	ld.shared.u64 	%rd168, [_ZN6thrust24THRUST_300001_SM_1000_NS8cuda_cub4core6detail5shmemE+80];
	setp.lt.s32 	%p86, %r673, %r223;
	mov.u32 	%r674, %r223;
	mov.u64 	%rd282, %rd168;
	@%p86 bra 	$L__BB5_199;
	setp.lt.s32 	%p87, %r223, %r673;
	mov.u32 	%r674, %r673;
	mov.u64 	%rd282, %rd281;
	@%p87 bra 	$L__BB5_199;
	setp.lt.s64 	%p88, %rd281, %rd168;
	selp.b32 	%r674, %r673, %r223, %p88;
	min.s64 	%rd282, %rd281, %rd168;
$L__BB5_199:
	ld.shared.u32 	%r226, [_ZN6thrust24THRUST_300001_SM_1000_NS8cuda_cub4core6detail5shmemE+88];
	ld.shared.u64 	%rd171, [_ZN6thrust24THRUST_300001_SM_1000_NS8cuda_cub4core6detail5shmemE+96];
	setp.lt.s32 	%p89, %r674, %r226;
	mov.u32 	%r675, %r226;
	mov.u64 	%rd283, %rd171;
	@%p89 bra 	$L__BB5_202;
	setp.lt.s32 	%p90, %r226, %r674;
	mov.u32 	%r675, %r674;
	mov.u64 	%rd283, %rd282;
	@%p90 bra 	$L__BB5_202;
	setp.lt.s64 	%p91, %rd282, %rd171;
	selp.b32 	%r675, %r674, %r226, %p91;
	min.s64 	%rd283, %rd282, %rd171;
$L__BB5_202:
	ld.shared.u32 	%r229, [_ZN6thrust24THRUST_300001_SM_1000_NS8cuda_cub4core6detail5shmemE+104];
	ld.shared.u64 	%rd174, [_ZN6thrust24THRUST_300001_SM_1000_NS8cuda_cub4core6detail5shmemE+112];
	setp.lt.s32 	%p92, %r675, %r229;
	mov.u32 	%r676, %r229;
	mov.u64 	%rd284, %rd174;
	@%p92 bra 	$L__BB5_205;
	setp.lt.s32 	%p93, %r229, %r675;
	mov.u32 	%r676, %r675;
	mov.u64 	%rd284, %rd283;
	@%p93 bra 	$L__BB5_205;
	setp.lt.s64 	%p94, %rd283, %rd174;
	selp.b32 	%r676, %r675, %r229, %p94;
	min.s64 	%rd284, %rd283, %rd174;
$L__BB5_205:
	ld.shared.u32 	%r232, [_ZN6thrust24THRUST_300001_SM_1000_NS8cuda_cub4core6detail5shmemE+120];
	ld.shared.u64 	%rd177, [_ZN6thrust24THRUST_300001_SM_1000_NS8cuda_cub4core6detail5shmemE+128];
	setp.lt.s32 	%p95, %r676, %r232;
	mov.u32 	%r677, %r232;
	mov.u64 	%rd285, %rd177;
	@%p95 bra 	$L__BB5_208;
	setp.lt.s32 	%p96, %r232, %r676;
	mov.u32 	%r677, %r676;
	mov.u64 	%rd285, %rd284;
	@%p96 bra 	$L__BB5_208;
	setp.lt.s64 	%p97, %rd284, %rd177;
	selp.b32 	%r677, %r676, %r232, %p97;
	min.s64 	%rd285, %rd284, %rd177;
$L__BB5_208:
	mov.u32 	%r593, %tid.x;
	setp.ne.s32 	%p214, %r593, 0;
	@%p214 bra 	$L__BB5_210;
	ld.param.u64 	%rd222, [_ZN6thrust24THRUST_300001_SM_1000_NS8cuda_cub4core6detail13_kernel_agentINS1_8__reduce11ReduceAgentINS0_12zip_iteratorIN4cuda3std3__45tupleIJNS0_6detail15normal_iteratorINS0_10device_ptrIiEEEENS0_17counting_iteratorIlNS0_11use_defaultESI_SI_EEEEEEEPNSB_IJilEEESM_iNS1_9__extrema9arg_max_fIilNSA_4lessIiEEEEEEJSL_SN_iN3cub18CUB_300001_SM_100013GridEvenShareIiEENSV_9GridQueueIjEESS_EEEvDpT0__param_1];
	cvta.to.global.u64 	%rd219, %rd222;
	mul.wide.u32 	%rd220, %r1, 16;
	add.s64 	%rd221, %rd219, %rd220;
	st.global.u32 	[%rd221], %r677;
	st.global.u64 	[%rd221+8], %rd285;
$L__BB5_210:
	ret;

}
	// .globl	_ZN6thrust24THRUST_300001_SM_1000_NS8cuda_cub4core6detail13_kernel_agentINS1_8__reduce10DrainAgentIiEEJN3cub18CUB_300001_SM_10009GridQueueIjEEiEEEvDpT0_
.visible .entry _ZN6thrust24THRUST_300001_SM_1000_NS8cuda_cub4core6detail13_kernel_agentINS1_8__reduce10DrainAgentIiEEJN3cub18CUB_300001_SM_10009GridQueueIjEEiEEEvDpT0_(
	.param .align 8 .b8 _ZN6thrust24THRUST_300001_SM_1000_NS8cuda_cub4core6detail13_kernel_agentINS1_8__reduce10DrainAgentIiEEJN3cub18CUB_300001_SM_10009GridQueueIjEEiEEEvDpT0__param_0[8],
	.param .u32 _ZN6thrust24THRUST_300001_SM_1000_NS8cuda_cub4core6detail13_kernel_agentINS1_8__reduce10DrainAgentIiEEJN3cub18CUB_300001_SM_10009GridQueueIjEEiEEEvDpT0__param_1
)
.maxntid 1
{
	.reg .b32 	%r<3>;
	.reg .b64 	%rd<3>;

	ld.param.u64 	%rd1, [_ZN6thrust24THRUST_300001_SM_1000_NS8cuda_cub4core6detail13_kernel_agentINS1_8__reduce10DrainAgentIiEEJN3cub18CUB_300001_SM_10009GridQueueIjEEiEEEvDpT0__param_0];
	ld.param.u32 	%r1, [_ZN6thrust24THRUST_300001_SM_1000_NS8cuda_cub4core6detail13_kernel_agentINS1_8__reduce10DrainAgentIiEEJN3cub18CUB_300001_SM_10009GridQueueIjEEiEEEvDpT0__param_1];
	cvta.to.global.u64 	%rd2, %rd1;
	st.global.u32 	[%rd2], %r1;
	mov.b32 	%r2, 0;
	st.global.u32 	[%rd2+4], %r2;
	ret;

}
	// .globl	_ZN6thrust24THRUST_300001_SM_1000_NS8cuda_cub4core6detail13_kernel_agentINS1_8__reduce11ReduceAgentIPN4cuda3std3__45tupleIJilEEESC_SB_iNS1_9__extrema9arg_max_fIilNS9_4lessIiEEEEEEJSC_SC_iSH_EEEvDpT0_
.visible .entry _ZN6thrust24THRUST_300001_SM_1000_NS8cuda_cub4core6detail13_kernel_agentINS1_8__reduce11ReduceAgentIPN4cuda3std3__45tupleIJilEEESC_SB_iNS1_9__extrema9arg_max_fIilNS9_4lessIiEEEEEEJSC_SC_iSH_EEEvDpT0_(
	.param .u64 .ptr .align 1 _ZN6thrust24THRUST_300001_SM_1000_NS8cuda_cub4core6detail13_kernel_agentINS1_8__reduce11ReduceAgentIPN4cuda3std3__45tupleIJilEEESC_SB_iNS1_9__extrema9arg_max_fIilNS9_4lessIiEEEEEEJSC_SC_iSH_EEEvDpT0__param_0,
	.param .u64 .ptr .align 1 _ZN6thrust24THRUST_300001_SM_1000_NS8cuda_cub4core6detail13_kernel_agentINS1_8__reduce11ReduceAgentIPN4cuda3std3__45tupleIJilEEESC_SB_iNS1_9__extrema9arg_max_fIilNS9_4lessIiEEEEEEJSC_SC_iSH_EEEvDpT0__param_1,
	.param .u32 _ZN6thrust24THRUST_300001_SM_1000_NS8cuda_cub4core6detail13_kernel_agentINS1_8__reduce11ReduceAgentIPN4cuda3std3__45tupleIJilEEESC_SB_iNS1_9__extrema9arg_max_fIilNS9_4lessIiEEEEEEJSC_SC_iSH_EEEvDpT0__param_2,
	.param .align 1 .b8 _ZN6thrust24THRUST_300001_SM_1000_NS8cuda_cub4core6detail13_kernel_agentINS1_8__reduce11ReduceAgentIPN4cuda3std3__45tupleIJilEEESC_SB_iNS1_9__extrema9arg_max_fIilNS9_4lessIiEEEEEEJSC_SC_iSH_EEEvDpT0__param_3[1]
)
.maxntid 256
{
	.reg .pred 	%p<222>;
	.reg .b32 	%r<637>;
	.reg .b64 	%rd<356>;

	ld.param.u64 	%rd186, [_ZN6thrust24THRUST_300001_SM_1000_NS8cuda_cub4core6detail13_kernel_agentINS1_8__reduce11ReduceAgentIPN4cuda3std3__45tupleIJilEEESC_SB_iNS1_9__extrema9arg_max_fIilNS9_4lessIiEEEEEEJSC_SC_iSH_EEEvDpT0__param_0];
	ld.param.u64 	%rd187, [_ZN6thrust24THRUST_300001_SM_1000_NS8cuda_cub4core6detail13_kernel_agentINS1_8__reduce11ReduceAgentIPN4cuda3std3__45tupleIJilEEESC_SB_iNS1_9__extrema9arg_max_fIilNS9_4lessIiEEEEEEJSC_SC_iSH_EEEvDpT0__param_1];
	ld.param.u32 	%r215, [_ZN6thrust24THRUST_300001_SM_1000_NS8cuda_cub4core6detail13_kernel_agentINS1_8__reduce11ReduceAgentIPN4cuda3std3__45tupleIJilEEESC_SB_iNS1_9__extrema9arg_max_fIilNS9_4lessIiEEEEEEJSC_SC_iSH_EEEvDpT0__param_2];
	setp.eq.s32 	%p1, %r215, 0;
	@%p1 bra 	$L__BB7_211;
	setp.gt.s32 	%p2, %r215, 1279;
	@%p2 bra 	$L__BB7_121;
	mov.u32 	%r1, %tid.x;
	setp.ge.s32 	%p105, %r1, %r215;
	mov.b32 	%r572, 0;
	mov.b64 	%rd298, 0;
	mov.u32 	%r564, %r1;
	@%p105 bra 	$L__BB7_4;
	mul.wide.u32 	%rd263, %r1, 16;
	add.s64 	%rd260, %rd186, %rd263;
	// begin inline asm
	ld.global.nc.u64 %rd259, [%rd260];
	// end inline asm
	add.s64 	%rd262, %rd260, 8;
	// begin inline asm
	ld.global.nc.u64 %rd298, [%rd262];
	// end inline asm
	cvt.u32.u64 	%r572, %rd259;
	add.s32 	%r564, %r1, 256;
$L__BB7_4:
	setp.ge.s32 	%p106, %r564, %r215;
	@%p106 bra 	$L__BB7_25;
	not.b32 	%r334, %r564;
	add.s32 	%r6, %r215, %r334;
	and.b32  	%r335, %r6, 768;
	setp.eq.s32 	%p107, %r335, 768;
	@%p107 bra 	$L__BB7_11;
	mul.wide.u32 	%rd265, %r564, 16;
	add.s64 	%rd289, %rd186, %rd265;
	shr.u32 	%r336, %r6, 8;
	add.s32 	%r337, %r336, 1;
	and.b32  	%r338, %r337, 3;
	neg.s32 	%r560, %r338;
$L__BB7_7:
	.pragma "nounroll";
	mov.u64 	%rd5, %rd298;
	mov.u32 	%r10, %r572;
	// begin inline asm
	ld.global.nc.u64 %rd266, [%rd289];
	// end inline asm
	add.s64 	%rd269, %rd289, 8;
	// begin inline asm
	ld.global.nc.u64 %rd268, [%rd269];
	// end inline asm
	cvt.u32.u64 	%r11, %rd266;
	setp.lt.s32 	%p108, %r10, %r11;
	mov.u64 	%rd298, %rd268;
	mov.u32 	%r572, %r11;
	@%p108 bra 	$L__BB7_10;
	setp.lt.s32 	%p109, %r11, %r10;
	mov.u64 	%rd298, %rd5;
	mov.u32 	%r572, %r10;
	@%p109 bra 	$L__BB7_10;
	setp.lt.s64 	%p110, %rd5, %rd268;
	min.s64 	%rd298, %rd5, %rd268;
	selp.b32 	%r572, %r10, %r11, %p110;
$L__BB7_10:
	add.s32 	%r564, %r564, 256;
	add.s64 	%rd289, %rd289, 4096;
	add.s32 	%r560, %r560, 1;
	setp.ne.s32 	%p111, %r560, 0;
	@%p111 bra 	$L__BB7_7;
$L__BB7_11:
	setp.lt.u32 	%p112, %r6, 768;
	@%p112 bra 	$L__BB7_25;
$L__BB7_12:
	mul.wide.s32 	%rd274, %r564, 16;
	add.s64 	%rd271, %rd186, %rd274;
	// begin inline asm
	ld.global.nc.u64 %rd270, [%rd271];
	// end inline asm
	add.s64 	%rd273, %rd271, 8;
	// begin inline asm
	ld.global.nc.u64 %rd272, [%rd273];
	// end inline asm
	cvt.u32.u64 	%r21, %rd270;
	setp.lt.s32 	%p113, %r572, %r21;
	mov.u64 	%rd295, %rd272;
	mov.u32 	%r569, %r21;
	@%p113 bra 	$L__BB7_15;
	setp.lt.s32 	%p114, %r21, %r572;
	mov.u64 	%rd295, %rd298;
	mov.u32 	%r569, %r572;
	@%p114 bra 	$L__BB7_15;
	setp.lt.s64 	%p115, %rd298, %rd272;
	min.s64 	%rd295, %rd298, %rd272;
	selp.b32 	%r569, %r572, %r21, %p115;
$L__BB7_15:
	add.s64 	%rd276, %rd271, 4096;
	// begin inline asm
	ld.global.nc.u64 %rd275, [%rd276];
	// end inline asm
	add.s64 	%rd278, %rd271, 4104;
	// begin inline asm
	ld.global.nc.u64 %rd277, [%rd278];
	// end inline asm
	cvt.u32.u64 	%r24, %rd275;
	setp.lt.s32 	%p116, %r569, %r24;
	mov.u64 	%rd296, %rd277;
	mov.u32 	%r570, %r24;
	@%p116 bra 	$L__BB7_18;
	setp.lt.s32 	%p117, %r24, %r569;
	mov.u64 	%rd296, %rd295;
	mov.u32 	%r570, %r569;
	@%p117 bra 	$L__BB7_18;
	setp.lt.s64 	%p118, %rd295, %rd277;
	min.s64 	%rd296, %rd295, %rd277;
	selp.b32 	%r570, %r569, %r24, %p118;
$L__BB7_18:
	add.s64 	%rd280, %rd271, 8192;
	// begin inline asm
	ld.global.nc.u64 %rd279, [%rd280];
	// end inline asm
	add.s64 	%rd282, %rd271, 8200;
	// begin inline asm
	ld.global.nc.u64 %rd281, [%rd282];
	// end inline asm
	cvt.u32.u64 	%r27, %rd279;
	setp.lt.s32 	%p119, %r570, %r27;
	mov.u64 	%rd297, %rd281;
	mov.u32 	%r571, %r27;
	@%p119 bra 	$L__BB7_21;
	setp.lt.s32 	%p120, %r27, %r570;
	mov.u64 	%rd297, %rd296;
	mov.u32 	%r571, %r570;
	@%p120 bra 	$L__BB7_21;
	setp.lt.s64 	%p121, %rd296, %rd281;
	min.s64 	%rd297, %rd296, %rd281;
	selp.b32 	%r571, %r570, %r27, %p121;
$L__BB7_21:
	add.s64 	%rd284, %rd271, 12288;
	// begin inline asm
	ld.global.nc.u64 %rd283, [%rd284];
	// end inline asm
	add.s64 	%rd286, %rd271, 12296;
	// begin inline asm
	ld.global.nc.u64 %rd285, [%rd286];
	// end inline asm
	cvt.u32.u64 	%r30, %rd283;
	setp.lt.s32 	%p122, %r571, %r30;
	mov.u64 	%rd298, %rd285;
	mov.u32 	%r572, %r30;
	@%p122 bra 	$L__BB7_24;
	setp.lt.s32 	%p123, %r30, %r571;
	mov.u64 	%rd298, %rd297;
	mov.u32 	%r572, %r571;
	@%p123 bra 	$L__BB7_24;
	setp.lt.s64 	%p124, %rd297, %rd285;
	min.s64 	%rd298, %rd297, %rd285;
	selp.b32 	%r572, %r571, %r30, %p124;
$L__BB7_24:
	add.s32 	%r564, %r564, 1024;
	setp.lt.s32 	%p125, %r564, %r215;
	@%p125 bra 	$L__BB7_12;
$L__BB7_25:
	setp.lt.s32 	%p126, %r215, 256;
	@%p126 bra 	$L__BB7_70;
	// begin inline asm
	mov.u32 %r452, %laneid;
	// end inline asm
	mov.b32 	%r470, 1;
	mov.b32 	%r471, 31;
	mov.b32 	%r472, -1;
	// begin inline asm
	shfl.sync.down.b32 %r453, %r572, %r470, %r471, %r472;
	// end inline asm
	// begin inline asm
	shfl.sync.down.b32 %r458, %r459, %r470, %r471, %r472;
	// end inline asm
	mov.b64 	{%r464, %r469}, %rd298;
	// begin inline asm
	shfl.sync.down.b32 %r463, %r464, %r470, %r471, %r472;
	// end inline asm
	// begin inline asm
	shfl.sync.down.b32 %r468, %r469, %r470, %r471, %r472;
	// end inline asm
	mov.b64 	%rd27, {%r463, %r468};
	setp.gt.s32 	%p178, %r452, 30;
	mov.u64 	%rd300, %rd298;
	mov.u32 	%r574, %r572;
	@%p178 bra 	$L__BB7_30;
	setp.lt.s32 	%p179, %r572, %r453;
	mov.u64 	%rd300, %rd27;
	mov.u32 	%r574, %r453;
	@%p179 bra 	$L__BB7_30;
	setp.lt.s32 	%p180, %r453, %r572;
	mov.u64 	%rd300, %rd298;
	mov.u32 	%r574, %r572;
	@%p180 bra 	$L__BB7_30;
	setp.lt.s64 	%p181, %rd298, %rd27;
	min.s64 	%rd300, %rd298, %rd27;
	selp.b32 	%r574, %r572, %r453, %p181;
$L__BB7_30:
	mov.b32 	%r490, 2;
	mov.b32 	%r491, 31;
	mov.b32 	%r492, -1;
	// begin inline asm
	shfl.sync.down.b32 %r473, %r574, %r490, %r491, %r492;
	// end inline asm
	// begin inline asm
	shfl.sync.down.b32 %r478, %r479, %r490, %r491, %r492;
	// end inline asm
	mov.b64 	{%r484, %r489}, %rd300;
	// begin inline asm
	shfl.sync.down.b32 %r483, %r484, %r490, %r491, %r492;
	// end inline asm
	// begin inline asm
	shfl.sync.down.b32 %r488, %r489, %r490, %r491, %r492;
	// end inline asm
	mov.b64 	%rd30, {%r483, %r488};
	setp.gt.s32 	%p182, %r452, 29;
	mov.u64 	%rd301, %rd300;
	mov.u32 	%r575, %r574;
	@%p182 bra 	$L__BB7_34;
	setp.lt.s32 	%p183, %r574, %r473;
	mov.u64 	%rd301, %rd30;
	mov.u32 	%r575, %r473;
	@%p183 bra 	$L__BB7_34;
	setp.lt.s32 	%p184, %r473, %r574;
	mov.u64 	%rd301, %rd300;
	mov.u32 	%r575, %r574;
	@%p184 bra 	$L__BB7_34;
	setp.lt.s64 	%p185, %rd300, %rd30;
	min.s64 	%rd301, %rd300, %rd30;
	selp.b32 	%r575, %r574, %r473, %p185;
$L__BB7_34:
	mov.b32 	%r510, 4;
	mov.b32 	%r511, 31;
	mov.b32 	%r512, -1;
	// begin inline asm
	shfl.sync.down.b32 %r493, %r575, %r510, %r511, %r512;
	// end inline asm
	// begin inline asm
	shfl.sync.down.b32 %r498, %r499, %r510, %r511, %r512;
	// end inline asm
	mov.b64 	{%r504, %r509}, %rd301;
	// begin inline asm
	shfl.sync.down.b32 %r503, %r504, %r510, %r511, %r512;
	// end inline asm
	// begin inline asm
	shfl.sync.down.b32 %r508, %r509, %r510, %r511, %r512;
	// end inline asm
	mov.b64 	%rd33, {%r503, %r508};
	setp.gt.s32 	%p186, %r452, 27;
	mov.u64 	%rd302, %rd301;
	mov.u32 	%r576, %r575;
	@%p186 bra 	$L__BB7_38;
	setp.lt.s32 	%p187, %r575, %r493;
	mov.u64 	%rd302, %rd33;
	mov.u32 	%r576, %r493;
	@%p187 bra 	$L__BB7_38;
	setp.lt.s32 	%p188, %r493, %r575;
	mov.u64 	%rd302, %rd301;
	mov.u32 	%r576, %r575;
	@%p188 bra 	$L__BB7_38;
	setp.lt.s64 	%p189, %rd301, %rd33;
	min.s64 	%rd302, %rd301, %rd33;
	selp.b32 	%r576, %r575, %r493, %p189;
$L__BB7_38:
	mov.b32 	%r530, 8;
	mov.b32 	%r531, 31;
	mov.b32 	%r532, -1;
	// begin inline asm
	shfl.sync.down.b32 %r513, %r576, %r530, %r531, %r532;
	// end inline asm
	// begin inline asm
	shfl.sync.down.b32 %r518, %r519, %r530, %r531, %r532;
	// end inline asm
	mov.b64 	{%r524, %r529}, %rd302;
	// begin inline asm
	shfl.sync.down.b32 %r523, %r524, %r530, %r531, %r532;
	// end inline asm
	// begin inline asm
	shfl.sync.down.b32 %r528, %r529, %r530, %r531, %r532;
	// end inline asm
	mov.b64 	%rd36, {%r523, %r528};
	setp.gt.s32 	%p190, %r452, 23;
	mov.u64 	%rd303, %rd302;
	mov.u32 	%r577, %r576;
	@%p190 bra 	$L__BB7_42;
	setp.lt.s32 	%p191, %r576, %r513;
	mov.u64 	%rd303, %rd36;
	mov.u32 	%r577, %r513;
	@%p191 bra 	$L__BB7_42;
	setp.lt.s32 	%p192, %r513, %r576;
	mov.u64 	%rd303, %rd302;
	mov.u32 	%r577, %r576;
	@%p192 bra 	$L__BB7_42;
	setp.lt.s64 	%p193, %rd302, %rd36;
	min.s64 	%rd303, %rd302, %rd36;
	selp.b32 	%r577, %r576, %r513, %p193;
$L__BB7_42:
	mov.b32 	%r550, 16;
	mov.b32 	%r551, 31;
	mov.b32 	%r552, -1;
	// begin inline asm
	shfl.sync.down.b32 %r533, %r577, %r550, %r551, %r552;
	// end inline asm
	// begin inline asm
	shfl.sync.down.b32 %r538, %r539, %r550, %r551, %r552;
	// end inline asm
	mov.b64 	{%r544, %r549}, %rd303;
	// begin inline asm
	shfl.sync.down.b32 %r543, %r544, %r550, %r551, %r552;
	// end inline asm
	// begin inline asm
	shfl.sync.down.b32 %r548, %r549, %r550, %r551, %r552;
	// end inline asm
	mov.b64 	%rd39, {%r543, %r548};
	setp.gt.s32 	%p194, %r452, 15;
	mov.u64 	%rd355, %rd303;
	mov.u32 	%r636, %r577;
	@%p194 bra 	$L__BB7_46;
	setp.lt.s32 	%p195, %r577, %r533;
	mov.u64 	%rd355, %rd39;
	mov.u32 	%r636, %r533;
	@%p195 bra 	$L__BB7_46;
	setp.lt.s32 	%p196, %r533, %r577;
	mov.u64 	%rd355, %rd303;
	mov.u32 	%r636, %r577;
	@%p196 bra 	$L__BB7_46;
	setp.lt.s64 	%p197, %rd303, %rd39;
	min.s64 	%rd355, %rd303, %rd39;
	selp.b32 	%r636, %r577, %r533, %p197;
$L__BB7_46:
	setp.ne.s32 	%p198, %r452, 0;
	@%p198 bra 	$L__BB7_48;
	shr.u32 	%r553, %r1, 1;
	and.b32  	%r554, %r553, 496;
	mov.u32 	%r555, _ZN6thrust24THRUST_300001_SM_1000_NS8cuda_cub4core6detail5shmemE;
	add.s32 	%r556, %r555, %r554;
	st.shared.u32 	[%r556+8], %r636;
	st.shared.u64 	[%r556+16], %rd355;
$L__BB7_48:
	bar.sync 	0;
	setp.ne.s32 	%p199, %r1, 0;
	@%p199 bra 	$L__BB7_209;
	ld.shared.u32 	%r51, [_ZN6thrust24THRUST_300001_SM_1000_NS8cuda_cub4core6detail5shmemE+24];
	ld.shared.u64 	%rd42, [_ZN6thrust24THRUST_300001_SM_1000_NS8cuda_cub4core6detail5shmemE+32];
	setp.lt.s32 	%p200, %r636, %r51;
	mov.u64 	%rd305, %rd42;
	mov.u32 	%r579, %r51;
	@%p200 bra 	$L__BB7_52;
	setp.lt.s32 	%p201, %r51, %r636;
	mov.u64 	%rd305, %rd355;
	mov.u32 	%r579, %r636;
	@%p201 bra 	$L__BB7_52;
	setp.lt.s64 	%p202, %rd355, %rd42;
	min.s64 	%rd305, %rd355, %rd42;
	selp.b32 	%r579, %r636, %r51, %p202;
$L__BB7_52:
	ld.shared.u32 	%r54, [_ZN6thrust24THRUST_300001_SM_1000_NS8cuda_cub4core6detail5shmemE+40];
	ld.shared.u64 	%rd45, [_ZN6thrust24THRUST_300001_SM_1000_NS8cuda_cub4core6detail5shmemE+48];
	setp.lt.s32 	%p203, %r579, %r54;
	mov.u64 	%rd306, %rd45;
	mov.u32 	%r580, %r54;
	@%p203 bra 	$L__BB7_55;
	setp.lt.s32 	%p204, %r54, %r579;
	mov.u64 	%rd306, %rd305;
	mov.u32 	%r580, %r579;
	@%p204 bra 	$L__BB7_55;
	setp.lt.s64 	%p205, %rd305, %rd45;
	min.s64 	%rd306, %rd305, %rd45;
	selp.b32 	%r580, %r579, %r54, %p205;
$L__BB7_55:
	ld.shared.u32 	%r57, [_ZN6thrust24THRUST_300001_SM_1000_NS8cuda_cub4core6detail5shmemE+56];
	ld.shared.u64 	%rd48, [_ZN6thrust24THRUST_300001_SM_1000_NS8cuda_cub4core6detail5shmemE+64];
	setp.lt.s32 	%p206, %r580, %r57;
	mov.u64 	%rd307, %rd48;
	mov.u32 	%r581, %r57;
	@%p206 bra 	$L__BB7_58;
	setp.lt.s32 	%p207, %r57, %r580;
	mov.u64 	%rd307, %rd306;
	mov.u32 	%r581, %r580;
	@%p207 bra 	$L__BB7_58;
	setp.lt.s64 	%p208, %rd306, %rd48;
	min.s64 	%rd307, %rd306, %rd48;
	selp.b32 	%r581, %r580, %r57, %p208;
$L__BB7_58:
	ld.shared.u32 	%r60, [_ZN6thrust24THRUST_300001_SM_1000_NS8cuda_cub4core6detail5shmemE+72];
	ld.shared.u64 	%rd51, [_ZN6thrust24THRUST_300001_SM_1000_NS8cuda_cub4core6detail5shmemE+80];
	setp.lt.s32 	%p209, %r581, %r60;
	mov.u64 	%rd308, %rd51;
	mov.u32 	%r582, %r60;
	@%p209 bra 	$L__BB7_61;
	setp.lt.s32 	%p210, %r60, %r581;
	mov.u64 	%rd308, %rd307;
	mov.u32 	%r582, %r581;
	@%p210 bra 	$L__BB7_61;
	setp.lt.s64 	%p211, %rd307, %rd51;
	min.s64 	%rd308, %rd307, %rd51;
	selp.b32 	%r582, %r581, %r60, %p211;
$L__BB7_61:
	ld.shared.u32 	%r63, [_ZN6thrust24THRUST_300001_SM_1000_NS8cuda_cub4core6detail5shmemE+88];
	ld.shared.u64 	%rd54, [_ZN6thrust24THRUST_300001_SM_1000_NS8cuda_cub4core6detail5shmemE+96];
	setp.lt.s32 	%p212, %r582, %r63;
	mov.u64 	%rd309, %rd54;
	mov.u32 	%r583, %r63;
	@%p212 bra 	$L__BB7_64;
	setp.lt.s32 	%p213, %r63, %r582;
	mov.u64 	%rd309, %rd308;
	mov.u32 	%r583, %r582;
	@%p213 bra 	$L__BB7_64;
	setp.lt.s64 	%p214, %rd308, %rd54;
	min.s64 	%rd309, %rd308, %rd54;
	selp.b32 	%r583, %r582, %r63, %p214;
$L__BB7_64:
	ld.shared.u32 	%r66, [_ZN6thrust24THRUST_300001_SM_1000_NS8cuda_cub4core6detail5shmemE+104];
	ld.shared.u64 	%rd57, [_ZN6thrust24THRUST_300001_SM_1000_NS8cuda_cub4core6detail5shmemE+112];
	setp.lt.s32 	%p215, %r583, %r66;
	mov.u64 	%rd310, %rd57;
	mov.u32 	%r584, %r66;
	@%p215 bra 	$L__BB7_67;
	setp.lt.s32 	%p216, %r66, %r583;
	mov.u64 	%rd310, %rd309;
	mov.u32 	%r584, %r583;
	@%p216 bra 	$L__BB7_67;
	setp.lt.s64 	%p217, %rd309, %rd57;
	min.s64 	%rd310, %rd309, %rd57;
	selp.b32 	%r584, %r583, %r66, %p217;
$L__BB7_67:
	ld.shared.u32 	%r69, [_ZN6thrust24THRUST_300001_SM_1000_NS8cuda_cub4core6detail5shmemE+120];
	ld.shared.u64 	%rd60, [_ZN6thrust24THRUST_300001_SM_1000_NS8cuda_cub4core6detail5shmemE+128];
	setp.lt.s32 	%p218, %r584, %r69;
	mov.u32 	%r636, %r69;
	mov.u64 	%rd355, %rd60;
	@%p218 bra 	$L__BB7_209;
	setp.lt.s32 	%p219, %r69, %r584;
	mov.u32 	%r636, %r584;
	mov.u64 	%rd355, %rd310;
	@%p219 bra 	$L__BB7_209;
	setp.lt.s64 	%p220, %rd310, %rd60;
	min.s64 	%rd355, %rd310, %rd60;
	selp.b32 	%r636, %r584, %r69, %p220;
	bra.uni 	$L__BB7_209;
$L__BB7_70:
	// begin inline asm
	mov.u32 %r339, %laneid;
	// end inline asm
	and.b32  	%r360, %r1, 992;
	add.s32 	%r361, %r360, 32;
	setp.gt.s32 	%p127, %r361, %r215;
	not.b32 	%r362, %r360;
	add.s32 	%r363, %r215, %r362;
	selp.b32 	%r358, %r363, 31, %p127;
	mov.b32 	%r357, 1;
	mov.b32 	%r359, -1;
	// begin inline asm
	shfl.sync.down.b32 %r340, %r572, %r357, %r358, %r359;
	// end inline asm
	// begin inline asm
	shfl.sync.down.b32 %r345, %r346, %r357, %r358, %r359;
	// end inline asm
	mov.b64 	{%r351, %r356}, %rd298;
	// begin inline asm
	shfl.sync.down.b32 %r350, %r351, %r357, %r358, %r359;
	// end inline asm
	// begin inline asm
	shfl.sync.down.b32 %r355, %r356, %r357, %r358, %r359;
	// end inline asm
	mov.b64 	%rd62, {%r350, %r355};
	setp.ge.s32 	%p128, %r339, %r358;
	mov.u64 	%rd311, %rd298;
	mov.u32 	%r585, %r572;
	@%p128 bra 	$L__BB7_74;
	setp.lt.s32 	%p129, %r572, %r340;
	mov.u64 	%rd311, %rd62;
	mov.u32 	%r585, %r340;
	@%p129 bra 	$L__BB7_74;
	setp.lt.s32 	%p130, %r340, %r572;
	mov.u64 	%rd311, %rd298;
	mov.u32 	%r585, %r572;
	@%p130 bra 	$L__BB7_74;
	setp.lt.s64 	%p131, %rd298, %rd62;
	min.s64 	%rd311, %rd298, %rd62;
	selp.b32 	%r585, %r572, %r340, %p131;
$L__BB7_74:
	mov.b32 	%r381, 2;
	mov.b32 	%r383, -1;
	// begin inline asm
	shfl.sync.down.b32 %r364, %r585, %r381, %r358, %r383;
	// end inline asm
	// begin inline asm
	shfl.sync.down.b32 %r369, %r370, %r381, %r358, %r383;
	// end inline asm
	mov.b64 	{%r375, %r380}, %rd311;
	// begin inline asm
	shfl.sync.down.b32 %r374, %r375, %r381, %r358, %r383;
	// end inline asm
	// begin inline asm
	shfl.sync.down.b32 %r379, %r380, %r381, %r358, %r383;
	// end inline asm
	mov.b64 	%rd65, {%r374, %r379};
	add.s32 	%r384, %r339, 2;
	setp.gt.s32 	%p132, %r384, %r358;
	mov.u64 	%rd312, %rd311;
	mov.u32 	%r586, %r585;
	@%p132 bra 	$L__BB7_78;
	setp.lt.s32 	%p133, %r585, %r364;
	mov.u64 	%rd312, %rd65;
	mov.u32 	%r586, %r364;
	@%p133 bra 	$L__BB7_78;
	setp.lt.s32 	%p134, %r364, %r585;
	mov.u64 	%rd312, %rd311;
	mov.u32 	%r586, %r585;
	@%p134 bra 	$L__BB7_78;
	setp.lt.s64 	%p135, %rd311, %rd65;
	min.s64 	%rd312, %rd311, %rd65;
	selp.b32 	%r586, %r585, %r364, %p135;
$L__BB7_78:
	mov.b32 	%r402, 4;
	mov.b32 	%r404, -1;
	// begin inline asm
	shfl.sync.down.b32 %r385, %r586, %r402, %r358, %r404;
	// end inline asm
	// begin inline asm
	shfl.sync.down.b32 %r390, %r391, %r402, %r358, %r404;
	// end inline asm
	mov.b64 	{%r396, %r401}, %rd312;
	// begin inline asm
	shfl.sync.down.b32 %r395, %r396, %r402, %r358, %r404;
	// end inline asm
	// begin inline asm
	shfl.sync.down.b32 %r400, %r401, %r402, %r358, %r404;
	// end inline asm
	mov.b64 	%rd68, {%r395, %r400};
	add.s32 	%r405, %r339, 4;
	setp.gt.s32 	%p136, %r405, %r358;
	mov.u32 	%r587, %r586;
	mov.u64 	%rd313, %rd312;
	@%p136 bra 	$L__BB7_82;
	setp.lt.s32 	%p137, %r586, %r385;
	mov.u32 	%r587, %r385;
	mov.u64 	%rd313, %rd68;
	@%p137 bra 	$L__BB7_82;
	setp.lt.s32 	%p138, %r385, %r586;
	mov.u32 	%r587, %r586;
	mov.u64 	%rd313, %rd312;
	@%p138 bra 	$L__BB7_82;
	setp.lt.s64 	%p139, %rd312, %rd68;
	selp.b32 	%r587, %r586, %r385, %p139;
	min.s64 	%rd313, %rd312, %rd68;
$L__BB7_82:
	mov.b32 	%r423, 8;
	mov.b32 	%r425, -1;
	// begin inline asm
	shfl.sync.down.b32 %r406, %r587, %r423, %r358, %r425;
	// end inline asm
	// begin inline asm
	shfl.sync.down.b32 %r411, %r412, %r423, %r358, %r425;
	// end inline asm
	mov.b64 	{%r417, %r422}, %rd313;
	// begin inline asm
	shfl.sync.down.b32 %r416, %r417, %r423, %r358, %r425;
	// end inline asm
	// begin inline asm
	shfl.sync.down.b32 %r421, %r422, %r423, %r358, %r425;
	// end inline asm
	mov.b64 	%rd71, {%r416, %r421};
	add.s32 	%r426, %r339, 8;
	setp.gt.s32 	%p140, %r426, %r358;
	mov.u32 	%r588, %r587;
	mov.u64 	%rd314, %rd313;
	@%p140 bra 	$L__BB7_86;
	setp.lt.s32 	%p141, %r587, %r406;
	mov.u32 	%r588, %r406;
	mov.u64 	%rd314, %rd71;
	@%p141 bra 	$L__BB7_86;
	setp.lt.s32 	%p142, %r406, %r587;
	mov.u32 	%r588, %r587;
	mov.u64 	%rd314, %rd313;
	@%p142 bra 	$L__BB7_86;
	setp.lt.s64 	%p143, %rd313, %rd71;
	selp.b32 	%r588, %r587, %r406, %p143;
	min.s64 	%rd314, %rd313, %rd71;
$L__BB7_86:
	mov.b32 	%r444, 16;
	mov.b32 	%r446, -1;
	// begin inline asm
	shfl.sync.down.b32 %r427, %r588, %r444, %r358, %r446;
	// end inline asm
	// begin inline asm
	shfl.sync.down.b32 %r432, %r433, %r444, %r358, %r446;
	// end inline asm
	mov.b64 	{%r438, %r443}, %rd314;
	// begin inline asm
	shfl.sync.down.b32 %r437, %r438, %r444, %r358, %r446;
	// end inline asm
	// begin inline asm
	shfl.sync.down.b32 %r442, %r443, %r444, %r358, %r446;
	// end inline asm
	mov.b64 	%rd74, {%r437, %r442};
	add.s32 	%r447, %r339, 16;
	setp.gt.s32 	%p144, %r447, %r358;
	mov.u32 	%r636, %r588;
	mov.u64 	%rd355, %rd314;
	@%p144 bra 	$L__BB7_90;
	setp.lt.s32 	%p145, %r588, %r427;
	mov.u32 	%r636, %r427;
	mov.u64 	%rd355, %rd74;
	@%p145 bra 	$L__BB7_90;
	setp.lt.s32 	%p146, %r427, %r588;
	mov.u32 	%r636, %r588;
	mov.u64 	%rd355, %rd314;
	@%p146 bra 	$L__BB7_90;
	setp.lt.s64 	%p147, %rd314, %rd74;
	selp.b32 	%r636, %r588, %r427, %p147;
	min.s64 	%rd355, %rd314, %rd74;
$L__BB7_90:
	setp.ne.s32 	%p148, %r339, 0;
	@%p148 bra 	$L__BB7_92;
	shr.u32 	%r448, %r1, 1;
	and.b32  	%r449, %r448, 496;
	mov.u32 	%r450, _ZN6thrust24THRUST_300001_SM_1000_NS8cuda_cub4core6detail5shmemE;
	add.s32 	%r451, %r450, %r449;
	st.shared.u32 	[%r451+8], %r636;
	st.shared.u64 	[%r451+16], %rd355;
$L__BB7_92:
	bar.sync 	0;
	setp.ne.s32 	%p149, %r1, 0;
	@%p149 bra 	$L__BB7_209;
	setp.lt.s32 	%p150, %r215, 33;
	mov.u32 	%r590, %r636;
	mov.u64 	%rd316, %rd355;
	@%p150 bra 	$L__BB7_97;
	ld.shared.u32 	%r88, [_ZN6thrust24THRUST_300001_SM_1000_NS8cuda_cub4core6detail5shmemE+24];
	ld.shared.u64 	%rd77, [_ZN6thrust24THRUST_300001_SM_1000_NS8cuda_cub4core6detail5shmemE+32];
	setp.lt.s32 	%p151, %r636, %r88;
	mov.u32 	%r590, %r88;
	mov.u64 	%rd316, %rd77;
	@%p151 bra 	$L__BB7_97;
	setp.lt.s32 	%p152, %r88, %r636;
	mov.u32 	%r590, %r636;
	mov.u64 	%rd316, %rd355;
	@%p152 bra 	$L__BB7_97;
	setp.lt.s64 	%p153, %rd355, %rd77;
	selp.b32 	%r590, %r636, %r88, %p153;
	min.s64 	%rd316, %rd355, %rd77;
$L__BB7_97:
	setp.lt.s32 	%p154, %r215, 65;
	mov.u32 	%r591, %r590;
	mov.u64 	%rd317, %rd316;
	@%p154 bra 	$L__BB7_101;
	ld.shared.u32 	%r91, [_ZN6thrust24THRUST_300001_SM_1000_NS8cuda_cub4core6detail5shmemE+40];
	ld.shared.u64 	%rd80, [_ZN6thrust24THRUST_300001_SM_1000_NS8cuda_cub4core6detail5shmemE+48];
	setp.lt.s32 	%p155, %r590, %r91;
	mov.u32 	%r591, %r91;
	mov.u64 	%rd317, %rd80;
	@%p155 bra 	$L__BB7_101;
	setp.lt.s32 	%p156, %r91, %r590;
	mov.u32 	%r591, %r590;
	mov.u64 	%rd317, %rd316;
	@%p156 bra 	$L__BB7_101;
	setp.lt.s64 	%p157, %rd316, %rd80;
	selp.b32 	%r591, %r590, %r91, %p157;
	min.s64 	%rd317, %rd316, %rd80;
$L__BB7_101:
	setp.lt.s32 	%p158, %r215, 97;
	mov.u32 	%r592, %r591;
	mov.u64 	%rd318, %rd317;
	@%p158 bra 	$L__BB7_105;
	ld.shared.u32 	%r94, [_ZN6thrust24THRUST_300001_SM_1000_NS8cuda_cub4core6detail5shmemE+56];
	ld.shared.u64 	%rd83, [_ZN6thrust24THRUST_300001_SM_1000_NS8cuda_cub4core6detail5shmemE+64];
	setp.lt.s32 	%p159, %r591, %r94;
	mov.u32 	%r592, %r94;
	mov.u64 	%rd318, %rd83;
	@%p159 bra 	$L__BB7_105;
	setp.lt.s32 	%p160, %r94, %r591;
	mov.u32 	%r592, %r591;
	mov.u64 	%rd318, %rd317;
	@%p160 bra 	$L__BB7_105;
	setp.lt.s64 	%p161, %rd317, %rd83;
	selp.b32 	%r592, %r591, %r94, %p161;
	min.s64 	%rd318, %rd317, %rd83;
$L__BB7_105:
	setp.lt.s32 	%p162, %r215, 129;
	mov.u32 	%r593, %r592;
	mov.u64 	%rd319, %rd318;
	@%p162 bra 	$L__BB7_109;
	ld.shared.u32 	%r97, [_ZN6thrust24THRUST_300001_SM_1000_NS8cuda_cub4core6detail5shmemE+72];
	ld.shared.u64 	%rd86, [_ZN6thrust24THRUST_300001_SM_1000_NS8cuda_cub4core6detail5shmemE+80];
	setp.lt.s32 	%p163, %r592, %r97;
	mov.u32 	%r593, %r97;
	mov.u64 	%rd319, %rd86;
	@%p163 bra 	$L__BB7_109;
	setp.lt.s32 	%p164, %r97, %r592;
	mov.u32 	%r593, %r592;
	mov.u64 	%rd319, %rd318;
	@%p164 bra 	$L__BB7_109;
	setp.lt.s64 	%p165, %rd318, %rd86;
	selp.b32 	%r593, %r592, %r97, %p165;
	min.s64 	%rd319, %rd318, %rd86;
$L__BB7_109:
	setp.lt.s32 	%p166, %r215, 161;
	mov.u32 	%r594, %r593;
	mov.u64 	%rd320, %rd319;
	@%p166 bra 	$L__BB7_113;
	ld.shared.u32 	%r100, [_ZN6thrust24THRUST_300001_SM_1000_NS8cuda_cub4core6detail5shmemE+88];
	ld.shared.u64 	%rd89, [_ZN6thrust24THRUST_300001_SM_1000_NS8cuda_cub4core6detail5shmemE+96];
	setp.lt.s32 	%p167, %r593, %r100;
	mov.u32 	%r594, %r100;
	mov.u64 	%rd320, %rd89;
	@%p167 bra 	$L__BB7_113;
	setp.lt.s32 	%p168, %r100, %r593;
	mov.u32 	%r594, %r593;
	mov.u64 	%rd320, %rd319;
	@%p168 bra 	$L__BB7_113;
	setp.lt.s64 	%p169, %rd319, %rd89;
	selp.b32 	%r594, %r593, %r100, %p169;
	min.s64 	%rd320, %rd319, %rd89;
$L__BB7_113:
	setp.lt.s32 	%p170, %r215, 193;
	mov.u32 	%r595, %r594;
	mov.u64 	%rd321, %rd320;
	@%p170 bra 	$L__BB7_117;
	ld.shared.u32 	%r103, [_ZN6thrust24THRUST_300001_SM_1000_NS8cuda_cub4core6detail5shmemE+104];
	ld.shared.u64 	%rd92, [_ZN6thrust24THRUST_300001_SM_1000_NS8cuda_cub4core6detail5shmemE+112];
	setp.lt.s32 	%p171, %r594, %r103;
	mov.u32 	%r595, %r103;
	mov.u64 	%rd321, %rd92;
	@%p171 bra 	$L__BB7_117;
	setp.lt.s32 	%p172, %r103, %r594;
	mov.u32 	%r595, %r594;
	mov.u64 	%rd321, %rd320;
	@%p172 bra 	$L__BB7_117;
	setp.lt.s64 	%p173, %rd320, %rd92;
	selp.b32 	%r595, %r594, %r103, %p173;
	min.s64 	%rd321, %rd320, %rd92;
$L__BB7_117:
	setp.lt.s32 	%p174, %r215, 225;
	mov.u32 	%r636, %r595;
	mov.u64 	%rd355, %rd321;
	@%p174 bra 	$L__BB7_209;
	ld.shared.u32 	%r106, [_ZN6thrust24THRUST_300001_SM_1000_NS8cuda_cub4core6detail5shmemE+120];
	ld.shared.u64 	%rd95, [_ZN6thrust24THRUST_300001_SM_1000_NS8cuda_cub4core6detail5shmemE+128];
	setp.lt.s32 	%p175, %r595, %r106;
	mov.u32 	%r636, %r106;
	mov.u64 	%rd355, %rd95;
	@%p175 bra 	$L__BB7_209;
	setp.lt.s32 	%p176, %r106, %r595;
	mov.u32 	%r636, %r595;
	mov.u64 	%rd355, %rd321;
	@%p176 bra 	$L__BB7_209;
	setp.lt.s64 	%p177, %rd321, %rd95;
	selp.b32 	%r636, %r595, %r106, %p177;
	min.s64 	%rd355, %rd321, %rd95;
	bra.uni 	$L__BB7_209;
$L__BB7_121:
	mov.u32 	%r108, %tid.x;
	mul.wide.u32 	%rd208, %r108, 16;
	add.s64 	%rd189, %rd186, %rd208;
	// begin inline asm
	ld.global.nc.u64 %rd188, [%rd189];
	// end inline asm
	add.s64 	%rd191, %rd189, 8;
	// begin inline asm
	ld.global.nc.u64 %rd190, [%rd191];
	// end inline asm
	cvt.u32.u64 	%r109, %rd188;
	add.s64 	%rd193, %rd189, 4096;
	// begin inline asm
	ld.global.nc.u64 %rd192, [%rd193];
	// end inline asm
	add.s64 	%rd195, %rd189, 4104;
	// begin inline asm
	ld.global.nc.u64 %rd322, [%rd195];
	// end inline asm
	cvt.u32.u64 	%r596, %rd192;
	add.s64 	%rd197, %rd189, 8192;
	// begin inline asm
	ld.global.nc.u64 %rd196, [%rd197];
	// end inline asm
	add.s64 	%rd199, %rd189, 8200;
	// begin inline asm
	ld.global.nc.u64 %rd323, [%rd199];
	// end inline asm
	cvt.u32.u64 	%r597, %rd196;
	add.s64 	%rd201, %rd189, 12288;
	// begin inline asm
	ld.global.nc.u64 %rd200, [%rd201];
	// end inline asm
	add.s64 	%rd203, %rd189, 12296;
	// begin inline asm
	ld.global.nc.u64 %rd324, [%rd203];
	// end inline asm
	cvt.u32.u64 	%r598, %rd200;
	add.s64 	%rd205, %rd189, 16384;
	// begin inline asm
	ld.global.nc.u64 %rd204, [%rd205];
	// end inline asm
	add.s64 	%rd207, %rd189, 16392;
	// begin inline asm
	ld.global.nc.u64 %rd342, [%rd207];
	// end inline asm
	cvt.u32.u64 	%r623, %rd204;
	setp.lt.s32 	%p3, %r109, %r596;
	@%p3 bra 	$L__BB7_123;
	setp.lt.s32 	%p4, %r596, %r109;
	setp.lt.s64 	%p5, %rd190, %rd322;
	or.pred  	%p6, %p4, %p5;
	selp.b32 	%r596, %r109, %r596, %p6;
	selp.b64 	%rd322, %rd190, %rd322, %p6;
$L__BB7_123:
	setp.lt.s32 	%p7, %r596, %r597;
	@%p7 bra 	$L__BB7_125;
	setp.lt.s32 	%p8, %r597, %r596;
	setp.lt.s64 	%p9, %rd322, %rd323;
	or.pred  	%p10, %p8, %p9;
	selp.b32 	%r597, %r596, %r597, %p10;
	selp.b64 	%rd323, %rd322, %rd323, %p10;
$L__BB7_125:
	setp.lt.s32 	%p11, %r597, %r598;
	@%p11 bra 	$L__BB7_127;
	setp.lt.s32 	%p12, %r598, %r597;
	setp.lt.s64 	%p13, %rd323, %rd324;
	or.pred  	%p14, %p12, %p13;
	selp.b32 	%r598, %r597, %r598, %p14;
	selp.b64 	%rd324, %rd323, %rd324, %p14;
$L__BB7_127:
	setp.lt.s32 	%p15, %r598, %r623;
	@%p15 bra 	$L__BB7_129;
	setp.lt.s32 	%p16, %r623, %r598;
	setp.lt.s64 	%p17, %rd324, %rd342;
	or.pred  	%p18, %p16, %p17;
	selp.b32 	%r623, %r598, %r623, %p18;
	selp.b64 	%rd342, %rd324, %rd342, %p18;
$L__BB7_129:
	setp.lt.u32 	%p19, %r215, 2560;
	mov.b32 	%r608, 1280;
	@%p19 bra 	$L__BB7_142;
	mov.b32 	%r600, 1280;
	mov.u32 	%r601, %r623;
	mov.u64 	%rd326, %rd342;
$L__BB7_131:
	add.s32 	%r218, %r600, %r108;
	mul.wide.u32 	%rd229, %r218, 16;
	add.s64 	%rd210, %rd186, %rd229;
	// begin inline asm
	ld.global.nc.u64 %rd209, [%rd210];
	// end inline asm
	add.s64 	%rd212, %rd210, 8;
	// begin inline asm
	ld.global.nc.u64 %rd327, [%rd212];
	// end inline asm
	cvt.u32.u64 	%r602, %rd209;
	add.s64 	%rd214, %rd210, 4096;
	// begin inline asm
	ld.global.nc.u64 %rd213, [%rd214];
	// end inline asm
	add.s64 	%rd216, %rd210, 4104;
	// begin inline asm
	ld.global.nc.u64 %rd328, [%rd216];
	// end inline asm
	cvt.u32.u64 	%r603, %rd213;
	add.s64 	%rd218, %rd210, 8192;
	// begin inline asm
	ld.global.nc.u64 %rd217, [%rd218];
	// end inline asm
	add.s64 	%rd220, %rd210, 8200;
	// begin inline asm
	ld.global.nc.u64 %rd329, [%rd220];
	// end inline asm
	cvt.u32.u64 	%r604, %rd217;
	add.s64 	%rd222, %rd210, 12288;
	// begin inline asm
	ld.global.nc.u64 %rd221, [%rd222];
	// end inline asm
	add.s64 	%rd224, %rd210, 12296;
	// begin inline asm
	ld.global.nc.u64 %rd330, [%rd224];
	// end inline asm
	cvt.u32.u64 	%r605, %rd221;
	add.s64 	%rd226, %rd210, 16384;
	// begin inline asm
	ld.global.nc.u64 %rd225, [%rd226];
	// end inline asm
	add.s64 	%rd228, %rd210, 16392;
	// begin inline asm
	ld.global.nc.u64 %rd342, [%rd228];
	// end inline asm
	cvt.u32.u64 	%r623, %rd225;
	setp.lt.s32 	%p20, %r601, %r602;
	@%p20 bra 	$L__BB7_133;
	setp.lt.s32 	%p21, %r602, %r601;
	setp.lt.s64 	%p22, %rd326, %rd327;
	or.pred  	%p23, %p21, %p22;
	selp.b32 	%r602, %r601, %r602, %p23;
	selp.b64 	%rd327, %rd326, %rd327, %p23;
$L__BB7_133:
	setp.lt.s32 	%p24, %r602, %r603;
	@%p24 bra 	$L__BB7_135;
	setp.lt.s32 	%p25, %r603, %r602;
	setp.lt.s64 	%p26, %rd327, %rd328;
	or.pred  	%p27, %p25, %p26;
	selp.b32 	%r603, %r602, %r603, %p27;
	selp.b64 	%rd328, %rd327, %rd328, %p27;
$L__BB7_135:
	setp.lt.s32 	%p28, %r603, %r604;
	@%p28 bra 	$L__BB7_137;
	setp.lt.s32 	%p29, %r604, %r603;
	setp.lt.s64 	%p30, %rd328, %rd329;
	or.pred  	%p31, %p29, %p30;
	selp.b32 	%r604, %r603, %r604, %p31;
	selp.b64 	%rd329, %rd328, %rd329, %p31;
$L__BB7_137:
	setp.lt.s32 	%p32, %r604, %r605;
	@%p32 bra 	$L__BB7_139;
	setp.lt.s32 	%p33, %r605, %r604;
	setp.lt.s64 	%p34, %rd329, %rd330;
	or.pred  	%p35, %p33, %p34;
	selp.b32 	%r605, %r604, %r605, %p35;
	selp.b64 	%rd330, %rd329, %rd330, %p35;
$L__BB7_139:
	setp.lt.s32 	%p36, %r605, %r623;
	@%p36 bra 	$L__BB7_141;
	setp.lt.s32 	%p37, %r623, %r605;
	setp.lt.s64 	%p38, %rd330, %rd342;
	or.pred  	%p39, %p37, %p38;
	selp.b32 	%r623, %r605, %r623, %p39;
	selp.b64 	%rd342, %rd330, %rd342, %p39;
$L__BB7_141:
	add.s32 	%r608, %r600, 1280;
	add.s32 	%r219, %r600, 2560;
	setp.le.s32 	%p40, %r219, %r215;
	mov.u32 	%r600, %r608;
	mov.u32 	%r601, %r623;
	mov.u64 	%rd326, %rd342;
	@%p40 bra 	$L__BB7_131;
$L__BB7_142:
	setp.le.s32 	%p41, %r215, %r608;
	@%p41 bra 	$L__BB7_165;
	sub.s32 	%r142, %r215, %r608;
	setp.ge.s32 	%p42, %r108, %r142;
	@%p42 bra 	$L__BB7_165;
	not.b32 	%r221, %r108;
	add.s32 	%r222, %r215, %r221;
	sub.s32 	%r143, %r222, %r608;
	and.b32  	%r223, %r143, 768;
	setp.eq.s32 	%p43, %r223, 768;
	mov.u32 	%r614, %r108;
	@%p43 bra 	$L__BB7_150;
	add.s32 	%r610, %r108, %r608;
	shr.u32 	%r224, %r143, 8;
	add.s32 	%r225, %r224, 1;
	and.b32  	%r226, %r225, 3;
	neg.s32 	%r609, %r226;
	mov.u32 	%r614, %r108;
$L__BB7_146:
	.pragma "nounroll";
	mov.u64 	%rd127, %rd342;
	mov.u32 	%r149, %r623;
	mul.wide.u32 	%rd235, %r610, 16;
	add.s64 	%rd232, %rd186, %rd235;
	// begin inline asm
	ld.global.nc.u64 %rd231, [%rd232];
	// end inline asm
	add.s64 	%rd234, %rd232, 8;
	// begin inline asm
	ld.global.nc.u64 %rd233, [%rd234];
	// end inline asm
	cvt.u32.u64 	%r150, %rd231;
	setp.lt.s32 	%p44, %r149, %r150;
	mov.u32 	%r623, %r150;
	mov.u64 	%rd342, %rd233;
	@%p44 bra 	$L__BB7_149;
	setp.lt.s32 	%p45, %r150, %r149;
	mov.u32 	%r623, %r149;
	mov.u64 	%rd342, %rd127;
	@%p45 bra 	$L__BB7_149;
	setp.lt.s64 	%p46, %rd127, %rd233;
	selp.b32 	%r623, %r149, %r150, %p46;
	min.s64 	%rd342, %rd127, %rd233;
$L__BB7_149:
	add.s32 	%r614, %r614, 256;
	add.s32 	%r610, %r610, 256;
	add.s32 	%r609, %r609, 1;
	setp.ne.s32 	%p47, %r609, 0;
	@%p47 bra 	$L__BB7_146;
$L__BB7_150:
	setp.lt.u32 	%p48, %r143, 768;
	@%p48 bra 	$L__BB7_165;
	cvt.u64.u32 	%rd236, %r614;
	cvt.u64.u32 	%rd237, %r608;
	add.s64 	%rd238, %rd236, %rd237;
	shl.b64 	%rd239, %rd238, 4;
	add.s64 	%rd240, %rd239, %rd186;
	add.s64 	%rd337, %rd240, 12296;
	add.s32 	%r617, %r614, %r608;
$L__BB7_152:
	mul.wide.u32 	%rd245, %r617, 16;
	add.s64 	%rd242, %rd186, %rd245;
	// begin inline asm
	ld.global.nc.u64 %rd241, [%rd242];
	// end inline asm
	add.s64 	%rd244, %rd242, 8;
	// begin inline asm
	ld.global.nc.u64 %rd243, [%rd244];
	// end inline asm
	cvt.u32.u64 	%r163, %rd241;
	setp.lt.s32 	%p49, %r623, %r163;
	mov.u32 	%r620, %r163;
	mov.u64 	%rd339, %rd243;
	@%p49 bra 	$L__BB7_155;
	setp.lt.s32 	%p50, %r163, %r623;
	mov.u32 	%r620, %r623;
	mov.u64 	%rd339, %rd342;
	@%p50 bra 	$L__BB7_155;
	setp.lt.s64 	%p51, %rd342, %rd243;
	selp.b32 	%r620, %r623, %r163, %p51;
	min.s64 	%rd339, %rd342, %rd243;
$L__BB7_155:
	add.s64 	%rd247, %rd337, -8200;
	// begin inline asm
	ld.global.nc.u64 %rd246, [%rd247];
	// end inline asm
	add.s64 	%rd249, %rd337, -8192;
	// begin inline asm
	ld.global.nc.u64 %rd248, [%rd249];
	// end inline asm
	cvt.u32.u64 	%r166, %rd246;
	setp.lt.s32 	%p52, %r620, %r166;
	mov.u32 	%r621, %r166;
	mov.u64 	%rd340, %rd248;
	@%p52 bra 	$L__BB7_158;
	setp.lt.s32 	%p53, %r166, %r620;
	mov.u32 	%r621, %r620;
	mov.u64 	%rd340, %rd339;
	@%p53 bra 	$L__BB7_158;
	setp.lt.s64 	%p54, %rd339, %rd248;
	selp.b32 	%r621, %r620, %r166, %p54;
	min.s64 	%rd340, %rd339, %rd248;
$L__BB7_158:
	add.s64 	%rd251, %rd337, -4104;
	// begin inline asm
	ld.global.nc.u64 %rd250, [%rd251];
	// end inline asm
	add.s64 	%rd253, %rd337, -4096;
	// begin inline asm
	ld.global.nc.u64 %rd252, [%rd253];
	// end inline asm
	cvt.u32.u64 	%r169, %rd250;
	setp.lt.s32 	%p55, %r621, %r169;
	mov.u32 	%r622, %r169;
	mov.u64 	%rd341, %rd252;
	@%p55 bra 	$L__BB7_161;
	setp.lt.s32 	%p56, %r169, %r621;
	mov.u32 	%r622, %r621;
	mov.u64 	%rd341, %rd340;
	@%p56 bra 	$L__BB7_161;
	setp.lt.s64 	%p57, %rd340, %rd252;
	selp.b32 	%r622, %r621, %r169, %p57;
	min.s64 	%rd341, %rd340, %rd252;
$L__BB7_161:
	add.s64 	%rd255, %rd337, -8;
	// begin inline asm
	ld.global.nc.u64 %rd254, [%rd255];
	// end inline asm
	// begin inline asm
	ld.global.nc.u64 %rd256, [%rd337];
	// end inline asm
	cvt.u32.u64 	%r172, %rd254;
	setp.lt.s32 	%p58, %r622, %r172;
	mov.u32 	%r623, %r172;
	mov.u64 	%rd342, %rd256;
	@%p58 bra 	$L__BB7_164;
	setp.lt.s32 	%p59, %r172, %r622;
	mov.u32 	%r623, %r622;
	mov.u64 	%rd342, %rd341;
	@%p59 bra 	$L__BB7_164;
	setp.lt.s64 	%p60, %rd341, %rd256;
	selp.b32 	%r623, %r622, %r172, %p60;
	min.s64 	%rd342, %rd341, %rd256;
$L__BB7_164:
	add.s32 	%r614, %r614, 1024;
	add.s64 	%rd337, %rd337, 16384;
	add.s32 	%r617, %r617, 1024;
	setp.lt.s32 	%p61, %r614, %r142;
	@%p61 bra 	$L__BB7_152;
$L__BB7_165:
	// begin inline asm
	mov.u32 %r227, %laneid;
	// end inline asm
	mov.b32 	%r245, 1;
	mov.b32 	%r246, 31;
	mov.b32 	%r247, -1;
	// begin inline asm
	shfl.sync.down.b32 %r228, %r623, %r245, %r246, %r247;
	// end inline asm
	// begin inline asm
	shfl.sync.down.b32 %r233, %r234, %r245, %r246, %r247;
	// end inline asm
	mov.b64 	{%r239, %r244}, %rd342;
	// begin inline asm
	shfl.sync.down.b32 %r238, %r239, %r245, %r246, %r247;
	// end inline asm
	// begin inline asm
	shfl.sync.down.b32 %r243, %r244, %r245, %r246, %r247;
	// end inline asm
	mov.b64 	%rd150, {%r238, %r243};
	setp.gt.s32 	%p62, %r227, 30;
	mov.u32 	%r625, %r623;
	mov.u64 	%rd344, %rd342;
	@%p62 bra 	$L__BB7_169;
	setp.lt.s32 	%p63, %r623, %r228;
	mov.u32 	%r625, %r228;
	mov.u64 	%rd344, %rd150;
	@%p63 bra 	$L__BB7_169;
	setp.lt.s32 	%p64, %r228, %r623;
	mov.u32 	%r625, %r623;
	mov.u64 	%rd344, %rd342;
	@%p64 bra 	$L__BB7_169;
	setp.lt.s64 	%p65, %rd342, %rd150;
	selp.b32 	%r625, %r623, %r228, %p65;
	min.s64 	%rd344, %rd342, %rd150;
$L__BB7_169:
	mov.b32 	%r265, 2;
	mov.b32 	%r266, 31;
	mov.b32 	%r267, -1;
	// begin inline asm
	shfl.sync.down.b32 %r248, %r625, %r265, %r266, %r267;
	// end inline asm
	// begin inline asm
	shfl.sync.down.b32 %r253, %r254, %r265, %r266, %r267;
	// end inline asm
	mov.b64 	{%r259, %r264}, %rd344;
	// begin inline asm
	shfl.sync.down.b32 %r258, %r259, %r265, %r266, %r267;
	// end inline asm
	// begin inline asm
	shfl.sync.down.b32 %r263, %r264, %r265, %r266, %r267;
	// end inline asm
	mov.b64 	%rd153, {%r258, %r263};
	setp.gt.s32 	%p66, %r227, 29;
	mov.u32 	%r626, %r625;
	mov.u64 	%rd345, %rd344;
	@%p66 bra 	$L__BB7_173;
	setp.lt.s32 	%p67, %r625, %r248;
	mov.u32 	%r626, %r248;
	mov.u64 	%rd345, %rd153;
	@%p67 bra 	$L__BB7_173;
	setp.lt.s32 	%p68, %r248, %r625;
	mov.u32 	%r626, %r625;
	mov.u64 	%rd345, %rd344;
	@%p68 bra 	$L__BB7_173;
	setp.lt.s64 	%p69, %rd344, %rd153;
	selp.b32 	%r626, %r625, %r248, %p69;
	min.s64 	%rd345, %rd344, %rd153;
$L__BB7_173:
	mov.b32 	%r285, 4;
	mov.b32 	%r286, 31;
	mov.b32 	%r287, -1;
	// begin inline asm
	shfl.sync.down.b32 %r268, %r626, %r285, %r286, %r287;
	// end inline asm
	// begin inline asm
	shfl.sync.down.b32 %r273, %r274, %r285, %r286, %r287;
	// end inline asm
	mov.b64 	{%r279, %r284}, %rd345;
	// begin inline asm
	shfl.sync.down.b32 %r278, %r279, %r285, %r286, %r287;
	// end inline asm
	// begin inline asm
	shfl.sync.down.b32 %r283, %r284, %r285, %r286, %r287;
	// end inline asm
	mov.b64 	%rd156, {%r278, %r283};
	setp.gt.s32 	%p70, %r227, 27;
	mov.u32 	%r627, %r626;
	mov.u64 	%rd346, %rd345;
	@%p70 bra 	$L__BB7_177;
	setp.lt.s32 	%p71, %r626, %r268;
	mov.u32 	%r627, %r268;
	mov.u64 	%rd346, %rd156;
	@%p71 bra 	$L__BB7_177;
	setp.lt.s32 	%p72, %r268, %r626;
	mov.u32 	%r627, %r626;
	mov.u64 	%rd346, %rd345;
	@%p72 bra 	$L__BB7_177;
	setp.lt.s64 	%p73, %rd345, %rd156;
	selp.b32 	%r627, %r626, %r268, %p73;
	min.s64 	%rd346, %rd345, %rd156;
$L__BB7_177:
	mov.b32 	%r305, 8;
	mov.b32 	%r306, 31;
	mov.b32 	%r307, -1;
	// begin inline asm
	shfl.sync.down.b32 %r288, %r627, %r305, %r306, %r307;
	// end inline asm
	// begin inline asm
	shfl.sync.down.b32 %r293, %r294, %r305, %r306, %r307;
	// end inline asm
	mov.b64 	{%r299, %r304}, %rd346;
	// begin inline asm
	shfl.sync.down.b32 %r298, %r299, %r305, %r306, %r307;
	// end inline asm
	// begin inline asm
	shfl.sync.down.b32 %r303, %r304, %r305, %r306, %r307;
	// end inline asm
	mov.b64 	%rd159, {%r298, %r303};
	setp.gt.s32 	%p74, %r227, 23;
	mov.u32 	%r628, %r627;
	mov.u64 	%rd347, %rd346;
	@%p74 bra 	$L__BB7_181;
	setp.lt.s32 	%p75, %r627, %r288;
	mov.u32 	%r628, %r288;
	mov.u64 	%rd347, %rd159;
	@%p75 bra 	$L__BB7_181;
	setp.lt.s32 	%p76, %r288, %r627;
	mov.u32 	%r628, %r627;
	mov.u64 	%rd347, %rd346;
	@%p76 bra 	$L__BB7_181;
	setp.lt.s64 	%p77, %rd346, %rd159;
	selp.b32 	%r628, %r627, %r288, %p77;
	min.s64 	%rd347, %rd346, %rd159;
$L__BB7_181:
	mov.b32 	%r325, 16;
	mov.b32 	%r326, 31;
	mov.b32 	%r327, -1;
	// begin inline asm
	shfl.sync.down.b32 %r308, %r628, %r325, %r326, %r327;
	// end inline asm
	// begin inline asm
	shfl.sync.down.b32 %r313, %r314, %r325, %r326, %r327;
	// end inline asm
	mov.b64 	{%r319, %r324}, %rd347;
	// begin inline asm
	shfl.sync.down.b32 %r318, %r319, %r325, %r326, %r327;
	// end inline asm
	// begin inline asm
	shfl.sync.down.b32 %r323, %r324, %r325, %r326, %r327;
	// end inline asm
	mov.b64 	%rd162, {%r318, %r323};
	setp.gt.s32 	%p78, %r227, 15;
	mov.u32 	%r636, %r628;
	mov.u64 	%rd355, %rd347;
	@%p78 bra 	$L__BB7_185;
	setp.lt.s32 	%p79, %r628, %r308;
	mov.u32 	%r636, %r308;
	mov.u64 	%rd355, %rd162;
	@%p79 bra 	$L__BB7_185;
	setp.lt.s32 	%p80, %r308, %r628;
	mov.u32 	%r636, %r628;
	mov.u64 	%rd355, %rd347;
	@%p80 bra 	$L__BB7_185;
	setp.lt.s64 	%p81, %rd347, %rd162;
	selp.b32 	%r636, %r628, %r308, %p81;
	min.s64 	%rd355, %rd347, %rd162;
$L__BB7_185:
	setp.ne.s32 	%p82, %r227, 0;
	@%p82 bra 	$L__BB7_187;
	shr.u32 	%r328, %r108, 1;
	and.b32  	%r329, %r328, 496;
	mov.u32 	%r330, _ZN6thrust24THRUST_300001_SM_1000_NS8cuda_cub4core6detail5shmemE;
	add.s32 	%r331, %r330, %r329;
	st.shared.u32 	[%r331+8], %r636;
	st.shared.u64 	[%r331+16], %rd355;
$L__BB7_187:
	bar.sync 	0;
	setp.ne.s32 	%p83, %r108, 0;
	@%p83 bra 	$L__BB7_209;
	ld.shared.u32 	%r194, [_ZN6thrust24THRUST_300001_SM_1000_NS8cuda_cub4core6detail5shmemE+24];
	ld.shared.u64 	%rd165, [_ZN6thrust24THRUST_300001_SM_1000_NS8cuda_cub4core6detail5shmemE+32];
	setp.lt.s32 	%p84, %r636, %r194;
	mov.u32 	%r630, %r194;
	mov.u64 	%rd349, %rd165;
	@%p84 bra 	$L__BB7_191;
	setp.lt.s32 	%p85, %r194, %r636;
	mov.u32 	%r630, %r636;
	mov.u64 	%rd349, %rd355;
	@%p85 bra 	$L__BB7_191;
	setp.lt.s64 	%p86, %rd355, %rd165;
	selp.b32 	%r630, %r636, %r194, %p86;
	min.s64 	%rd349, %rd355, %rd165;
$L__BB7_191:
	ld.shared.u32 	%r197, [_ZN6thrust24THRUST_300001_SM_1000_NS8cuda_cub4core6detail5shmemE+40];
	ld.shared.u64 	%rd168, [_ZN6thrust24THRUST_300001_SM_1000_NS8cuda_cub4core6detail5shmemE+48];
	setp.lt.s32 	%p87, %r630, %r197;
	mov.u32 	%r631, %r197;
	mov.u64 	%rd350, %rd168;
	@%p87 bra 	$L__BB7_194;
	setp.lt.s32 	%p88, %r197, %r630;
	mov.u32 	%r631, %r630;
	mov.u64 	%rd350, %rd349;
	@%p88 bra 	$L__BB7_194;
	setp.lt.s64 	%p89, %rd349, %rd168;
	selp.b32 	%r631, %r630, %r197, %p89;
	min.s64 	%rd350, %rd349, %rd168;
$L__BB7_194:
	ld.shared.u32 	%r200, [_ZN6thrust24THRUST_300001_SM_1000_NS8cuda_cub4core6detail5shmemE+56];
	ld.shared.u64 	%rd171, [_ZN6thrust24THRUST_300001_SM_1000_NS8cuda_cub4core6detail5shmemE+64];
	setp.lt.s32 	%p90, %r631, %r200;
	mov.u32 	%r632, %r200;
	mov.u64 	%rd351, %rd171;
	@%p90 bra 	$L__BB7_197;
	setp.lt.s32 	%p91, %r200, %r631;
	mov.u32 	%r632, %r631;
	mov.u64 	%rd351, %rd350;
	@%p91 bra 	$L__BB7_197;
	setp.lt.s64 	%p92, %rd350, %rd171;
	selp.b32 	%r632, %r631, %r200, %p92;
	min.s64 	%rd351, %rd350, %rd171;
$L__BB7_197:
	ld.shared.u32 	%r203, [_ZN6thrust24THRUST_300001_SM_1000_NS8cuda_cub4core6detail5shmemE+72];
	ld.shared.u64 	%rd174, [_ZN6thrust24THRUST_300001_SM_1000_NS8cuda_cub4core6detail5shmemE+80];
	setp.lt.s32 	%p93, %r632, %r203;
	mov.u32 	%r633, %r203;
	mov.u64 	%rd352, %rd174;
	@%p93 bra 	$L__BB7_200;
	setp.lt.s32 	%p94, %r203, %r632;
	mov.u32 	%r633, %r632;
	mov.u64 	%rd352, %rd351;
	@%p94 bra 	$L__BB7_200;
	setp.lt.s64 	%p95, %rd351, %rd174;
	selp.b32 	%r633, %r632, %r203, %p95;
	min.s64 	%rd352, %rd351, %rd174;
$L__BB7_200:
	ld.shared.u32 	%r206, [_ZN6thrust24THRUST_300001_SM_1000_NS8cuda_cub4core6detail5shmemE+88];
	ld.shared.u64 	%rd177, [_ZN6thrust24THRUST_300001_SM_1000_NS8cuda_cub4core6detail5shmemE+96];
	setp.lt.s32 	%p96, %r633, %r206;
	mov.u32 	%r634, %r206;
	mov.u64 	%rd353, %rd177;
	@%p96 bra 	$L__BB7_203;
	setp.lt.s32 	%p97, %r206, %r633;
	mov.u32 	%r634, %r633;
	mov.u64 	%rd353, %rd352;
	@%p97 bra 	$L__BB7_203;
	setp.lt.s64 	%p98, %rd352, %rd177;
	selp.b32 	%r634, %r633, %r206, %p98;
	min.s64 	%rd353, %rd352, %rd177;
$L__BB7_203:
	ld.shared.u32 	%r209, [_ZN6thrust24THRUST_300001_SM_1000_NS8cuda_cub4core6detail5shmemE+104];
	ld.shared.u64 	%rd180, [_ZN6thrust24THRUST_300001_SM_1000_NS8cuda_cub4core6detail5shmemE+112];
	setp.lt.s32 	%p99, %r634, %r209;
	mov.u32 	%r635, %r209;
	mov.u64 	%rd354, %rd180;
	@%p99 bra 	$L__BB7_206;
	setp.lt.s32 	%p100, %r209, %r634;
	mov.u32 	%r635, %r634;
	mov.u64 	%rd354, %rd353;
	@%p100 bra 	$L__BB7_206;
	setp.lt.s64 	%p101, %rd353, %rd180;
	selp.b32 	%r635, %r634, %r209, %p101;
	min.s64 	%rd354, %rd353, %rd180;
$L__BB7_206:
	ld.shared.u32 	%r212, [_ZN6thrust24THRUST_300001_SM_1000_NS8cuda_cub4core6detail5shmemE+120];
	ld.shared.u64 	%rd183, [_ZN6thrust24THRUST_300001_SM_1000_NS8cuda_cub4core6detail5shmemE+128];
	setp.lt.s32 	%p102, %r635, %r212;
	mov.u32 	%r636, %r212;
	mov.u64 	%rd355, %rd183;
	@%p102 bra 	$L__BB7_209;
	setp.lt.s32 	%p103, %r212, %r635;
	mov.u32 	%r636, %r635;
	mov.u64 	%rd355, %rd354;
	@%p103 bra 	$L__BB7_209;
	setp.lt.s64 	%p104, %rd354, %rd183;
	selp.b32 	%r636, %r635, %r212, %p104;
	min.s64 	%rd355, %rd354, %rd183;
$L__BB7_209:
	mov.u32 	%r557, %tid.x;
	setp.ne.s32 	%p221, %r557, 0;
	@%p221 bra 	$L__BB7_211;
	cvta.to.global.u64 	%rd287, %rd187;
	st.global.u32 	[%rd287], %r636;
	st.global.u64 	[%rd287+8], %rd355;
$L__BB7_211:
	ret;

}
	// .globl	_ZN6thrust24THRUST_300001_SM_1000_NS8cuda_cub4core6detail13_kernel_agentINS1_8__reduce11ReduceAgentINS0_12zip_iteratorIN4cuda3std3__45tupleIJNS0_6detail15normal_iteratorINS0_10device_ptrIiEEEENS0_17counting_iteratorIlNS0_11use_defaultESI_SI_EEEEEEEPNSB_IJilEEESM_lNS1_9__extrema9arg_max_fIilNSA_4lessIiEEEEEEJSL_SN_lSS_EEEvDpT0_
.visible .entry _ZN6thrust24THRUST_300001_SM_1000_NS8cuda_cub4core6detail13_kernel_agentINS1_8__reduce11ReduceAgentINS0_12zip_iteratorIN4cuda3std3__45tupleIJNS0_6detail15normal_iteratorINS0_10device_ptrIiEEEENS0_17counting_iteratorIlNS0_11use_defaultESI_SI_EEEEEEEPNSB_IJilEEESM_lNS1_9__extrema9arg_max_fIilNSA_4lessIiEEEEEEJSL_SN_lSS_EEEvDpT0_(
	.param .align 8 .b8 _ZN6thrust24THRUST_300001_SM_1000_NS8cuda_cub4core6detail13_kernel_agentINS1_8__reduce11ReduceAgentINS0_12zip_iteratorIN4cuda3std3__45tupleIJNS0_6detail15normal_iteratorINS0_10device_ptrIiEEEENS0_17counting_iteratorIlNS0_11use_defaultESI_SI_EEEEEEEPNSB_IJilEEESM_lNS1_9__extrema9arg_max_fIilNSA_4lessIiEEEEEEJSL_SN_lSS_EEEvDpT0__param_0[16],
	.param .u64 .ptr .align 1 _ZN6thrust24THRUST_300001_SM_1000_NS8cuda_cub4core6detail13_kernel_agentINS1_8__reduce11ReduceAgentINS0_12zip_iteratorIN4cuda3std3__45tupleIJNS0_6detail15normal_iteratorINS0_10device_ptrIiEEEENS0_17counting_iteratorIlNS0_11use_defaultESI_SI_EEEEEEEPNSB_IJilEEESM_lNS1_9__extrema9arg_max_fIilNSA_4lessIiEEEEEEJSL_SN_lSS_EEEvDpT0__param_1,
	.param .u64 _ZN6thrust24THRUST_300001_SM_1000_NS8cuda_cub4core6detail13_kernel_agentINS1_8__reduce11ReduceAgentINS0_12zip_iteratorIN4cuda3std3__45tupleIJNS0_6detail15normal_iteratorINS0_10device_ptrIiEEEENS0_17counting_iteratorIlNS0_11use_defaultESI_SI_EEEEEEEPNSB_IJilEEESM_lNS1_9__extrema9arg_max_fIilNSA_4lessIiEEEEEEJSL_SN_lSS_EEEvDpT0__param_2,
	.param .align 1 .b8 _ZN6thrust24THRUST_300001_SM_1000_NS8cuda_cub4core6detail13_kernel_agentINS1_8__reduce11ReduceAgentINS0_12zip_iteratorIN4cuda3std3__45tupleIJNS0_6detail15normal_iteratorINS0_10device_ptrIiEEEENS0_17counting_iteratorIlNS0_11use_defaultESI_SI_EEEEEEEPNSB_IJilEEESM_lNS1_9__extrema9arg_max_fIilNSA_4lessIiEEEEEEJSL_SN_lSS_EEEvDpT0__param_3[1]
)
.maxntid 256
{
	.reg .pred 	%p<213>;
	.reg .b32 	%r<632>;
	.reg .b64 	%rd<307>;

	ld.param.u64 	%rd192, [_ZN6thrust24THRUST_300001_SM_1000_NS8cuda_cub4core6detail13_kernel_agentINS1_8__reduce11ReduceAgentINS0_12zip_iteratorIN4cuda3std3__45tupleIJNS0_6detail15normal_iteratorINS0_10device_ptrIiEEEENS0_17counting_iteratorIlNS0_11use_defaultESI_SI_EEEEEEEPNSB_IJilEEESM_lNS1_9__extrema9arg_max_fIilNSA_4lessIiEEEEEEJSL_SN_lSS_EEEvDpT0__param_0+8];
	ld.param.u64 	%rd191, [_ZN6thrust24THRUST_300001_SM_1000_NS8cuda_cub4core6detail13_kernel_agentINS1_8__reduce11ReduceAgentINS0_12zip_iteratorIN4cuda3std3__45tupleIJNS0_6detail15normal_iteratorINS0_10device_ptrIiEEEENS0_17counting_iteratorIlNS0_11use_defaultESI_SI_EEEEEEEPNSB_IJilEEESM_lNS1_9__extrema9arg_max_fIilNSA_4lessIiEEEEEEJSL_SN_lSS_EEEvDpT0__param_0];
	ld.param.u64 	%rd194, [_ZN6thrust24THRUST_300001_SM_1000_NS8cuda_cub4core6detail13_kernel_agentINS1_8__reduce11ReduceAgentINS0_12zip_iteratorIN4cuda3std3__45tupleIJNS0_6detail15normal_iteratorINS0_10device_ptrIiEEEENS0_17counting_iteratorIlNS0_11use_defaultESI_SI_EEEEEEEPNSB_IJilEEESM_lNS1_9__extrema9arg_max_fIilNSA_4lessIiEEEEEEJSL_SN_lSS_EEEvDpT0__param_2];
	setp.eq.s64 	%p1, %rd194, 0;
	@%p1 bra 	$L__BB8_206;
	cvta.to.global.u64 	%rd1, %rd191;
	setp.gt.s64 	%p2, %rd194, 1279;
	@%p2 bra 	$L__BB8_122;
	cvt.u32.u64 	%r1, %rd194;
	mov.u32 	%r2, %tid.x;
	setp.ge.s32 	%p96, %r2, %r1;
	mov.b32 	%r574, 0;
	mov.b64 	%rd249, 0;
	mov.u32 	%r566, %r2;
	@%p96 bra 	$L__BB8_4;
	cvt.u64.u32 	%rd225, %r2;
	mul.wide.u32 	%rd226, %r2, 4;
	add.s64 	%rd227, %rd1, %rd226;
	add.s64 	%rd249, %rd192, %rd225;
	ld.global.u32 	%r574, [%rd227];
	add.s32 	%r566, %r2, 256;
$L__BB8_4:
	setp.ge.s32 	%p97, %r566, %r1;
	@%p97 bra 	$L__BB8_26;
	not.b32 	%r332, %r566;
	add.s32 	%r7, %r332, %r1;
	and.b32  	%r333, %r7, 768;
	setp.eq.s32 	%p98, %r333, 768;
	@%p98 bra 	$L__BB8_11;
	cvt.u64.u32 	%rd229, %r566;
	add.s64 	%rd240, %rd192, %rd229;
	mul.wide.u32 	%rd230, %r566, 4;
	add.s64 	%rd239, %rd1, %rd230;
	shr.u32 	%r334, %r7, 8;
	add.s32 	%r335, %r334, 1;
	and.b32  	%r336, %r335, 3;
	neg.s32 	%r562, %r336;
$L__BB8_7:
	.pragma "nounroll";
	mov.u64 	%rd9, %rd249;
	mov.u32 	%r11, %r574;
	ld.global.u32 	%r12, [%rd239];
	setp.lt.s32 	%p99, %r11, %r12;
	mov.u64 	%rd249, %rd240;
	mov.u32 	%r574, %r12;
	@%p99 bra 	$L__BB8_10;
	setp.lt.s32 	%p100, %r12, %r11;
	mov.u64 	%rd249, %rd9;
	mov.u32 	%r574, %r11;
	@%p100 bra 	$L__BB8_10;
	setp.lt.s64 	%p101, %rd9, %rd240;
	min.s64 	%rd249, %rd9, %rd240;
	selp.b32 	%r574, %r11, %r12, %p101;
$L__BB8_10:
	add.s32 	%r566, %r566, 256;
	add.s64 	%rd240, %rd240, 256;
	add.s64 	%rd239, %rd239, 1024;
	add.s32 	%r562, %r562, 1;
	setp.ne.s32 	%p102, %r562, 0;
	@%p102 bra 	$L__BB8_7;
$L__BB8_11:
	setp.lt.u32 	%p103, %r7, 768;
	@%p103 bra 	$L__BB8_26;
	add.s32 	%r569, %r566, 512;
$L__BB8_13:
	mov.u32 	%r21, %r569;
	add.s32 	%r337, %r21, -512;
	cvt.s64.s32 	%rd231, %r337;
	mul.wide.s32 	%rd232, %r337, 4;
	add.s64 	%rd17, %rd1, %rd232;
	add.s64 	%rd18, %rd192, %rd231;
	ld.global.u32 	%r23, [%rd17];
	setp.lt.s32 	%p104, %r574, %r23;
	mov.u64 	%rd246, %rd18;
	mov.u32 	%r571, %r23;
	@%p104 bra 	$L__BB8_16;
	setp.lt.s32 	%p105, %r23, %r574;
	mov.u64 	%rd246, %rd249;
	mov.u32 	%r571, %r574;
	@%p105 bra 	$L__BB8_16;
	setp.lt.s64 	%p106, %rd249, %rd18;
	min.s64 	%rd246, %rd249, %rd18;
	selp.b32 	%r571, %r574, %r23, %p106;
$L__BB8_16:
	add.s32 	%r338, %r21, -256;
	cvt.s64.s32 	%rd233, %r338;
	add.s64 	%rd21, %rd192, %rd233;
	ld.global.u32 	%r26, [%rd17+1024];
	setp.lt.s32 	%p107, %r571, %r26;
	mov.u64 	%rd247, %rd21;
	mov.u32 	%r572, %r26;
	@%p107 bra 	$L__BB8_19;
	setp.lt.s32 	%p108, %r26, %r571;
	mov.u64 	%rd247, %rd246;
	mov.u32 	%r572, %r571;
	@%p108 bra 	$L__BB8_19;
	setp.lt.s64 	%p109, %rd246, %rd21;
	min.s64 	%rd247, %rd246, %rd21;
	selp.b32 	%r572, %r571, %r26, %p109;
$L__BB8_19:
	cvt.s64.s32 	%rd234, %r21;
	add.s64 	%rd24, %rd192, %rd234;
	ld.global.u32 	%r29, [%rd17+2048];
	setp.lt.s32 	%p110, %r572, %r29;
	mov.u64 	%rd248, %rd24;
	mov.u32 	%r573, %r29;
	@%p110 bra 	$L__BB8_22;
	setp.lt.s32 	%p111, %r29, %r572;
	mov.u64 	%rd248, %rd247;
	mov.u32 	%r573, %r572;
	@%p111 bra 	$L__BB8_22;
	setp.lt.s64 	%p112, %rd247, %rd24;
	min.s64 	%rd248, %rd247, %rd24;
	selp.b32 	%r573, %r572, %r29, %p112;
$L__BB8_22:
	add.s32 	%r339, %r21, 256;
	cvt.s64.s32 	%rd235, %r339;
	add.s64 	%rd27, %rd192, %rd235;
	ld.global.u32 	%r32, [%rd17+3072];
	setp.lt.s32 	%p113, %r573, %r32;
	mov.u64 	%rd249, %rd27;
	mov.u32 	%r574, %r32;
	@%p113 bra 	$L__BB8_25;
	setp.lt.s32 	%p114, %r32, %r573;
	mov.u64 	%rd249, %rd248;
	mov.u32 	%r574, %r573;
	@%p114 bra 	$L__BB8_25;
	setp.lt.s64 	%p115, %rd248, %rd27;
	min.s64 	%rd249, %rd248, %rd27;
	selp.b32 	%r574, %r573, %r32, %p115;
$L__BB8_25:
	add.s32 	%r569, %r21, 1024;
	add.s32 	%r340, %r21, 512;
	setp.lt.s32 	%p116, %r340, %r1;
	@%p116 bra 	$L__BB8_13;
$L__BB8_26:
	setp.lt.s32 	%p117, %r1, 256;
	@%p117 bra 	$L__BB8_71;
	// begin inline asm
	mov.u32 %r454, %laneid;
	// end inline asm
	mov.b32 	%r472, 1;
	mov.b32 	%r473, 31;
	mov.b32 	%r474, -1;
	// begin inline asm
	shfl.sync.down.b32 %r455, %r574, %r472, %r473, %r474;
	// end inline asm
	// begin inline asm
	shfl.sync.down.b32 %r460, %r461, %r472, %r473, %r474;
	// end inline asm
	mov.b64 	{%r466, %r471}, %rd249;
	// begin inline asm
	shfl.sync.down.b32 %r465, %r466, %r472, %r473, %r474;
	// end inline asm
	// begin inline asm
	shfl.sync.down.b32 %r470, %r471, %r472, %r473, %r474;
	// end inline asm
	mov.b64 	%rd31, {%r465, %r470};
	setp.gt.s32 	%p169, %r454, 30;
	mov.u64 	%rd251, %rd249;
	mov.u32 	%r576, %r574;
	@%p169 bra 	$L__BB8_31;
	setp.lt.s32 	%p170, %r574, %r455;
	mov.u64 	%rd251, %rd31;
	mov.u32 	%r576, %r455;
	@%p170 bra 	$L__BB8_31;
	setp.lt.s32 	%p171, %r455, %r574;
	mov.u64 	%rd251, %rd249;
	mov.u32 	%r576, %r574;
	@%p171 bra 	$L__BB8_31;
	setp.lt.s64 	%p172, %rd249, %rd31;
	min.s64 	%rd251, %rd249, %rd31;
	selp.b32 	%r576, %r574, %r455, %p172;
$L__BB8_31:
	mov.b32 	%r492, 2;
	mov.b32 	%r493, 31;
	mov.b32 	%r494, -1;
	// begin inline asm
	shfl.sync.down.b32 %r475, %r576, %r492, %r493, %r494;
	// end inline asm
	// begin inline asm
	shfl.sync.down.b32 %r480, %r481, %r492, %r493, %r494;
	// end inline asm
	mov.b64 	{%r486, %r491}, %rd251;
	// begin inline asm
	shfl.sync.down.b32 %r485, %r486, %r492, %r493, %r494;
	// end inline asm
	// begin inline asm
	shfl.sync.down.b32 %r490, %r491, %r492, %r493, %r494;
	// end inline asm
	mov.b64 	%rd34, {%r485, %r490};
	setp.gt.s32 	%p173, %r454, 29;
	mov.u64 	%rd252, %rd251;
	mov.u32 	%r577, %r576;
	@%p173 bra 	$L__BB8_35;
	setp.lt.s32 	%p174, %r576, %r475;
	mov.u64 	%rd252, %rd34;
	mov.u32 	%r577, %r475;
	@%p174 bra 	$L__BB8_35;
	setp.lt.s32 	%p175, %r475, %r576;
	mov.u64 	%rd252, %rd251;
	mov.u32 	%r577, %r576;
	@%p175 bra 	$L__BB8_35;
	setp.lt.s64 	%p176, %rd251, %rd34;
	min.s64 	%rd252, %rd251, %rd34;
	selp.b32 	%r577, %r576, %r475, %p176;
$L__BB8_35:
	mov.b32 	%r512, 4;
	mov.b32 	%r513, 31;
	mov.b32 	%r514, -1;
	// begin inline asm
	shfl.sync.down.b32 %r495, %r577, %r512, %r513, %r514;
	// end inline asm
	// begin inline asm
	shfl.sync.down.b32 %r500, %r501, %r512, %r513, %r514;
	// end inline asm
	mov.b64 	{%r506, %r511}, %rd252;
	// begin inline asm
	shfl.sync.down.b32 %r505, %r506, %r512, %r513, %r514;
	// end inline asm
	// begin inline asm
	shfl.sync.down.b32 %r510, %r511, %r512, %r513, %r514;
	// end inline asm
	mov.b64 	%rd37, {%r505, %r510};
	setp.gt.s32 	%p177, %r454, 27;
	mov.u64 	%rd253, %rd252;
	mov.u32 	%r578, %r577;
	@%p177 bra 	$L__BB8_39;
	setp.lt.s32 	%p178, %r577, %r495;
	mov.u64 	%rd253, %rd37;
	mov.u32 	%r578, %r495;
	@%p178 bra 	$L__BB8_39;
	setp.lt.s32 	%p179, %r495, %r577;
	mov.u64 	%rd253, %rd252;
	mov.u32 	%r578, %r577;
	@%p179 bra 	$L__BB8_39;
	setp.lt.s64 	%p180, %rd252, %rd37;
	min.s64 	%rd253, %rd252, %rd37;
	selp.b32 	%r578, %r577, %r495, %p180;
$L__BB8_39:
	mov.b32 	%r532, 8;
	mov.b32 	%r533, 31;
	mov.b32 	%r534, -1;
	// begin inline asm
	shfl.sync.down.b32 %r515, %r578, %r532, %r533, %r534;
	// end inline asm
	// begin inline asm
	shfl.sync.down.b32 %r520, %r521, %r532, %r533, %r534;
	// end inline asm
	mov.b64 	{%r526, %r531}, %rd253;
	// begin inline asm
	shfl.sync.down.b32 %r525, %r526, %r532, %r533, %r534;
	// end inline asm
	// begin inline asm
	shfl.sync.down.b32 %r530, %r531, %r532, %r533, %r534;
	// end inline asm
	mov.b64 	%rd40, {%r525, %r530};
	setp.gt.s32 	%p181, %r454, 23;
	mov.u64 	%rd254, %rd253;
	mov.u32 	%r579, %r578;
	@%p181 bra 	$L__BB8_43;
	setp.lt.s32 	%p182, %r578, %r515;
	mov.u64 	%rd254, %rd40;
	mov.u32 	%r579, %r515;
	@%p182 bra 	$L__BB8_43;
	setp.lt.s32 	%p183, %r515, %r578;
	mov.u64 	%rd254, %rd253;
	mov.u32 	%r579, %r578;
	@%p183 bra 	$L__BB8_43;
	setp.lt.s64 	%p184, %rd253, %rd40;
	min.s64 	%rd254, %rd253, %rd40;
	selp.b32 	%r579, %r578, %r515, %p184;
$L__BB8_43:
	mov.b32 	%r552, 16;
	mov.b32 	%r553, 31;
	mov.b32 	%r554, -1;
	// begin inline asm
	shfl.sync.down.b32 %r535, %r579, %r552, %r553, %r554;
	// end inline asm
	// begin inline asm
	shfl.sync.down.b32 %r540, %r541, %r552, %r553, %r554;
	// end inline asm
	mov.b64 	{%r546, %r551}, %rd254;
	// begin inline asm
	shfl.sync.down.b32 %r545, %r546, %r552, %r553, %r554;
	// end inline asm
	// begin inline asm
	shfl.sync.down.b32 %r550, %r551, %r552, %r553, %r554;
	// end inline asm
	mov.b64 	%rd43, {%r545, %r550};
	setp.gt.s32 	%p185, %r454, 15;
	mov.u64 	%rd306, %rd254;
	mov.u32 	%r631, %r579;
	@%p185 bra 	$L__BB8_47;
	setp.lt.s32 	%p186, %r579, %r535;
	mov.u64 	%rd306, %rd43;
	mov.u32 	%r631, %r535;
	@%p186 bra 	$L__BB8_47;
	setp.lt.s32 	%p187, %r535, %r579;
	mov.u64 	%rd306, %rd254;
	mov.u32 	%r631, %r579;
	@%p187 bra 	$L__BB8_47;
	setp.lt.s64 	%p188, %rd254, %rd43;
	min.s64 	%rd306, %rd254, %rd43;
	selp.b32 	%r631, %r579, %r535, %p188;
$L__BB8_47:
	setp.ne.s32 	%p189, %r454, 0;
	@%p189 bra 	$L__BB8_49;
	shr.u32 	%r555, %r2, 1;
	and.b32  	%r556, %r555, 496;
	mov.u32 	%r557, _ZN6thrust24THRUST_300001_SM_1000_NS8cuda_cub4core6detail5shmemE;
	add.s32 	%r558, %r557, %r556;
	st.shared.u32 	[%r558+8], %r631;
	st.shared.u64 	[%r558+16], %rd306;
$L__BB8_49:
	bar.sync 	0;
	setp.ne.s32 	%p190, %r2, 0;
	@%p190 bra 	$L__BB8_204;
	ld.shared.u32 	%r53, [_ZN6thrust24THRUST_300001_SM_1000_NS8cuda_cub4core6detail5shmemE+24];
	ld.shared.u64 	%rd46, [_ZN6thrust24THRUST_300001_SM_1000_NS8cuda_cub4core6detail5shmemE+32];
	setp.lt.s32 	%p191, %r631, %r53;
	mov.u64 	%rd256, %rd46;
	mov.u32 	%r581, %r53;
	@%p191 bra 	$L__BB8_53;
	setp.lt.s32 	%p192, %r53, %r631;
	mov.u64 	%rd256, %rd306;
	mov.u32 	%r581, %r631;
	@%p192 bra 	$L__BB8_53;
	setp.lt.s64 	%p193, %rd306, %rd46;
	min.s64 	%rd256, %rd306, %rd46;
	selp.b32 	%r581, %r631, %r53, %p193;
$L__BB8_53:
	ld.shared.u32 	%r56, [_ZN6thrust24THRUST_300001_SM_1000_NS8cuda_cub4core6detail5shmemE+40];
	ld.shared.u64 	%rd49, [_ZN6thrust24THRUST_300001_SM_1000_NS8cuda_cub4core6detail5shmemE+48];
	setp.lt.s32 	%p194, %r581, %r56;
	mov.u64 	%rd257, %rd49;
	mov.u32 	%r582, %r56;
	@%p194 bra 	$L__BB8_56;
	setp.lt.s32 	%p195, %r56, %r581;
	mov.u64 	%rd257, %rd256;
	mov.u32 	%r582, %r581;
	@%p195 bra 	$L__BB8_56;
	setp.lt.s64 	%p196, %rd256, %rd49;
	min.s64 	%rd257, %rd256, %rd49;
	selp.b32 	%r582, %r581, %r56, %p196;
$L__BB8_56:
	ld.shared.u32 	%r59, [_ZN6thrust24THRUST_300001_SM_1000_NS8cuda_cub4core6detail5shmemE+56];
	ld.shared.u64 	%rd52, [_ZN6thrust24THRUST_300001_SM_1000_NS8cuda_cub4core6detail5shmemE+64];
	setp.lt.s32 	%p197, %r582, %r59;
	mov.u64 	%rd258, %rd52;
	mov.u32 	%r583, %r59;
	@%p197 bra 	$L__BB8_59;
	setp.lt.s32 	%p198, %r59, %r582;
	mov.u64 	%rd258, %rd257;
	mov.u32 	%r583, %r582;
	@%p198 bra 	$L__BB8_59;
	setp.lt.s64 	%p199, %rd257, %rd52;
	min.s64 	%rd258, %rd257, %rd52;
	selp.b32 	%r583, %r582, %r59, %p199;
$L__BB8_59:
	ld.shared.u32 	%r62, [_ZN6thrust24THRUST_300001_SM_1000_NS8cuda_cub4core6detail5shmemE+72];
	ld.shared.u64 	%rd55, [_ZN6thrust24THRUST_300001_SM_1000_NS8cuda_cub4core6detail5shmemE+80];
	setp.lt.s32 	%p200, %r583, %r62;
	mov.u64 	%rd259, %rd55;
	mov.u32 	%r584, %r62;
	@%p200 bra 	$L__BB8_62;
	setp.lt.s32 	%p201, %r62, %r583;
	mov.u64 	%rd259, %rd258;
	mov.u32 	%r584, %r583;
	@%p201 bra 	$L__BB8_62;
	setp.lt.s64 	%p202, %rd258, %rd55;
	min.s64 	%rd259, %rd258, %rd55;
	selp.b32 	%r584, %r583, %r62, %p202;
$L__BB8_62:
	ld.shared.u32 	%r65, [_ZN6thrust24THRUST_300001_SM_1000_NS8cuda_cub4core6detail5shmemE+88];
	ld.shared.u64 	%rd58, [_ZN6thrust24THRUST_300001_SM_1000_NS8cuda_cub4core6detail5shmemE+96];
	setp.lt.s32 	%p203, %r584, %r65;
	mov.u64 	%rd260, %rd58;
	mov.u32 	%r585, %r65;
	@%p203 bra 	$L__BB8_65;
	setp.lt.s32 	%p204, %r65, %r584;
	mov.u64 	%rd260, %rd259;
	mov.u32 	%r585, %r584;
	@%p204 bra 	$L__BB8_65;
	setp.lt.s64 	%p205, %rd259, %rd58;
	min.s64 	%rd260, %rd259, %rd58;
	selp.b32 	%r585, %r584, %r65, %p205;
$L__BB8_65:
	ld.shared.u32 	%r68, [_ZN6thrust24THRUST_300001_SM_1000_NS8cuda_cub4core6detail5shmemE+104];
	ld.shared.u64 	%rd61, [_ZN6thrust24THRUST_300001_SM_1000_NS8cuda_cub4core6detail5shmemE+112];
	setp.lt.s32 	%p206, %r585, %r68;
	mov.u64 	%rd261, %rd61;
	mov.u32 	%r586, %r68;
	@%p206 bra 	$L__BB8_68;
	setp.lt.s32 	%p207, %r68, %r585;
	mov.u64 	%rd261, %rd260;
	mov.u32 	%r586, %r585;
	@%p207 bra 	$L__BB8_68;
	setp.lt.s64 	%p208, %rd260, %rd61;
	min.s64 	%rd261, %rd260, %rd61;
	selp.b32 	%r586, %r585, %r68, %p208;
$L__BB8_68:
	ld.shared.u32 	%r71, [_ZN6thrust24THRUST_300001_SM_1000_NS8cuda_cub4core6detail5shmemE+120];
	ld.shared.u64 	%rd64, [_ZN6thrust24THRUST_300001_SM_1000_NS8cuda_cub4core6detail5shmemE+128];
	setp.lt.s32 	%p209, %r586, %r71;
	mov.u32 	%r631, %r71;
	mov.u64 	%rd306, %rd64;
	@%p209 bra 	$L__BB8_204;
	setp.lt.s32 	%p210, %r71, %r586;
	mov.u32 	%r631, %r586;
	mov.u64 	%rd306, %rd261;
	@%p210 bra 	$L__BB8_204;
	setp.lt.s64 	%p211, %rd261, %rd64;
	min.s64 	%rd306, %rd261, %rd64;
	selp.b32 	%r631, %r586, %r71, %p211;
	bra.uni 	$L__BB8_204;
$L__BB8_71:
	// begin inline asm
	mov.u32 %r341, %laneid;
	// end inline asm
	and.b32  	%r362, %r2, 992;
	add.s32 	%r363, %r362, 32;
	setp.gt.s32 	%p118, %r363, %r1;
	not.b32 	%r364, %r362;
	add.s32 	%r365, %r1, %r364;
	selp.b32 	%r360, %r365, 31, %p118;
	mov.b32 	%r359, 1;
	mov.b32 	%r361, -1;
	// begin inline asm
	shfl.sync.down.b32 %r342, %r574, %r359, %r360, %r361;
	// end inline asm
	// begin inline asm
	shfl.sync.down.b32 %r347, %r348, %r359, %r360, %r361;
	// end inline asm
	mov.b64 	{%r353, %r358}, %rd249;
	// begin inline asm
	shfl.sync.down.b32 %r352, %r353, %r359, %r360, %r361;
	// end inline asm
	// begin inline asm
	shfl.sync.down.b32 %r357, %r358, %r359, %r360, %r361;
	// end inline asm
	mov.b64 	%rd66, {%r352, %r357};
	setp.ge.s32 	%p119, %r341, %r360;
	mov.u32 	%r587, %r574;
	mov.u64 	%rd262, %rd249;
	@%p119 bra 	$L__BB8_75;
	setp.lt.s32 	%p120, %r574, %r342;
	mov.u32 	%r587, %r342;
	mov.u64 	%rd262, %rd66;
	@%p120 bra 	$L__BB8_75;
	setp.lt.s32 	%p121, %r342, %r574;
	mov.u32 	%r587, %r574;
	mov.u64 	%rd262, %rd249;
	@%p121 bra 	$L__BB8_75;
	setp.lt.s64 	%p122, %rd249, %rd66;
	selp.b32 	%r587, %r574, %r342, %p122;
	min.s64 	%rd262, %rd249, %rd66;
$L__BB8_75:
	mov.b32 	%r383, 2;
	mov.b32 	%r385, -1;
	// begin inline asm
	shfl.sync.down.b32 %r366, %r587, %r383, %r360, %r385;
	// end inline asm
	// begin inline asm
	shfl.sync.down.b32 %r371, %r372, %r383, %r360, %r385;
	// end inline asm
	mov.b64 	{%r377, %r382}, %rd262;
	// begin inline asm
	shfl.sync.down.b32 %r376, %r377, %r383, %r360, %r385;
	// end inline asm
	// begin inline asm
	shfl.sync.down.b32 %r381, %r382, %r383, %r360, %r385;
	// end inline asm
	mov.b64 	%rd69, {%r376, %r381};
	add.s32 	%r386, %r341, 2;
	setp.gt.s32 	%p123, %r386, %r360;
	mov.u32 	%r588, %r587;
	mov.u64 	%rd263, %rd262;
	@%p123 bra 	$L__BB8_79;
	setp.lt.s32 	%p124, %r587, %r366;
	mov.u32 	%r588, %r366;
	mov.u64 	%rd263, %rd69;
	@%p124 bra 	$L__BB8_79;
	setp.lt.s32 	%p125, %r366, %r587;
	mov.u32 	%r588, %r587;
	mov.u64 	%rd263, %rd262;
	@%p125 bra 	$L__BB8_79;
	setp.lt.s64 	%p126, %rd262, %rd69;
	selp.b32 	%r588, %r587, %r366, %p126;
	min.s64 	%rd263, %rd262, %rd69;
$L__BB8_79:
	mov.b32 	%r404, 4;
	mov.b32 	%r406, -1;
	// begin inline asm
	shfl.sync.down.b32 %r387, %r588, %r404, %r360, %r406;
	// end inline asm
	// begin inline asm
	shfl.sync.down.b32 %r392, %r393, %r404, %r360, %r406;
	// end inline asm
	mov.b64 	{%r398, %r403}, %rd263;
	// begin inline asm
	shfl.sync.down.b32 %r397, %r398, %r404, %r360, %r406;
	// end inline asm
	// begin inline asm
	shfl.sync.down.b32 %r402, %r403, %r404, %r360, %r406;
	// end inline asm
	mov.b64 	%rd72, {%r397, %r402};
	add.s32 	%r407, %r341, 4;
	setp.gt.s32 	%p127, %r407, %r360;
	mov.u32 	%r589, %r588;
	mov.u64 	%rd264, %rd263;
	@%p127 bra 	$L__BB8_83;
	setp.lt.s32 	%p128, %r588, %r387;
	mov.u32 	%r589, %r387;
	mov.u64 	%rd264, %rd72;
	@%p128 bra 	$L__BB8_83;
	setp.lt.s32 	%p129, %r387, %r588;
	mov.u32 	%r589, %r588;
	mov.u64 	%rd264, %rd263;
	@%p129 bra 	$L__BB8_83;
	setp.lt.s64 	%p130, %rd263, %rd72;
	selp.b32 	%r589, %r588, %r387, %p130;
	min.s64 	%rd264, %rd263, %rd72;
$L__BB8_83:
	mov.b32 	%r425, 8;
	mov.b32 	%r427, -1;
	// begin inline asm
	shfl.sync.down.b32 %r408, %r589, %r425, %r360, %r427;
	// end inline asm
	// begin inline asm
	shfl.sync.down.b32 %r413, %r414, %r425, %r360, %r427;
	// end inline asm
	mov.b64 	{%r419, %r424}, %rd264;
	// begin inline asm
	shfl.sync.down.b32 %r418, %r419, %r425, %r360, %r427;
	// end inline asm
	// begin inline asm
	shfl.sync.down.b32 %r423, %r424, %r425, %r360, %r427;
	// end inline asm
	mov.b64 	%rd75, {%r418, %r423};
	add.s32 	%r428, %r341, 8;
	setp.gt.s32 	%p131, %r428, %r360;
	mov.u32 	%r590, %r589;
	mov.u64 	%rd265, %rd264;
	@%p131 bra 	$L__BB8_87;
	setp.lt.s32 	%p132, %r589, %r408;
	mov.u32 	%r590, %r408;
	mov.u64 	%rd265, %rd75;
	@%p132 bra 	$L__BB8_87;
	setp.lt.s32 	%p133, %r408, %r589;
	mov.u32 	%r590, %r589;
	mov.u64 	%rd265, %rd264;
	@%p133 bra 	$L__BB8_87;
	setp.lt.s64 	%p134, %rd264, %rd75;
	selp.b32 	%r590, %r589, %r408, %p134;
	min.s64 	%rd265, %rd264, %rd75;
$L__BB8_87:
	mov.b32 	%r446, 16;
	mov.b32 	%r448, -1;
	// begin inline asm
	shfl.sync.down.b32 %r429, %r590, %r446, %r360, %r448;
	// end inline asm
	// begin inline asm
	shfl.sync.down.b32 %r434, %r435, %r446, %r360, %r448;
	// end inline asm
	mov.b64 	{%r440, %r445}, %rd265;
	// begin inline asm
	shfl.sync.down.b32 %r439, %r440, %r446, %r360, %r448;
	// end inline asm
	// begin inline asm
	shfl.sync.down.b32 %r444, %r445, %r446, %r360, %r448;
	// end inline asm
	mov.b64 	%rd78, {%r439, %r444};
	add.s32 	%r449, %r341, 16;
	setp.gt.s32 	%p135, %r449, %r360;
	mov.u32 	%r631, %r590;
	mov.u64 	%rd306, %rd265;
	@%p135 bra 	$L__BB8_91;
	setp.lt.s32 	%p136, %r590, %r429;
	mov.u32 	%r631, %r429;
	mov.u64 	%rd306, %rd78;
	@%p136 bra 	$L__BB8_91;
	setp.lt.s32 	%p137, %r429, %r590;
	mov.u32 	%r631, %r590;
	mov.u64 	%rd306, %rd265;
	@%p137 bra 	$L__BB8_91;
	setp.lt.s64 	%p138, %rd265, %rd78;
	selp.b32 	%r631, %r590, %r429, %p138;
	min.s64 	%rd306, %rd265, %rd78;
$L__BB8_91:
	setp.ne.s32 	%p139, %r341, 0;
	@%p139 bra 	$L__BB8_93;
	shr.u32 	%r450, %r2, 1;
	and.b32  	%r451, %r450, 496;
	mov.u32 	%r452, _ZN6thrust24THRUST_300001_SM_1000_NS8cuda_cub4core6detail5shmemE;
	add.s32 	%r453, %r452, %r451;
	st.shared.u32 	[%r453+8], %r631;
	st.shared.u64 	[%r453+16], %rd306;
$L__BB8_93:
	bar.sync 	0;
	setp.ne.s32 	%p140, %r2, 0;
	@%p140 bra 	$L__BB8_204;
	setp.lt.s32 	%p141, %r1, 33;
	mov.u32 	%r592, %r631;
	mov.u64 	%rd267, %rd306;
	@%p141 bra 	$L__BB8_98;
	ld.shared.u32 	%r90, [_ZN6thrust24THRUST_300001_SM_1000_NS8cuda_cub4core6detail5shmemE+24];
	ld.shared.u64 	%rd81, [_ZN6thrust24THRUST_300001_SM_1000_NS8cuda_cub4core6detail5shmemE+32];
	setp.lt.s32 	%p142, %r631, %r90;
	mov.u32 	%r592, %r90;
	mov.u64 	%rd267, %rd81;
	@%p142 bra 	$L__BB8_98;
	setp.lt.s32 	%p143, %r90, %r631;
	mov.u32 	%r592, %r631;
	mov.u64 	%rd267, %rd306;
	@%p143 bra 	$L__BB8_98;
	setp.lt.s64 	%p144, %rd306, %rd81;
	selp.b32 	%r592, %r631, %r90, %p144;
	min.s64 	%rd267, %rd306, %rd81;
$L__BB8_98:
	setp.lt.s32 	%p145, %r1, 65;
	mov.u32 	%r593, %r592;
	mov.u64 	%rd268, %rd267;
	@%p145 bra 	$L__BB8_102;
	ld.shared.u32 	%r93, [_ZN6thrust24THRUST_300001_SM_1000_NS8cuda_cub4core6detail5shmemE+40];
	ld.shared.u64 	%rd84, [_ZN6thrust24THRUST_300001_SM_1000_NS8cuda_cub4core6detail5shmemE+48];
	setp.lt.s32 	%p146, %r592, %r93;
	mov.u32 	%r593, %r93;
	mov.u64 	%rd268, %rd84;
	@%p146 bra 	$L__BB8_102;
	setp.lt.s32 	%p147, %r93, %r592;
	mov.u32 	%r593, %r592;
	mov.u64 	%rd268, %rd267;
	@%p147 bra 	$L__BB8_102;
	setp.lt.s64 	%p148, %rd267, %rd84;
	selp.b32 	%r593, %r592, %r93, %p148;
	min.s64 	%rd268, %rd267, %rd84;
$L__BB8_102:
	setp.lt.s32 	%p149, %r1, 97;
	mov.u32 	%r594, %r593;
	mov.u64 	%rd269, %rd268;
	@%p149 bra 	$L__BB8_106;
	ld.shared.u32 	%r96, [_ZN6thrust24THRUST_300001_SM_1000_NS8cuda_cub4core6detail5shmemE+56];
	ld.shared.u64 	%rd87, [_ZN6thrust24THRUST_300001_SM_1000_NS8cuda_cub4core6detail5shmemE+64];
	setp.lt.s32 	%p150, %r593, %r96;
	mov.u32 	%r594, %r96;
	mov.u64 	%rd269, %rd87;
	@%p150 bra 	$L__BB8_106;
	setp.lt.s32 	%p151, %r96, %r593;
	mov.u32 	%r594, %r593;
	mov.u64 	%rd269, %rd268;
	@%p151 bra 	$L__BB8_106;
	setp.lt.s64 	%p152, %rd268, %rd87;
	selp.b32 	%r594, %r593, %r96, %p152;
	min.s64 	%rd269, %rd268, %rd87;
$L__BB8_106:
	setp.lt.s32 	%p153, %r1, 129;
	mov.u32 	%r595, %r594;
	mov.u64 	%rd270, %rd269;
	@%p153 bra 	$L__BB8_110;
	ld.shared.u32 	%r99, [_ZN6thrust24THRUST_300001_SM_1000_NS8cuda_cub4core6detail5shmemE+72];
	ld.shared.u64 	%rd90, [_ZN6thrust24THRUST_300001_SM_1000_NS8cuda_cub4core6detail5shmemE+80];
	setp.lt.s32 	%p154, %r594, %r99;
	mov.u32 	%r595, %r99;
	mov.u64 	%rd270, %rd90;
	@%p154 bra 	$L__BB8_110;
	setp.lt.s32 	%p155, %r99, %r594;
	mov.u32 	%r595, %r594;
	mov.u64 	%rd270, %rd269;
	@%p155 bra 	$L__BB8_110;
	setp.lt.s64 	%p156, %rd269, %rd90;
	selp.b32 	%r595, %r594, %r99, %p156;
	min.s64 	%rd270, %rd269, %rd90;
$L__BB8_110:
	setp.lt.s32 	%p157, %r1, 161;
	mov.u32 	%r596, %r595;
	mov.u64 	%rd271, %rd270;
	@%p157 bra 	$L__BB8_114;
	ld.shared.u32 	%r102, [_ZN6thrust24THRUST_300001_SM_1000_NS8cuda_cub4core6detail5shmemE+88];
	ld.shared.u64 	%rd93, [_ZN6thrust24THRUST_300001_SM_1000_NS8cuda_cub4core6detail5shmemE+96];
	setp.lt.s32 	%p158, %r595, %r102;
	mov.u32 	%r596, %r102;
	mov.u64 	%rd271, %rd93;
	@%p158 bra 	$L__BB8_114;
	setp.lt.s32 	%p159, %r102, %r595;
	mov.u32 	%r596, %r595;
	mov.u64 	%rd271, %rd270;
	@%p159 bra 	$L__BB8_114;
	setp.lt.s64 	%p160, %rd270, %rd93;
	selp.b32 	%r596, %r595, %r102, %p160;
	min.s64 	%rd271, %rd270, %rd93;
$L__BB8_114:
	setp.lt.s32 	%p161, %r1, 193;
	mov.u32 	%r597, %r596;
	mov.u64 	%rd272, %rd271;
	@%p161 bra 	$L__BB8_118;
	ld.shared.u32 	%r105, [_ZN6thrust24THRUST_300001_SM_1000_NS8cuda_cub4core6detail5shmemE+104];
	ld.shared.u64 	%rd96, [_ZN6thrust24THRUST_300001_SM_1000_NS8cuda_cub4core6detail5shmemE+112];
	setp.lt.s32 	%p162, %r596, %r105;
	mov.u32 	%r597, %r105;
	mov.u64 	%rd272, %rd96;
	@%p162 bra 	$L__BB8_118;
	setp.lt.s32 	%p163, %r105, %r596;
	mov.u32 	%r597, %r596;
	mov.u64 	%rd272, %rd271;
	@%p163 bra 	$L__BB8_118;
	setp.lt.s64 	%p164, %rd271, %rd96;
	selp.b32 	%r597, %r596, %r105, %p164;
	min.s64 	%rd272, %rd271, %rd96;
$L__BB8_118:
	setp.lt.s32 	%p165, %r1, 225;
	mov.u32 	%r631, %r597;
	mov.u64 	%rd306, %rd272;
	@%p165 bra 	$L__BB8_204;
	ld.shared.u32 	%r108, [_ZN6thrust24THRUST_300001_SM_1000_NS8cuda_cub4core6detail5shmemE+120];
	ld.shared.u64 	%rd99, [_ZN6thrust24THRUST_300001_SM_1000_NS8cuda_cub4core6detail5shmemE+128];
	setp.lt.s32 	%p166, %r597, %r108;
	mov.u32 	%r631, %r108;
	mov.u64 	%rd306, %rd99;
	@%p166 bra 	$L__BB8_204;
	setp.lt.s32 	%p167, %r108, %r597;
	mov.u32 	%r631, %r597;
	mov.u64 	%rd306, %rd272;
	@%p167 bra 	$L__BB8_204;
	setp.lt.s64 	%p168, %rd272, %rd99;
	selp.b32 	%r631, %r597, %r108, %p168;
	min.s64 	%rd306, %rd272, %rd99;
	bra.uni 	$L__BB8_204;
$L__BB8_122:
	mov.u32 	%r110, %tid.x;
	cvt.u64.u32 	%rd101, %r110;
	mul.wide.u32 	%rd195, %r110, 4;
	add.s64 	%rd102, %rd1, %rd195;
	ld.global.u32 	%r200, [%rd102];
	add.s32 	%r201, %r110, 256;
	cvt.u64.u32 	%rd196, %r201;
	ld.global.u32 	%r202, [%rd102+1024];
	add.s32 	%r203, %r110, 512;
	cvt.u64.u32 	%rd197, %r203;
	ld.global.u32 	%r204, [%rd102+2048];
	add.s32 	%r205, %r110, 768;
	cvt.u64.u32 	%rd198, %r205;
	ld.global.u32 	%r206, [%rd102+3072];
	or.b32  	%r207, %r110, 1024;
	cvt.u64.u32 	%rd103, %r207;
	add.s64 	%rd293, %rd192, %rd103;
	ld.global.u32 	%r618, [%rd102+4096];
	setp.lt.s32 	%p3, %r200, %r202;
	max.s32 	%r208, %r200, %r202;
	selp.b64 	%rd199, %rd196, %rd101, %p3;
	setp.lt.s32 	%p4, %r208, %r204;
	max.s32 	%r209, %r208, %r204;
	selp.b64 	%rd200, %rd197, %rd199, %p4;
	setp.lt.s32 	%p5, %r209, %r206;
	max.s32 	%r112, %r209, %r206;
	selp.b64 	%rd105, %rd198, %rd200, %p5;
	setp.lt.s32 	%p6, %r112, %r618;
	@%p6 bra 	$L__BB8_124;
	setp.lt.s32 	%p7, %r618, %r112;
	setp.lt.u64 	%p8, %rd105, %rd103;
	or.pred  	%p9, %p7, %p8;
	selp.b32 	%r618, %r112, %r618, %p9;
	add.s64 	%rd201, %rd192, %rd105;
	selp.b64 	%rd293, %rd201, %rd293, %p9;
$L__BB8_124:
	setp.lt.u64 	%p10, %rd194, 2560;
	mov.b64 	%rd282, 1280;
	@%p10 bra 	$L__BB8_137;
	mov.b64 	%rd274, 1280;
	mov.u32 	%r599, %r618;
$L__BB8_126:
	add.s64 	%rd204, %rd274, %rd101;
	shl.b64 	%rd205, %rd274, 2;
	add.s64 	%rd206, %rd102, %rd205;
	add.s64 	%rd110, %rd204, %rd192;
	ld.global.u32 	%r600, [%rd206];
	ld.global.u32 	%r601, [%rd206+1024];
	add.s64 	%rd278, %rd110, 512;
	ld.global.u32 	%r602, [%rd206+2048];
	add.s64 	%rd279, %rd110, 768;
	ld.global.u32 	%r603, [%rd206+3072];
	ld.global.u32 	%r618, [%rd206+4096];
	setp.lt.s32 	%p11, %r599, %r600;
	mov.u64 	%rd276, %rd110;
	@%p11 bra 	$L__BB8_128;
	setp.lt.s32 	%p12, %r600, %r599;
	setp.lt.s64 	%p13, %rd293, %rd110;
	or.pred  	%p14, %p12, %p13;
	selp.b32 	%r600, %r599, %r600, %p14;
	selp.b64 	%rd276, %rd293, %rd110, %p14;
$L__BB8_128:
	add.s64 	%rd277, %rd110, 256;
	setp.lt.s32 	%p15, %r600, %r601;
	@%p15 bra 	$L__BB8_130;
	setp.lt.s32 	%p16, %r601, %r600;
	setp.lt.s64 	%p17, %rd276, %rd277;
	or.pred  	%p18, %p16, %p17;
	selp.b32 	%r601, %r600, %r601, %p18;
	selp.b64 	%rd277, %rd276, %rd277, %p18;
$L__BB8_130:
	setp.lt.s32 	%p19, %r601, %r602;
	@%p19 bra 	$L__BB8_132;
	setp.lt.s32 	%p20, %r602, %r601;
	setp.lt.s64 	%p21, %rd277, %rd278;
	or.pred  	%p22, %p20, %p21;
	selp.b32 	%r602, %r601, %r602, %p22;
	selp.b64 	%rd278, %rd277, %rd278, %p22;
$L__BB8_132:
	setp.lt.s32 	%p23, %r602, %r603;
	@%p23 bra 	$L__BB8_134;
	setp.lt.s32 	%p24, %r603, %r602;
	setp.lt.s64 	%p25, %rd278, %rd279;
	or.pred  	%p26, %p24, %p25;
	selp.b32 	%r603, %r602, %r603, %p26;
	selp.b64 	%rd279, %rd278, %rd279, %p26;
$L__BB8_134:
	add.s64 	%rd210, %rd204, %rd192;
	add.s64 	%rd293, %rd210, 1024;
	setp.lt.s32 	%p27, %r603, %r618;
	@%p27 bra 	$L__BB8_136;
	setp.lt.s32 	%p28, %r618, %r603;
	setp.lt.s64 	%p29, %rd279, %rd293;
	or.pred  	%p30, %p28, %p29;
	selp.b32 	%r618, %r603, %r618, %p30;
	selp.b64 	%rd293, %rd279, %rd293, %p30;
$L__BB8_136:
	add.s64 	%rd282, %rd274, 1280;
	add.s64 	%rd211, %rd274, 2560;
	setp.le.s64 	%p31, %rd211, %rd194;
	mov.u64 	%rd274, %rd282;
	mov.u32 	%r599, %r618;
	@%p31 bra 	$L__BB8_126;
$L__BB8_137:
	setp.le.s64 	%p32, %rd194, %rd282;
	@%p32 bra 	$L__BB8_160;
	cvt.u32.u64 	%r210, %rd282;
	cvt.u32.u64 	%r211, %rd194;
	sub.s32 	%r132, %r211, %r210;
	setp.ge.s32 	%p33, %r110, %r132;
	@%p33 bra 	$L__BB8_160;
	cvta.to.global.u64 	%rd128, %rd191;
	not.b32 	%r214, %r110;
	add.s32 	%r215, %r214, %r211;
	sub.s32 	%r133, %r215, %r210;
	and.b32  	%r217, %r133, 768;
	setp.eq.s32 	%p34, %r217, 768;
	mov.u32 	%r610, %r110;
	@%p34 bra 	$L__BB8_145;
	add.s64 	%rd213, %rd282, %rd101;
	add.s64 	%rd284, %rd213, %rd192;
	shl.b64 	%rd214, %rd213, 2;
	add.s64 	%rd283, %rd128, %rd214;
	shr.u32 	%r218, %r133, 8;
	add.s32 	%r219, %r218, 1;
	and.b32  	%r220, %r219, 3;
	neg.s32 	%r606, %r220;
	mov.u32 	%r610, %r110;
$L__BB8_141:
	.pragma "nounroll";
	mov.u64 	%rd133, %rd293;
	mov.u32 	%r137, %r618;
	ld.global.u32 	%r138, [%rd283];
	setp.lt.s32 	%p35, %r137, %r138;
	mov.u32 	%r618, %r138;
	mov.u64 	%rd293, %rd284;
	@%p35 bra 	$L__BB8_144;
	setp.lt.s32 	%p36, %r138, %r137;
	mov.u32 	%r618, %r137;
	mov.u64 	%rd293, %rd133;
	@%p36 bra 	$L__BB8_144;
	setp.lt.s64 	%p37, %rd133, %rd284;
	selp.b32 	%r618, %r137, %r138, %p37;
	min.s64 	%rd293, %rd133, %rd284;
$L__BB8_144:
	add.s32 	%r610, %r610, 256;
	add.s64 	%rd284, %rd284, 256;
	add.s64 	%rd283, %rd283, 1024;
	add.s32 	%r606, %r606, 1;
	setp.ne.s32 	%p38, %r606, 0;
	@%p38 bra 	$L__BB8_141;
$L__BB8_145:
	setp.lt.u32 	%p39, %r133, 768;
	@%p39 bra 	$L__BB8_160;
	add.s32 	%r613, %r610, 512;
$L__BB8_147:
	mov.u32 	%r147, %r613;
	add.s32 	%r221, %r147, -512;
	cvt.u64.u32 	%rd215, %r221;
	add.s64 	%rd216, %rd282, %rd215;
	shl.b64 	%rd217, %rd216, 2;
	add.s64 	%rd141, %rd128, %rd217;
	add.s64 	%rd142, %rd216, %rd192;
	ld.global.u32 	%r149, [%rd141];
	setp.lt.s32 	%p40, %r618, %r149;
	mov.u32 	%r615, %r149;
	mov.u64 	%rd290, %rd142;
	@%p40 bra 	$L__BB8_150;
	setp.lt.s32 	%p41, %r149, %r618;
	mov.u32 	%r615, %r618;
	mov.u64 	%rd290, %rd293;
	@%p41 bra 	$L__BB8_150;
	setp.lt.s64 	%p42, %rd293, %rd142;
	selp.b32 	%r615, %r618, %r149, %p42;
	min.s64 	%rd290, %rd293, %rd142;
$L__BB8_150:
	add.s32 	%r222, %r147, -256;
	cvt.u64.u32 	%rd218, %r222;
	add.s64 	%rd219, %rd282, %rd218;
	add.s64 	%rd145, %rd219, %rd192;
	ld.global.u32 	%r152, [%rd141+1024];
	setp.lt.s32 	%p43, %r615, %r152;
	mov.u32 	%r616, %r152;
	mov.u64 	%rd291, %rd145;
	@%p43 bra 	$L__BB8_153;
	setp.lt.s32 	%p44, %r152, %r615;
	mov.u32 	%r616, %r615;
	mov.u64 	%rd291, %rd290;
	@%p44 bra 	$L__BB8_153;
	setp.lt.s64 	%p45, %rd290, %rd145;
	selp.b32 	%r616, %r615, %r152, %p45;
	min.s64 	%rd291, %rd290, %rd145;
$L__BB8_153:
	cvt.u64.u32 	%rd220, %r147;
	add.s64 	%rd221, %rd282, %rd220;
	add.s64 	%rd148, %rd221, %rd192;
	ld.global.u32 	%r155, [%rd141+2048];
	setp.lt.s32 	%p46, %r616, %r155;
	mov.u32 	%r617, %r155;
	mov.u64 	%rd292, %rd148;
	@%p46 bra 	$L__BB8_156;
	setp.lt.s32 	%p47, %r155, %r616;
	mov.u32 	%r617, %r616;
	mov.u64 	%rd292, %rd291;
	@%p47 bra 	$L__BB8_156;
	setp.lt.s64 	%p48, %rd291, %rd148;
	selp.b32 	%r617, %r616, %r155, %p48;
	min.s64 	%rd292, %rd291, %rd148;
$L__BB8_156:
	add.s32 	%r223, %r147, 256;
	cvt.u64.u32 	%rd222, %r223;
	add.s64 	%rd223, %rd282, %rd222;
	add.s64 	%rd151, %rd223, %rd192;
	ld.global.u32 	%r158, [%rd141+3072];
	setp.lt.s32 	%p49, %r617, %r158;
	mov.u32 	%r618, %r158;
	mov.u64 	%rd293, %rd151;
	@%p49 bra 	$L__BB8_159;
	setp.lt.s32 	%p50, %r158, %r617;
	mov.u32 	%r618, %r617;
	mov.u64 	%rd293, %rd292;
	@%p50 bra 	$L__BB8_159;
	setp.lt.s64 	%p51, %rd292, %rd151;
	selp.b32 	%r618, %r617, %r158, %p51;
	min.s64 	%rd293, %rd292, %rd151;
$L__BB8_159:
	add.s32 	%r613, %r147, 1024;
	add.s32 	%r224, %r147, 512;
	setp.lt.s32 	%p52, %r224, %r132;
	@%p52 bra 	$L__BB8_147;
$L__BB8_160:
	// begin inline asm
	mov.u32 %r225, %laneid;
	// end inline asm
	mov.b32 	%r243, 1;
	mov.b32 	%r244, 31;
	mov.b32 	%r245, -1;
	// begin inline asm
	shfl.sync.down.b32 %r226, %r618, %r243, %r244, %r245;
	// end inline asm
	// begin inline asm
	shfl.sync.down.b32 %r231, %r232, %r243, %r244, %r245;
	// end inline asm
	mov.b64 	{%r237, %r242}, %rd293;
	// begin inline asm
	shfl.sync.down.b32 %r236, %r237, %r243, %r244, %r245;
	// end inline asm
	// begin inline asm
	shfl.sync.down.b32 %r241, %r242, %r243, %r244, %r245;
	// end inline asm
	mov.b64 	%rd155, {%r236, %r241};
	setp.gt.s32 	%p53, %r225, 30;
	mov.u32 	%r620, %r618;
	mov.u64 	%rd295, %rd293;
	@%p53 bra 	$L__BB8_164;
	setp.lt.s32 	%p54, %r618, %r226;
	mov.u32 	%r620, %r226;
	mov.u64 	%rd295, %rd155;
	@%p54 bra 	$L__BB8_164;
	setp.lt.s32 	%p55, %r226, %r618;
	mov.u32 	%r620, %r618;
	mov.u64 	%rd295, %rd293;
	@%p55 bra 	$L__BB8_164;
	setp.lt.s64 	%p56, %rd293, %rd155;
	selp.b32 	%r620, %r618, %r226, %p56;
	min.s64 	%rd295, %rd293, %rd155;
$L__BB8_164:
	mov.b32 	%r263, 2;
	mov.b32 	%r264, 31;
	mov.b32 	%r265, -1;
	// begin inline asm
	shfl.sync.down.b32 %r246, %r620, %r263, %r264, %r265;
	// end inline asm
	// begin inline asm
	shfl.sync.down.b32 %r251, %r252, %r263, %r264, %r265;
	// end inline asm
	mov.b64 	{%r257, %r262}, %rd295;
	// begin inline asm
	shfl.sync.down.b32 %r256, %r257, %r263, %r264, %r265;
	// end inline asm
	// begin inline asm
	shfl.sync.down.b32 %r261, %r262, %r263, %r264, %r265;
	// end inline asm
	mov.b64 	%rd158, {%r256, %r261};
	setp.gt.s32 	%p57, %r225, 29;
	mov.u32 	%r621, %r620;
	mov.u64 	%rd296, %rd295;
	@%p57 bra 	$L__BB8_168;
	setp.lt.s32 	%p58, %r620, %r246;
	mov.u32 	%r621, %r246;
	mov.u64 	%rd296, %rd158;
	@%p58 bra 	$L__BB8_168;
	setp.lt.s32 	%p59, %r246, %r620;
	mov.u32 	%r621, %r620;
	mov.u64 	%rd296, %rd295;
	@%p59 bra 	$L__BB8_168;
	setp.lt.s64 	%p60, %rd295, %rd158;
	selp.b32 	%r621, %r620, %r246, %p60;
	min.s64 	%rd296, %rd295, %rd158;
$L__BB8_168:
	mov.b32 	%r283, 4;
	mov.b32 	%r284, 31;
	mov.b32 	%r285, -1;
	// begin inline asm
	shfl.sync.down.b32 %r266, %r621, %r283, %r284, %r285;
	// end inline asm
	// begin inline asm
	shfl.sync.down.b32 %r271, %r272, %r283, %r284, %r285;
	// end inline asm
	mov.b64 	{%r277, %r282}, %rd296;
	// begin inline asm
	shfl.sync.down.b32 %r276, %r277, %r283, %r284, %r285;
	// end inline asm
	// begin inline asm
	shfl.sync.down.b32 %r281, %r282, %r283, %r284, %r285;
	// end inline asm
	mov.b64 	%rd161, {%r276, %r281};
	setp.gt.s32 	%p61, %r225, 27;
	mov.u32 	%r622, %r621;
	mov.u64 	%rd297, %rd296;
	@%p61 bra 	$L__BB8_172;
	setp.lt.s32 	%p62, %r621, %r266;
	mov.u32 	%r622, %r266;
	mov.u64 	%rd297, %rd161;
	@%p62 bra 	$L__BB8_172;
	setp.lt.s32 	%p63, %r266, %r621;
	mov.u32 	%r622, %r621;
	mov.u64 	%rd297, %rd296;
	@%p63 bra 	$L__BB8_172;
	setp.lt.s64 	%p64, %rd296, %rd161;
	selp.b32 	%r622, %r621, %r266, %p64;
	min.s64 	%rd297, %rd296, %rd161;
$L__BB8_172:
	mov.b32 	%r303, 8;
	mov.b32 	%r304, 31;
	mov.b32 	%r305, -1;
	// begin inline asm
	shfl.sync.down.b32 %r286, %r622, %r303, %r304, %r305;
	// end inline asm
	// begin inline asm
	shfl.sync.down.b32 %r291, %r292, %r303, %r304, %r305;
	// end inline asm
	mov.b64 	{%r297, %r302}, %rd297;
	// begin inline asm
	shfl.sync.down.b32 %r296, %r297, %r303, %r304, %r305;
	// end inline asm
	// begin inline asm
	shfl.sync.down.b32 %r301, %r302, %r303, %r304, %r305;
	// end inline asm
	mov.b64 	%rd164, {%r296, %r301};
	setp.gt.s32 	%p65, %r225, 23;
	mov.u32 	%r623, %r622;
	mov.u64 	%rd298, %rd297;
	@%p65 bra 	$L__BB8_176;
	setp.lt.s32 	%p66, %r622, %r286;
	mov.u32 	%r623, %r286;
	mov.u64 	%rd298, %rd164;
	@%p66 bra 	$L__BB8_176;
	setp.lt.s32 	%p67, %r286, %r622;
	mov.u32 	%r623, %r622;
	mov.u64 	%rd298, %rd297;
	@%p67 bra 	$L__BB8_176;
	setp.lt.s64 	%p68, %rd297, %rd164;
	selp.b32 	%r623, %r622, %r286, %p68;
	min.s64 	%rd298, %rd297, %rd164;
$L__BB8_176:
	mov.b32 	%r323, 16;
	mov.b32 	%r324, 31;
	mov.b32 	%r325, -1;
	// begin inline asm
	shfl.sync.down.b32 %r306, %r623, %r323, %r324, %r325;
	// end inline asm
	// begin inline asm
	shfl.sync.down.b32 %r311, %r312, %r323, %r324, %r325;
	// end inline asm
	mov.b64 	{%r317, %r322}, %rd298;
	// begin inline asm
	shfl.sync.down.b32 %r316, %r317, %r323, %r324, %r325;
	// end inline asm
	// begin inline asm
	shfl.sync.down.b32 %r321, %r322, %r323, %r324, %r325;
	// end inline asm
	mov.b64 	%rd167, {%r316, %r321};
	setp.gt.s32 	%p69, %r225, 15;
	mov.u32 	%r631, %r623;
	mov.u64 	%rd306, %rd298;
	@%p69 bra 	$L__BB8_180;
	setp.lt.s32 	%p70, %r623, %r306;
	mov.u32 	%r631, %r306;
	mov.u64 	%rd306, %rd167;
	@%p70 bra 	$L__BB8_180;
	setp.lt.s32 	%p71, %r306, %r623;
	mov.u32 	%r631, %r623;
	mov.u64 	%rd306, %rd298;
	@%p71 bra 	$L__BB8_180;
	setp.lt.s64 	%p72, %rd298, %rd167;
	selp.b32 	%r631, %r623, %r306, %p72;
	min.s64 	%rd306, %rd298, %rd167;
$L__BB8_180:
	setp.ne.s32 	%p73, %r225, 0;
	@%p73 bra 	$L__BB8_182;
	shr.u32 	%r326, %r110, 1;
	and.b32  	%r327, %r326, 496;
	mov.u32 	%r328, _ZN6thrust24THRUST_300001_SM_1000_NS8cuda_cub4core6detail5shmemE;
	add.s32 	%r329, %r328, %r327;
	st.shared.u32 	[%r329+8], %r631;
	st.shared.u64 	[%r329+16], %rd306;
$L__BB8_182:
	bar.sync 	0;
	setp.ne.s32 	%p74, %r110, 0;
	@%p74 bra 	$L__BB8_204;
	ld.shared.u32 	%r179, [_ZN6thrust24THRUST_300001_SM_1000_NS8cuda_cub4core6detail5shmemE+24];
	ld.shared.u64 	%rd170, [_ZN6thrust24THRUST_300001_SM_1000_NS8cuda_cub4core6detail5shmemE+32];
	setp.lt.s32 	%p75, %r631, %r179;
	mov.u32 	%r625, %r179;
	mov.u64 	%rd300, %rd170;
	@%p75 bra 	$L__BB8_186;
	setp.lt.s32 	%p76, %r179, %r631;
	mov.u32 	%r625, %r631;
	mov.u64 	%rd300, %rd306;
	@%p76 bra 	$L__BB8_186;
	setp.lt.s64 	%p77, %rd306, %rd170;
	selp.b32 	%r625, %r631, %r179, %p77;
	min.s64 	%rd300, %rd306, %rd170;
$L__BB8_186:
	ld.shared.u32 	%r182, [_ZN6thrust24THRUST_300001_SM_1000_NS8cuda_cub4core6detail5shmemE+40];
	ld.shared.u64 	%rd173, [_ZN6thrust24THRUST_300001_SM_1000_NS8cuda_cub4core6detail5shmemE+48];
	setp.lt.s32 	%p78, %r625, %r182;
	mov.u32 	%r626, %r182;
	mov.u64 	%rd301, %rd173;
	@%p78 bra 	$L__BB8_189;
	setp.lt.s32 	%p79, %r182, %r625;
	mov.u32 	%r626, %r625;
	mov.u64 	%rd301, %rd300;
	@%p79 bra 	$L__BB8_189;
	setp.lt.s64 	%p80, %rd300, %rd173;
	selp.b32 	%r626, %r625, %r182, %p80;
	min.s64 	%rd301, %rd300, %rd173;
$L__BB8_189:
	ld.shared.u32 	%r185, [_ZN6thrust24THRUST_300001_SM_1000_NS8cuda_cub4core6detail5shmemE+56];
	ld.shared.u64 	%rd176, [_ZN6thrust24THRUST_300001_SM_1000_NS8cuda_cub4core6detail5shmemE+64];
	setp.lt.s32 	%p81, %r626, %r185;
	mov.u32 	%r627, %r185;
	mov.u64 	%rd302, %rd176;
	@%p81 bra 	$L__BB8_192;
	setp.lt.s32 	%p82, %r185, %r626;
	mov.u32 	%r627, %r626;
	mov.u64 	%rd302, %rd301;
	@%p82 bra 	$L__BB8_192;
	setp.lt.s64 	%p83, %rd301, %rd176;
	selp.b32 	%r627, %r626, %r185, %p83;
	min.s64 	%rd302, %rd301, %rd176;
$L__BB8_192:
	ld.shared.u32 	%r188, [_ZN6thrust24THRUST_300001_SM_1000_NS8cuda_cub4core6detail5shmemE+72];
	ld.shared.u64 	%rd179, [_ZN6thrust24THRUST_300001_SM_1000_NS8cuda_cub4core6detail5shmemE+80];
	setp.lt.s32 	%p84, %r627, %r188;
	mov.u32 	%r628, %r188;
	mov.u64 	%rd303, %rd179;
	@%p84 bra 	$L__BB8_195;
	setp.lt.s32 	%p85, %r188, %r627;
	mov.u32 	%r628, %r627;
	mov.u64 	%rd303, %rd302;
	@%p85 bra 	$L__BB8_195;
	setp.lt.s64 	%p86, %rd302, %rd179;
	selp.b32 	%r628, %r627, %r188, %p86;
	min.s64 	%rd303, %rd302, %rd179;
$L__BB8_195:
	ld.shared.u32 	%r191, [_ZN6thrust24THRUST_300001_SM_1000_NS8cuda_cub4core6detail5shmemE+88];
	ld.shared.u64 	%rd182, [_ZN6thrust24THRUST_300001_SM_1000_NS8cuda_cub4core6detail5shmemE+96];
	setp.lt.s32 	%p87, %r628, %r191;
	mov.u32 	%r629, %r191;
	mov.u64 	%rd304, %rd182;
	@%p87 bra 	$L__BB8_198;
	setp.lt.s32 	%p88, %r191, %r628;
	mov.u32 	%r629, %r628;
	mov.u64 	%rd304, %rd303;
	@%p88 bra 	$L__BB8_198;
	setp.lt.s64 	%p89, %rd303, %rd182;
	selp.b32 	%r629, %r628, %r191, %p89;
	min.s64 	%rd304, %rd303, %rd182;
$L__BB8_198:
	ld.shared.u32 	%r194, [_ZN6thrust24THRUST_300001_SM_1000_NS8cuda_cub4core6detail5shmemE+104];
	ld.shared.u64 	%rd185, [_ZN6thrust24THRUST_300001_SM_1000_NS8cuda_cub4core6detail5shmemE+112];
	setp.lt.s32 	%p90, %r629, %r194;
	mov.u32 	%r630, %r194;
	mov.u64 	%rd305, %rd185;
	@%p90 bra 	$L__BB8_201;
	setp.lt.s32 	%p91, %r194, %r629;
	mov.u32 	%r630, %r629;
	mov.u64 	%rd305, %rd304;
	@%p91 bra 	$L__BB8_201;
	setp.lt.s64 	%p92, %rd304, %rd185;
	selp.b32 	%r630, %r629, %r194, %p92;
	min.s64 	%rd305, %rd304, %rd185;
$L__BB8_201:
	ld.shared.u32 	%r197, [_ZN6thrust24THRUST_300001_SM_1000_NS8cuda_cub4core6detail5shmemE+120];
	ld.shared.u64 	%rd188, [_ZN6thrust24THRUST_300001_SM_1000_NS8cuda_cub4core6detail5shmemE+128];
	setp.lt.s32 	%p93, %r630, %r197;
	mov.u32 	%r631, %r197;
	mov.u64 	%rd306, %rd188;
	@%p93 bra 	$L__BB8_204;
	setp.lt.s32 	%p94, %r197, %r630;
	mov.u32 	%r631, %r630;
	mov.u64 	%rd306, %rd305;
	@%p94 bra 	$L__BB8_204;
	setp.lt.s64 	%p95, %rd305, %rd188;
	selp.b32 	%r631, %r630, %r197, %p95;
	min.s64 	%rd306, %rd305, %rd188;
$L__BB8_204:
	mov.u32 	%r559, %tid.x;
	setp.ne.s32 	%p212, %r559, 0;
	@%p212 bra 	$L__BB8_206;
	ld.param.u64 	%rd237, [_ZN6thrust24THRUST_300001_SM_1000_NS8cuda_cub4core6detail13_kernel_agentINS1_8__reduce11ReduceAgentINS0_12zip_iteratorIN4cuda3std3__45tupleIJNS0_6detail15normal_iteratorINS0_10device_ptrIiEEEENS0_17counting_iteratorIlNS0_11use_defaultESI_SI_EEEEEEEPNSB_IJilEEESM_lNS1_9__extrema9arg_max_fIilNSA_4lessIiEEEEEEJSL_SN_lSS_EEEvDpT0__param_1];
	cvta.to.global.u64 	%rd236, %rd237;
	st.global.u32 	[%rd236], %r631;
	st.global.u64 	[%rd236+8], %rd306;
$L__BB8_206:
	ret;

}
	// .globl	_ZN6thrust24THRUST_300001_SM_1000_NS8cuda_cub4core6detail13_kernel_agentINS1_8__reduce11ReduceAgentINS0_12zip_iteratorIN4cuda3std3__45tupleIJNS0_6detail15normal_iteratorINS0_10device_ptrIiEEEENS0_17counting_iteratorIlNS0_11use_defaultESI_SI_EEEEEEEPNSB_IJilEEESM_lNS1_9__extrema9arg_max_fIilNSA_4lessIiEEEEEEJSL_SN_lN3cub18CUB_300001_SM_100013GridEvenShareIlEENSV_9GridQueueIyEESS_EEEvDpT0_
.visible .entry _ZN6thrust24THRUST_300001_SM_1000_NS8cuda_cub4core6detail13_kernel_agentINS1_8__reduce11ReduceAgentINS0_12zip_iteratorIN4cuda3std3__45tupleIJNS0_6detail15normal_iteratorINS0_10device_ptrIiEEEENS0_17counting_iteratorIlNS0_11use_defaultESI_SI_EEEEEEEPNSB_IJilEEESM_lNS1_9__extrema9arg_max_fIilNSA_4lessIiEEEEEEJSL_SN_lN3cub18CUB_300001_SM_100013GridEvenShareIlEENSV_9GridQueueIyEESS_EEEvDpT0_(
	.param .align 8 .b8 _ZN6thrust24THRUST_300001_SM_1000_NS8cuda_cub4core6detail13_kernel_agentINS1_8__reduce11ReduceAgentINS0_12zip_iteratorIN4cuda3std3__45tupleIJNS0_6detail15normal_iteratorINS0_10device_ptrIiEEEENS0_17counting_iteratorIlNS0_11use_defaultESI_SI_EEEEEEEPNSB_IJilEEESM_lNS1_9__extrema9arg_max_fIilNSA_4lessIiEEEEEEJSL_SN_lN3cub18CUB_300001_SM_100013GridEvenShareIlEENSV_9GridQueueIyEESS_EEEvDpT0__param_0[16],
	.param .u64 .ptr .align 1 _ZN6thrust24THRUST_300001_SM_1000_NS8cuda_cub4core6detail13_kernel_agentINS1_8__reduce11ReduceAgentINS0_12zip_iteratorIN4cuda3std3__45tupleIJNS0_6detail15normal_iteratorINS0_10device_ptrIiEEEENS0_17counting_iteratorIlNS0_11use_defaultESI_SI_EEEEEEEPNSB_IJilEEESM_lNS1_9__extrema9arg_max_fIilNSA_4lessIiEEEEEEJSL_SN_lN3cub18CUB_300001_SM_100013GridEvenShareIlEENSV_9GridQueueIyEESS_EEEvDpT0__param_1,
	.param .u64 _ZN6thrust24THRUST_300001_SM_1000_NS8cuda_cub4core6detail13_kernel_agentINS1_8__reduce11ReduceAgentINS0_12zip_iteratorIN4cuda3std3__45tupleIJNS0_6detail15normal_iteratorINS0_10device_ptrIiEEEENS0_17counting_iteratorIlNS0_11use_defaultESI_SI_EEEEEEEPNSB_IJilEEESM_lNS1_9__extrema9arg_max_fIilNSA_4lessIiEEEEEEJSL_SN_lN3cub18CUB_300001_SM_100013GridEvenShareIlEENSV_9GridQueueIyEESS_EEEvDpT0__param_2,
	.param .align 8 .b8 _ZN6thrust24THRUST_300001_SM_1000_NS8cuda_cub4core6detail13_kernel_agentINS1_8__reduce11ReduceAgentINS0_12zip_iteratorIN4cuda3std3__45tupleIJNS0_6detail15normal_iteratorINS0_10device_ptrIiEEEENS0_17counting_iteratorIlNS0_11use_defaultESI_SI_EEEEEEEPNSB_IJilEEESM_lNS1_9__extrema9arg_max_fIilNSA_4lessIiEEEEEEJSL_SN_lN3cub18CUB_300001_SM_100013GridEvenShareIlEENSV_9GridQueueIyEESS_EEEvDpT0__param_3[72],
	.param .align 8 .b8 _ZN6thrust24THRUST_300001_SM_1000_NS8cuda_cub4core6detail13_kernel_agentINS1_8__reduce11ReduceAgentINS0_12zip_iteratorIN4cuda3std3__45tupleIJNS0_6detail15normal_iteratorINS0_10device_ptrIiEEEENS0_17counting_iteratorIlNS0_11use_defaultESI_SI_EEEEEEEPNSB_IJilEEESM_lNS1_9__extrema9arg_max_fIilNSA_4lessIiEEEEEEJSL_SN_lN3cub18CUB_300001_SM_100013GridEvenShareIlEENSV_9GridQueueIyEESS_EEEvDpT0__param_4[8],
	.param .align 1 .b8 _ZN6thrust24THRUST_300001_SM_1000_NS8cuda_cub4core6detail13_kernel_agentINS1_8__reduce11ReduceAgentINS0_12zip_iteratorIN4cuda3std3__45tupleIJNS0_6detail15normal_iteratorINS0_10device_ptrIiEEEENS0_17counting_iteratorIlNS0_11use_defaultESI_SI_EEEEEEEPNSB_IJilEEESM_lNS1_9__extrema9arg_max_fIilNSA_4lessIiEEEEEEJSL_SN_lN3cub18CUB_300001_SM_100013GridEvenShareIlEENSV_9GridQueueIyEESS_EEEvDpT0__param_5[1]
)
.maxntid 256
{
	.reg .pred 	%p<215>;
	.reg .b32 	%r<640>;
	.reg .b64 	%rd<324>;

	ld.param.u64 	%rd196, [_ZN6thrust24THRUST_300001_SM_1000_NS8cuda_cub4core6detail13_kernel_agentINS1_8__reduce11ReduceAgentINS0_12zip_iteratorIN4cuda3std3__45tupleIJNS0_6detail15normal_iteratorINS0_10device_ptrIiEEEENS0_17counting_iteratorIlNS0_11use_defaultESI_SI_EEEEEEEPNSB_IJilEEESM_lNS1_9__extrema9arg_max_fIilNSA_4lessIiEEEEEEJSL_SN_lN3cub18CUB_300001_SM_100013GridEvenShareIlEENSV_9GridQueueIyEESS_EEEvDpT0__param_0+8];
	ld.param.u64 	%rd195, [_ZN6thrust24THRUST_300001_SM_1000_NS8cuda_cub4core6detail13_kernel_agentINS1_8__reduce11ReduceAgentINS0_12zip_iteratorIN4cuda3std3__45tupleIJNS0_6detail15normal_iteratorINS0_10device_ptrIiEEEENS0_17counting_iteratorIlNS0_11use_defaultESI_SI_EEEEEEEPNSB_IJilEEESM_lNS1_9__extrema9arg_max_fIilNSA_4lessIiEEEEEEJSL_SN_lN3cub18CUB_300001_SM_100013GridEvenShareIlEENSV_9GridQueueIyEESS_EEEvDpT0__param_0];
	ld.param.u64 	%rd199, [_ZN6thrust24THRUST_300001_SM_1000_NS8cuda_cub4core6detail13_kernel_agentINS1_8__reduce11ReduceAgentINS0_12zip_iteratorIN4cuda3std3__45tupleIJNS0_6detail15normal_iteratorINS0_10device_ptrIiEEEENS0_17counting_iteratorIlNS0_11use_defaultESI_SI_EEEEEEEPNSB_IJilEEESM_lNS1_9__extrema9arg_max_fIilNSA_4lessIiEEEEEEJSL_SN_lN3cub18CUB_300001_SM_100013GridEvenShareIlEENSV_9GridQueueIyEESS_EEEvDpT0__param_4];
	ld.param.u64 	%rd198, [_ZN6thrust24THRUST_300001_SM_1000_NS8cuda_cub4core6detail13_kernel_agentINS1_8__reduce11ReduceAgentINS0_12zip_iteratorIN4cuda3std3__45tupleIJNS0_6detail15normal_iteratorINS0_10device_ptrIiEEEENS0_17counting_iteratorIlNS0_11use_defaultESI_SI_EEEEEEEPNSB_IJilEEESM_lNS1_9__extrema9arg_max_fIilNSA_4lessIiEEEEEEJSL_SN_lN3cub18CUB_300001_SM_100013GridEvenShareIlEENSV_9GridQueueIyEESS_EEEvDpT0__param_2];
	cvta.to.global.u64 	%rd1, %rd199;
	cvta.to.global.u64 	%rd2, %rd195;
	mov.u32 	%r1, %ctaid.x;
	mul.lo.s32 	%r202, %r1, 1280;
	cvt.u64.u32 	%rd4, %r202;
	mov.u32 	%r203, %nctaid.x;
	mul.lo.s32 	%r204, %r203, 1280;
	cvt.u64.u32 	%rd5, %r204;
	add.s64 	%rd200, %rd4, 1280;
	setp.le.s64 	%p1, %rd200, %rd198;
	@%p1 bra 	$L__BB9_121;
	cvt.u32.u64 	%r336, %rd4;
	cvt.u32.u64 	%r2, %rd198;
	sub.s32 	%r3, %r2, %r336;
	mov.u32 	%r4, %tid.x;
	setp.ge.s32 	%p98, %r4, %r3;
	mov.b32 	%r582, 0;
	mov.b64 	%rd266, 0;
	mov.u32 	%r574, %r4;
	@%p98 bra 	$L__BB9_3;
	cvt.u64.u32 	%rd234, %r4;
	add.s64 	%rd235, %rd4, %rd234;
	shl.b64 	%rd236, %rd235, 2;
	add.s64 	%rd237, %rd2, %rd236;
	add.s64 	%rd266, %rd196, %rd235;
	ld.global.u32 	%r582, [%rd237];
	add.s32 	%r574, %r4, 256;
$L__BB9_3:
	setp.ge.s32 	%p99, %r574, %r3;
	@%p99 bra 	$L__BB9_25;
	not.b32 	%r339, %r574;
	add.s32 	%r340, %r339, %r2;
	sub.s32 	%r9, %r340, %r336;
	and.b32  	%r341, %r9, 768;
	setp.eq.s32 	%p100, %r341, 768;
	@%p100 bra 	$L__BB9_10;
	cvt.u64.u32 	%rd239, %r574;
	add.s64 	%rd240, %rd239, %rd4;
	add.s64 	%rd257, %rd240, %rd196;
	shl.b64 	%rd241, %rd240, 2;
	add.s64 	%rd256, %rd2, %rd241;
	shr.u32 	%r342, %r9, 8;
	add.s32 	%r343, %r342, 1;
	and.b32  	%r344, %r343, 3;
	neg.s32 	%r570, %r344;
$L__BB9_6:
	.pragma "nounroll";
	mov.u64 	%rd12, %rd266;
	mov.u32 	%r13, %r582;
	ld.global.u32 	%r14, [%rd256];
	setp.lt.s32 	%p101, %r13, %r14;
	mov.u64 	%rd266, %rd257;
	mov.u32 	%r582, %r14;
	@%p101 bra 	$L__BB9_9;
	setp.lt.s32 	%p102, %r14, %r13;
	mov.u64 	%rd266, %rd12;
	mov.u32 	%r582, %r13;
	@%p102 bra 	$L__BB9_9;
	setp.lt.s64 	%p103, %rd12, %rd257;
	min.s64 	%rd266, %rd12, %rd257;
	selp.b32 	%r582, %r13, %r14, %p103;
$L__BB9_9:
	add.s32 	%r574, %r574, 256;
	add.s64 	%rd257, %rd257, 256;
	add.s64 	%rd256, %rd256, 1024;
	add.s32 	%r570, %r570, 1;
	setp.ne.s32 	%p104, %r570, 0;
	@%p104 bra 	$L__BB9_6;
$L__BB9_10:
	setp.lt.u32 	%p105, %r9, 768;
	@%p105 bra 	$L__BB9_25;
	add.s32 	%r577, %r574, 512;
$L__BB9_12:
	mov.u32 	%r23, %r577;
	add.s32 	%r345, %r23, -512;
	cvt.s64.s32 	%rd242, %r345;
	add.s64 	%rd243, %rd242, %rd4;
	shl.b64 	%rd244, %rd243, 2;
	add.s64 	%rd20, %rd2, %rd244;
	add.s64 	%rd21, %rd243, %rd196;
	ld.global.u32 	%r25, [%rd20];
	setp.lt.s32 	%p106, %r582, %r25;
	mov.u64 	%rd263, %rd21;
	mov.u32 	%r579, %r25;
	@%p106 bra 	$L__BB9_15;
	setp.lt.s32 	%p107, %r25, %r582;
	mov.u64 	%rd263, %rd266;
	mov.u32 	%r579, %r582;
	@%p107 bra 	$L__BB9_15;
	setp.lt.s64 	%p108, %rd266, %rd21;
	min.s64 	%rd263, %rd266, %rd21;
	selp.b32 	%r579, %r582, %r25, %p108;
$L__BB9_15:
	add.s32 	%r346, %r23, -256;
	cvt.s64.s32 	%rd245, %r346;
	add.s64 	%rd246, %rd245, %rd4;
	add.s64 	%rd24, %rd246, %rd196;
	ld.global.u32 	%r28, [%rd20+1024];
	setp.lt.s32 	%p109, %r579, %r28;
	mov.u64 	%rd264, %rd24;
	mov.u32 	%r580, %r28;
	@%p109 bra 	$L__BB9_18;
	setp.lt.s32 	%p110, %r28, %r579;
	mov.u64 	%rd264, %rd263;
	mov.u32 	%r580, %r579;
	@%p110 bra 	$L__BB9_18;
	setp.lt.s64 	%p111, %rd263, %rd24;
	min.s64 	%rd264, %rd263, %rd24;
	selp.b32 	%r580, %r579, %r28, %p111;
$L__BB9_18:
	cvt.s64.s32 	%rd247, %r23;
	add.s64 	%rd248, %rd247, %rd4;
	add.s64 	%rd27, %rd248, %rd196;
	ld.global.u32 	%r31, [%rd20+2048];
	setp.lt.s32 	%p112, %r580, %r31;
	mov.u64 	%rd265, %rd27;
	mov.u32 	%r581, %r31;
	@%p112 bra 	$L__BB9_21;
	setp.lt.s32 	%p113, %r31, %r580;
	mov.u64 	%rd265, %rd264;
	mov.u32 	%r581, %r580;
	@%p113 bra 	$L__BB9_21;
	setp.lt.s64 	%p114, %rd264, %rd27;
	min.s64 	%rd265, %rd264, %rd27;
	selp.b32 	%r581, %r580, %r31, %p114;
$L__BB9_21:
	add.s32 	%r347, %r23, 256;
	cvt.s64.s32 	%rd249, %r347;
	add.s64 	%rd250, %rd249, %rd4;
	add.s64 	%rd30, %rd250, %rd196;
	ld.global.u32 	%r34, [%rd20+3072];
	setp.lt.s32 	%p115, %r581, %r34;
	mov.u64 	%rd266, %rd30;
	mov.u32 	%r582, %r34;
	@%p115 bra 	$L__BB9_24;
	setp.lt.s32 	%p116, %r34, %r581;
	mov.u64 	%rd266, %rd265;
	mov.u32 	%r582, %r581;
	@%p116 bra 	$L__BB9_24;
	setp.lt.s64 	%p117, %rd265, %rd30;
	min.s64 	%rd266, %rd265, %rd30;
	selp.b32 	%r582, %r581, %r34, %p117;
$L__BB9_24:
	add.s32 	%r577, %r23, 1024;
	add.s32 	%r348, %r23, 512;
	setp.lt.s32 	%p118, %r348, %r3;
	@%p118 bra 	$L__BB9_12;
$L__BB9_25:
	setp.lt.s32 	%p119, %r3, 256;
	@%p119 bra 	$L__BB9_70;
	// begin inline asm
	mov.u32 %r462, %laneid;
	// end inline asm
	mov.b32 	%r480, 1;
	mov.b32 	%r481, 31;
	mov.b32 	%r482, -1;
	// begin inline asm
	shfl.sync.down.b32 %r463, %r582, %r480, %r481, %r482;
	// end inline asm
	// begin inline asm
	shfl.sync.down.b32 %r468, %r469, %r480, %r481, %r482;
	// end inline asm
	mov.b64 	{%r474, %r479}, %rd266;
	// begin inline asm
	shfl.sync.down.b32 %r473, %r474, %r480, %r481, %r482;
	// end inline asm
	// begin inline asm
	shfl.sync.down.b32 %r478, %r479, %r480, %r481, %r482;
	// end inline asm
	mov.b64 	%rd34, {%r473, %r478};
	setp.gt.s32 	%p171, %r462, 30;
	mov.u64 	%rd268, %rd266;
	mov.u32 	%r584, %r582;
	@%p171 bra 	$L__BB9_30;
	setp.lt.s32 	%p172, %r582, %r463;
	mov.u64 	%rd268, %rd34;
	mov.u32 	%r584, %r463;
	@%p172 bra 	$L__BB9_30;
	setp.lt.s32 	%p173, %r463, %r582;
	mov.u64 	%rd268, %rd266;
	mov.u32 	%r584, %r582;
	@%p173 bra 	$L__BB9_30;
	setp.lt.s64 	%p174, %rd266, %rd34;
	min.s64 	%rd268, %rd266, %rd34;
	selp.b32 	%r584, %r582, %r463, %p174;
$L__BB9_30:
	mov.b32 	%r500, 2;
	mov.b32 	%r501, 31;
	mov.b32 	%r502, -1;
	// begin inline asm
	shfl.sync.down.b32 %r483, %r584, %r500, %r501, %r502;
	// end inline asm
	// begin inline asm
	shfl.sync.down.b32 %r488, %r489, %r500, %r501, %r502;
	// end inline asm
	mov.b64 	{%r494, %r499}, %rd268;
	// begin inline asm
	shfl.sync.down.b32 %r493, %r494, %r500, %r501, %r502;
	// end inline asm
	// begin inline asm
	shfl.sync.down.b32 %r498, %r499, %r500, %r501, %r502;
	// end inline asm
	mov.b64 	%rd37, {%r493, %r498};
	setp.gt.s32 	%p175, %r462, 29;
	mov.u64 	%rd269, %rd268;
	mov.u32 	%r585, %r584;
	@%p175 bra 	$L__BB9_34;
	setp.lt.s32 	%p176, %r584, %r483;
	mov.u64 	%rd269, %rd37;
	mov.u32 	%r585, %r483;
	@%p176 bra 	$L__BB9_34;
	setp.lt.s32 	%p177, %r483, %r584;
	mov.u64 	%rd269, %rd268;
	mov.u32 	%r585, %r584;
	@%p177 bra 	$L__BB9_34;
	setp.lt.s64 	%p178, %rd268, %rd37;
	min.s64 	%rd269, %rd268, %rd37;
	selp.b32 	%r585, %r584, %r483, %p178;
$L__BB9_34:
	mov.b32 	%r520, 4;
	mov.b32 	%r521, 31;
	mov.b32 	%r522, -1;
	// begin inline asm
	shfl.sync.down.b32 %r503, %r585, %r520, %r521, %r522;
	// end inline asm
	// begin inline asm
	shfl.sync.down.b32 %r508, %r509, %r520, %r521, %r522;
	// end inline asm
	mov.b64 	{%r514, %r519}, %rd269;
	// begin inline asm
	shfl.sync.down.b32 %r513, %r514, %r520, %r521, %r522;
	// end inline asm
	// begin inline asm
	shfl.sync.down.b32 %r518, %r519, %r520, %r521, %r522;
	// end inline asm
	mov.b64 	%rd40, {%r513, %r518};
	setp.gt.s32 	%p179, %r462, 27;
	mov.u64 	%rd270, %rd269;
	mov.u32 	%r586, %r585;
	@%p179 bra 	$L__BB9_38;
	setp.lt.s32 	%p180, %r585, %r503;
	mov.u64 	%rd270, %rd40;
	mov.u32 	%r586, %r503;
	@%p180 bra 	$L__BB9_38;
	setp.lt.s32 	%p181, %r503, %r585;
	mov.u64 	%rd270, %rd269;
	mov.u32 	%r586, %r585;
	@%p181 bra 	$L__BB9_38;
	setp.lt.s64 	%p182, %rd269, %rd40;
	min.s64 	%rd270, %rd269, %rd40;
	selp.b32 	%r586, %r585, %r503, %p182;
$L__BB9_38:
	mov.b32 	%r540, 8;
	mov.b32 	%r541, 31;
	mov.b32 	%r542, -1;
	// begin inline asm
	shfl.sync.down.b32 %r523, %r586, %r540, %r541, %r542;
	// end inline asm
	// begin inline asm
	shfl.sync.down.b32 %r528, %r529, %r540, %r541, %r542;
	// end inline asm
	mov.b64 	{%r534, %r539}, %rd270;
	// begin inline asm
	shfl.sync.down.b32 %r533, %r534, %r540, %r541, %r542;
	// end inline asm
	// begin inline asm
	shfl.sync.down.b32 %r538, %r539, %r540, %r541, %r542;
	// end inline asm
	mov.b64 	%rd43, {%r533, %r538};
	setp.gt.s32 	%p183, %r462, 23;
	mov.u64 	%rd271, %rd270;
	mov.u32 	%r587, %r586;
	@%p183 bra 	$L__BB9_42;
	setp.lt.s32 	%p184, %r586, %r523;
	mov.u64 	%rd271, %rd43;
	mov.u32 	%r587, %r523;
	@%p184 bra 	$L__BB9_42;
	setp.lt.s32 	%p185, %r523, %r586;
	mov.u64 	%rd271, %rd270;
	mov.u32 	%r587, %r586;
	@%p185 bra 	$L__BB9_42;
	setp.lt.s64 	%p186, %rd270, %rd43;
	min.s64 	%rd271, %rd270, %rd43;
	selp.b32 	%r587, %r586, %r523, %p186;
$L__BB9_42:
	mov.b32 	%r560, 16;
	mov.b32 	%r561, 31;
	mov.b32 	%r562, -1;
	// begin inline asm
	shfl.sync.down.b32 %r543, %r587, %r560, %r561, %r562;
	// end inline asm
	// begin inline asm
	shfl.sync.down.b32 %r548, %r549, %r560, %r561, %r562;
	// end inline asm
	mov.b64 	{%r554, %r559}, %rd271;
	// begin inline asm
	shfl.sync.down.b32 %r553, %r554, %r560, %r561, %r562;
	// end inline asm
	// begin inline asm
	shfl.sync.down.b32 %r558, %r559, %r560, %r561, %r562;
	// end inline asm
	mov.b64 	%rd46, {%r553, %r558};
	setp.gt.s32 	%p187, %r462, 15;
	mov.u64 	%rd323, %rd271;
	mov.u32 	%r639, %r587;
	@%p187 bra 	$L__BB9_46;
	setp.lt.s32 	%p188, %r587, %r543;
	mov.u64 	%rd323, %rd46;
	mov.u32 	%r639, %r543;
	@%p188 bra 	$L__BB9_46;
	setp.lt.s32 	%p189, %r543, %r587;
	mov.u64 	%rd323, %rd271;
	mov.u32 	%r639, %r587;
	@%p189 bra 	$L__BB9_46;
	setp.lt.s64 	%p190, %rd271, %rd46;
	min.s64 	%rd323, %rd271, %rd46;
	selp.b32 	%r639, %r587, %r543, %p190;
$L__BB9_46:
	setp.ne.s32 	%p191, %r462, 0;
	@%p191 bra 	$L__BB9_48;
	shr.u32 	%r563, %r4, 1;
	and.b32  	%r564, %r563, 496;
	mov.u32 	%r565, _ZN6thrust24THRUST_300001_SM_1000_NS8cuda_cub4core6detail5shmemE;
	add.s32 	%r566, %r565, %r564;
	st.shared.u32 	[%r566+8], %r639;
	st.shared.u64 	[%r566+16], %rd323;
$L__BB9_48:
	bar.sync 	0;
	setp.ne.s32 	%p192, %r4, 0;
	@%p192 bra 	$L__BB9_208;
	ld.shared.u32 	%r55, [_ZN6thrust24THRUST_300001_SM_1000_NS8cuda_cub4core6detail5shmemE+24];
	ld.shared.u64 	%rd49, [_ZN6thrust24THRUST_300001_SM_1000_NS8cuda_cub4core6detail5shmemE+32];
	setp.lt.s32 	%p193, %r639, %r55;
	mov.u64 	%rd273, %rd49;
	mov.u32 	%r589, %r55;
	@%p193 bra 	$L__BB9_52;
	setp.lt.s32 	%p194, %r55, %r639;
	mov.u64 	%rd273, %rd323;
	mov.u32 	%r589, %r639;
	@%p194 bra 	$L__BB9_52;
	setp.lt.s64 	%p195, %rd323, %rd49;
	min.s64 	%rd273, %rd323, %rd49;
	selp.b32 	%r589, %r639, %r55, %p195;
$L__BB9_52:
	ld.shared.u32 	%r58, [_ZN6thrust24THRUST_300001_SM_1000_NS8cuda_cub4core6detail5shmemE+40];
	ld.shared.u64 	%rd52, [_ZN6thrust24THRUST_300001_SM_1000_NS8cuda_cub4core6detail5shmemE+48];
	setp.lt.s32 	%p196, %r589, %r58;
	mov.u64 	%rd274, %rd52;
	mov.u32 	%r590, %r58;
	@%p196 bra 	$L__BB9_55;
	setp.lt.s32 	%p197, %r58, %r589;
	mov.u64 	%rd274, %rd273;
	mov.u32 	%r590, %r589;
	@%p197 bra 	$L__BB9_55;
	setp.lt.s64 	%p198, %rd273, %rd52;
	min.s64 	%rd274, %rd273, %rd52;
	selp.b32 	%r590, %r589, %r58, %p198;
$L__BB9_55:
	ld.shared.u32 	%r61, [_ZN6thrust24THRUST_300001_SM_1000_NS8cuda_cub4core6detail5shmemE+56];
	ld.shared.u64 	%rd55, [_ZN6thrust24THRUST_300001_SM_1000_NS8cuda_cub4core6detail5shmemE+64];
	setp.lt.s32 	%p199, %r590, %r61;
	mov.u64 	%rd275, %rd55;
	mov.u32 	%r591, %r61;
	@%p199 bra 	$L__BB9_58;
	setp.lt.s32 	%p200, %r61, %r590;
	mov.u64 	%rd275, %rd274;
	mov.u32 	%r591, %r590;
	@%p200 bra 	$L__BB9_58;
	setp.lt.s64 	%p201, %rd274, %rd55;
	min.s64 	%rd275, %rd274, %rd55;
	selp.b32 	%r591, %r590, %r61, %p201;
$L__BB9_58:
	ld.shared.u32 	%r64, [_ZN6thrust24THRUST_300001_SM_1000_NS8cuda_cub4core6detail5shmemE+72];
	ld.shared.u64 	%rd58, [_ZN6thrust24THRUST_300001_SM_1000_NS8cuda_cub4core6detail5shmemE+80];
	setp.lt.s32 	%p202, %r591, %r64;
	mov.u64 	%rd276, %rd58;
	mov.u32 	%r592, %r64;
	@%p202 bra 	$L__BB9_61;
	setp.lt.s32 	%p203, %r64, %r591;
	mov.u64 	%rd276, %rd275;
	mov.u32 	%r592, %r591;
	@%p203 bra 	$L__BB9_61;
	setp.lt.s64 	%p204, %rd275, %rd58;
	min.s64 	%rd276, %rd275, %rd58;
	selp.b32 	%r592, %r591, %r64, %p204;
$L__BB9_61:
	ld.shared.u32 	%r67, [_ZN6thrust24THRUST_300001_SM_1000_NS8cuda_cub4core6detail5shmemE+88];
	ld.shared.u64 	%rd61, [_ZN6thrust24THRUST_300001_SM_1000_NS8cuda_cub4core6detail5shmemE+96];
	setp.lt.s32 	%p205, %r592, %r67;
	mov.u32 	%r593, %r67;
	mov.u64 	%rd277, %rd61;
	@%p205 bra 	$L__BB9_64;
	setp.lt.s32 	%p206, %r67, %r592;
	mov.u32 	%r593, %r592;
	mov.u64 	%rd277, %rd276;
	@%p206 bra 	$L__BB9_64;
	setp.lt.s64 	%p207, %rd276, %rd61;
	selp.b32 	%r593, %r592, %r67, %p207;
	min.s64 	%rd277, %rd276, %rd61;
$L__BB9_64:
	ld.shared.u32 	%r70, [_ZN6thrust24THRUST_300001_SM_1000_NS8cuda_cub4core6detail5shmemE+104];
	ld.shared.u64 	%rd64, [_ZN6thrust24THRUST_300001_SM_1000_NS8cuda_cub4core6detail5shmemE+112];
	setp.lt.s32 	%p208, %r593, %r70;
	mov.u32 	%r594, %r70;
	mov.u64 	%rd278, %rd64;
	@%p208 bra 	$L__BB9_67;
	setp.lt.s32 	%p209, %r70, %r593;
	mov.u32 	%r594, %r593;
	mov.u64 	%rd278, %rd277;
	@%p209 bra 	$L__BB9_67;
	setp.lt.s64 	%p210, %rd277, %rd64;
	selp.b32 	%r594, %r593, %r70, %p210;
	min.s64 	%rd278, %rd277, %rd64;
$L__BB9_67:
	ld.shared.u32 	%r73, [_ZN6thrust24THRUST_300001_SM_1000_NS8cuda_cub4core6detail5shmemE+120];
	ld.shared.u64 	%rd67, [_ZN6thrust24THRUST_300001_SM_1000_NS8cuda_cub4core6detail5shmemE+128];
	setp.lt.s32 	%p211, %r594, %r73;
	mov.u32 	%r639, %r73;
	mov.u64 	%rd323, %rd67;
	@%p211 bra 	$L__BB9_208;
	setp.lt.s32 	%p212, %r73, %r594;
	mov.u32 	%r639, %r594;
	mov.u64 	%rd323, %rd278;
	@%p212 bra 	$L__BB9_208;
	setp.lt.s64 	%p213, %rd278, %rd67;
	selp.b32 	%r639, %r594, %r73, %p213;
	min.s64 	%rd323, %rd278, %rd67;
	bra.uni 	$L__BB9_208;
$L__BB9_70:
	// begin inline asm
	mov.u32 %r349, %laneid;
	// end inline asm
	and.b32  	%r370, %r4, 992;
	add.s32 	%r371, %r370, 32;
	setp.gt.s32 	%p120, %r371, %r3;
	not.b32 	%r372, %r370;
	add.s32 	%r373, %r3, %r372;
	selp.b32 	%r368, %r373, 31, %p120;
	mov.b32 	%r367, 1;
	mov.b32 	%r369, -1;
	// begin inline asm
	shfl.sync.down.b32 %r350, %r582, %r367, %r368, %r369;
	// end inline asm
	// begin inline asm
	shfl.sync.down.b32 %r355, %r356, %r367, %r368, %r369;
	// end inline asm
	mov.b64 	{%r361, %r366}, %rd266;
	// begin inline asm
	shfl.sync.down.b32 %r360, %r361, %r367, %r368, %r369;
	// end inline asm
	// begin inline asm
	shfl.sync.down.b32 %r365, %r366, %r367, %r368, %r369;
	// end inline asm
	mov.b64 	%rd69, {%r360, %r365};
	setp.ge.s32 	%p121, %r349, %r368;
	mov.u32 	%r595, %r582;
	mov.u64 	%rd279, %rd266;
	@%p121 bra 	$L__BB9_74;
	setp.lt.s32 	%p122, %r582, %r350;
	mov.u32 	%r595, %r350;
	mov.u64 	%rd279, %rd69;
	@%p122 bra 	$L__BB9_74;
	setp.lt.s32 	%p123, %r350, %r582;
	mov.u32 	%r595, %r582;
	mov.u64 	%rd279, %rd266;
	@%p123 bra 	$L__BB9_74;
	setp.lt.s64 	%p124, %rd266, %rd69;
	selp.b32 	%r595, %r582, %r350, %p124;
	min.s64 	%rd279, %rd266, %rd69;
$L__BB9_74:
	mov.b32 	%r391, 2;
	mov.b32 	%r393, -1;
	// begin inline asm
	shfl.sync.down.b32 %r374, %r595, %r391, %r368, %r393;
	// end inline asm
	// begin inline asm
	shfl.sync.down.b32 %r379, %r380, %r391, %r368, %r393;
	// end inline asm
	mov.b64 	{%r385, %r390}, %rd279;
	// begin inline asm
	shfl.sync.down.b32 %r384, %r385, %r391, %r368, %r393;
	// end inline asm
	// begin inline asm
	shfl.sync.down.b32 %r389, %r390, %r391, %r368, %r393;
	// end inline asm
	mov.b64 	%rd72, {%r384, %r389};
	add.s32 	%r394, %r349, 2;
	setp.gt.s32 	%p125, %r394, %r368;
	mov.u32 	%r596, %r595;
	mov.u64 	%rd280, %rd279;
	@%p125 bra 	$L__BB9_78;
	setp.lt.s32 	%p126, %r595, %r374;
	mov.u32 	%r596, %r374;
	mov.u64 	%rd280, %rd72;
	@%p126 bra 	$L__BB9_78;
	setp.lt.s32 	%p127, %r374, %r595;
	mov.u32 	%r596, %r595;
	mov.u64 	%rd280, %rd279;
	@%p127 bra 	$L__BB9_78;
	setp.lt.s64 	%p128, %rd279, %rd72;
	selp.b32 	%r596, %r595, %r374, %p128;
	min.s64 	%rd280, %rd279, %rd72;
$L__BB9_78:
	mov.b32 	%r412, 4;
	mov.b32 	%r414, -1;
	// begin inline asm
	shfl.sync.down.b32 %r395, %r596, %r412, %r368, %r414;
	// end inline asm
	// begin inline asm
	shfl.sync.down.b32 %r400, %r401, %r412, %r368, %r414;
	// end inline asm
	mov.b64 	{%r406, %r411}, %rd280;
	// begin inline asm
	shfl.sync.down.b32 %r405, %r406, %r412, %r368, %r414;
	// end inline asm
	// begin inline asm
	shfl.sync.down.b32 %r410, %r411, %r412, %r368, %r414;
	// end inline asm
	mov.b64 	%rd75, {%r405, %r410};
	add.s32 	%r415, %r349, 4;
	setp.gt.s32 	%p129, %r415, %r368;
	mov.u32 	%r597, %r596;
	mov.u64 	%rd281, %rd280;
	@%p129 bra 	$L__BB9_82;
	setp.lt.s32 	%p130, %r596, %r395;
	mov.u32 	%r597, %r395;
	mov.u64 	%rd281, %rd75;
	@%p130 bra 	$L__BB9_82;
	setp.lt.s32 	%p131, %r395, %r596;
	mov.u32 	%r597, %r596;
	mov.u64 	%rd281, %rd280;
	@%p131 bra 	$L__BB9_82;
	setp.lt.s64 	%p132, %rd280, %rd75;
	selp.b32 	%r597, %r596, %r395, %p132;
	min.s64 	%rd281, %rd280, %rd75;
$L__BB9_82:
	mov.b32 	%r433, 8;
	mov.b32 	%r435, -1;
	// begin inline asm
	shfl.sync.down.b32 %r416, %r597, %r433, %r368, %r435;
	// end inline asm
	// begin inline asm
	shfl.sync.down.b32 %r421, %r422, %r433, %r368, %r435;
	// end inline asm
	mov.b64 	{%r427, %r432}, %rd281;
	// begin inline asm
	shfl.sync.down.b32 %r426, %r427, %r433, %r368, %r435;
	// end inline asm
	// begin inline asm
	shfl.sync.down.b32 %r431, %r432, %r433, %r368, %r435;
	// end inline asm
	mov.b64 	%rd78, {%r426, %r431};
	add.s32 	%r436, %r349, 8;
	setp.gt.s32 	%p133, %r436, %r368;
	mov.u32 	%r598, %r597;
	mov.u64 	%rd282, %rd281;
	@%p133 bra 	$L__BB9_86;
	setp.lt.s32 	%p134, %r597, %r416;
	mov.u32 	%r598, %r416;
	mov.u64 	%rd282, %rd78;
	@%p134 bra 	$L__BB9_86;
	setp.lt.s32 	%p135, %r416, %r597;
	mov.u32 	%r598, %r597;
	mov.u64 	%rd282, %rd281;
	@%p135 bra 	$L__BB9_86;
	setp.lt.s64 	%p136, %rd281, %rd78;
	selp.b32 	%r598, %r597, %r416, %p136;
	min.s64 	%rd282, %rd281, %rd78;
$L__BB9_86:
	mov.b32 	%r454, 16;
	mov.b32 	%r456, -1;
	// begin inline asm
	shfl.sync.down.b32 %r437, %r598, %r454, %r368, %r456;
	// end inline asm
	// begin inline asm
	shfl.sync.down.b32 %r442, %r443, %r454, %r368, %r456;
	// end inline asm
	mov.b64 	{%r448, %r453}, %rd282;
	// begin inline asm
	shfl.sync.down.b32 %r447, %r448, %r454, %r368, %r456;
	// end inline asm
	// begin inline asm
	shfl.sync.down.b32 %r452, %r453, %r454, %r368, %r456;
	// end inline asm
	mov.b64 	%rd81, {%r447, %r452};
	add.s32 	%r457, %r349, 16;
	setp.gt.s32 	%p137, %r457, %r368;
	mov.u32 	%r639, %r598;
	mov.u64 	%rd323, %rd282;
	@%p137 bra 	$L__BB9_90;
	setp.lt.s32 	%p138, %r598, %r437;
	mov.u32 	%r639, %r437;
	mov.u64 	%rd323, %rd81;
	@%p138 bra 	$L__BB9_90;
	setp.lt.s32 	%p139, %r437, %r598;
	mov.u32 	%r639, %r598;
	mov.u64 	%rd323, %rd282;
	@%p139 bra 	$L__BB9_90;
	setp.lt.s64 	%p140, %rd282, %rd81;
	selp.b32 	%r639, %r598, %r437, %p140;
	min.s64 	%rd323, %rd282, %rd81;
$L__BB9_90:
	setp.ne.s32 	%p141, %r349, 0;
	@%p141 bra 	$L__BB9_92;
	shr.u32 	%r458, %r4, 1;
	and.b32  	%r459, %r458, 496;
	mov.u32 	%r460, _ZN6thrust24THRUST_300001_SM_1000_NS8cuda_cub4core6detail5shmemE;
	add.s32 	%r461, %r460, %r459;
	st.shared.u32 	[%r461+8], %r639;
	st.shared.u64 	[%r461+16], %rd323;
$L__BB9_92:
	bar.sync 	0;
	setp.ne.s32 	%p142, %r4, 0;
	@%p142 bra 	$L__BB9_208;
	setp.lt.s32 	%p143, %r3, 33;
	mov.u32 	%r600, %r639;
	mov.u64 	%rd284, %rd323;
	@%p143 bra 	$L__BB9_97;
	ld.shared.u32 	%r92, [_ZN6thrust24THRUST_300001_SM_1000_NS8cuda_cub4core6detail5shmemE+24];
	ld.shared.u64 	%rd84, [_ZN6thrust24THRUST_300001_SM_1000_NS8cuda_cub4core6detail5shmemE+32];
	setp.lt.s32 	%p144, %r639, %r92;
	mov.u32 	%r600, %r92;
	mov.u64 	%rd284, %rd84;
	@%p144 bra 	$L__BB9_97;
	setp.lt.s32 	%p145, %r92, %r639;
	mov.u32 	%r600, %r639;
	mov.u64 	%rd284, %rd323;
	@%p145 bra 	$L__BB9_97;
	setp.lt.s64 	%p146, %rd323, %rd84;
	selp.b32 	%r600, %r639, %r92, %p146;
	min.s64 	%rd284, %rd323, %rd84;
$L__BB9_97:
	setp.lt.s32 	%p147, %r3, 65;
	mov.u32 	%r601, %r600;
	mov.u64 	%rd285, %rd284;
	@%p147 bra 	$L__BB9_101;
	ld.shared.u32 	%r95, [_ZN6thrust24THRUST_300001_SM_1000_NS8cuda_cub4core6detail5shmemE+40];
	ld.shared.u64 	%rd87, [_ZN6thrust24THRUST_300001_SM_1000_NS8cuda_cub4core6detail5shmemE+48];
	setp.lt.s32 	%p148, %r600, %r95;
	mov.u32 	%r601, %r95;
	mov.u64 	%rd285, %rd87;
	@%p148 bra 	$L__BB9_101;
	setp.lt.s32 	%p149, %r95, %r600;
	mov.u32 	%r601, %r600;
	mov.u64 	%rd285, %rd284;
	@%p149 bra 	$L__BB9_101;
	setp.lt.s64 	%p150, %rd284, %rd87;
	selp.b32 	%r601, %r600, %r95, %p150;
	min.s64 	%rd285, %rd284, %rd87;
$L__BB9_101:
	setp.lt.s32 	%p151, %r3, 97;
	mov.u32 	%r602, %r601;
	mov.u64 	%rd286, %rd285;
	@%p151 bra 	$L__BB9_105;
	ld.shared.u32 	%r98, [_ZN6thrust24THRUST_300001_SM_1000_NS8cuda_cub4core6detail5shmemE+56];
	ld.shared.u64 	%rd90, [_ZN6thrust24THRUST_300001_SM_1000_NS8cuda_cub4core6detail5shmemE+64];
	setp.lt.s32 	%p152, %r601, %r98;
	mov.u32 	%r602, %r98;
	mov.u64 	%rd286, %rd90;
	@%p152 bra 	$L__BB9_105;
	setp.lt.s32 	%p153, %r98, %r601;
	mov.u32 	%r602, %r601;
	mov.u64 	%rd286, %rd285;
	@%p153 bra 	$L__BB9_105;
	setp.lt.s64 	%p154, %rd285, %rd90;
	selp.b32 	%r602, %r601, %r98, %p154;
	min.s64 	%rd286, %rd285, %rd90;
$L__BB9_105:
	setp.lt.s32 	%p155, %r3, 129;
	mov.u32 	%r603, %r602;
	mov.u64 	%rd287, %rd286;
	@%p155 bra 	$L__BB9_109;
	ld.shared.u32 	%r101, [_ZN6thrust24THRUST_300001_SM_1000_NS8cuda_cub4core6detail5shmemE+72];
	ld.shared.u64 	%rd93, [_ZN6thrust24THRUST_300001_SM_1000_NS8cuda_cub4core6detail5shmemE+80];
	setp.lt.s32 	%p156, %r602, %r101;
	mov.u32 	%r603, %r101;
	mov.u64 	%rd287, %rd93;
	@%p156 bra 	$L__BB9_109;
	setp.lt.s32 	%p157, %r101, %r602;
	mov.u32 	%r603, %r602;
	mov.u64 	%rd287, %rd286;
	@%p157 bra 	$L__BB9_109;
	setp.lt.s64 	%p158, %rd286, %rd93;
	selp.b32 	%r603, %r602, %r101, %p158;
	min.s64 	%rd287, %rd286, %rd93;
$L__BB9_109:
	setp.lt.s32 	%p159, %r3, 161;
	mov.u32 	%r604, %r603;
	mov.u64 	%rd288, %rd287;
	@%p159 bra 	$L__BB9_113;
	ld.shared.u32 	%r104, [_ZN6thrust24THRUST_300001_SM_1000_NS8cuda_cub4core6detail5shmemE+88];
	ld.shared.u64 	%rd96, [_ZN6thrust24THRUST_300001_SM_1000_NS8cuda_cub4core6detail5shmemE+96];
	setp.lt.s32 	%p160, %r603, %r104;
	mov.u32 	%r604, %r104;
	mov.u64 	%rd288, %rd96;
	@%p160 bra 	$L__BB9_113;
	setp.lt.s32 	%p161, %r104, %r603;
	mov.u32 	%r604, %r603;
	mov.u64 	%rd288, %rd287;
	@%p161 bra 	$L__BB9_113;
	setp.lt.s64 	%p162, %rd287, %rd96;
	selp.b32 	%r604, %r603, %r104, %p162;
	min.s64 	%rd288, %rd287, %rd96;
$L__BB9_113:
	setp.lt.s32 	%p163, %r3, 193;
	mov.u32 	%r605, %r604;
	mov.u64 	%rd289, %rd288;
	@%p163 bra 	$L__BB9_117;
	ld.shared.u32 	%r107, [_ZN6thrust24THRUST_300001_SM_1000_NS8cuda_cub4core6detail5shmemE+104];
	ld.shared.u64 	%rd99, [_ZN6thrust24THRUST_300001_SM_1000_NS8cuda_cub4core6detail5shmemE+112];
	setp.lt.s32 	%p164, %r604, %r107;
	mov.u32 	%r605, %r107;
	mov.u64 	%rd289, %rd99;
	@%p164 bra 	$L__BB9_117;
	setp.lt.s32 	%p165, %r107, %r604;
	mov.u32 	%r605, %r604;
	mov.u64 	%rd289, %rd288;
	@%p165 bra 	$L__BB9_117;
	setp.lt.s64 	%p166, %rd288, %rd99;
	selp.b32 	%r605, %r604, %r107, %p166;
	min.s64 	%rd289, %rd288, %rd99;
$L__BB9_117:
	setp.lt.s32 	%p167, %r3, 225;
	mov.u32 	%r639, %r605;
	mov.u64 	%rd323, %rd289;
	@%p167 bra 	$L__BB9_208;
	ld.shared.u32 	%r110, [_ZN6thrust24THRUST_300001_SM_1000_NS8cuda_cub4core6detail5shmemE+120];
	ld.shared.u64 	%rd102, [_ZN6thrust24THRUST_300001_SM_1000_NS8cuda_cub4core6detail5shmemE+128];
	setp.lt.s32 	%p168, %r605, %r110;
	mov.u32 	%r639, %r110;
	mov.u64 	%rd323, %rd102;
	@%p168 bra 	$L__BB9_208;
	setp.lt.s32 	%p169, %r110, %r605;
	mov.u32 	%r639, %r605;
	mov.u64 	%rd323, %rd289;
	@%p169 bra 	$L__BB9_208;
	setp.lt.s64 	%p170, %rd289, %rd102;
	selp.b32 	%r639, %r605, %r110, %p170;
	min.s64 	%rd323, %rd289, %rd102;
	bra.uni 	$L__BB9_208;
$L__BB9_121:
	mov.u32 	%r112, %tid.x;
	add.s64 	%rd104, %rd196, %rd4;
	cvt.u64.u32 	%rd105, %r112;
	add.s64 	%rd201, %rd105, %rd4;
	cvta.to.global.u64 	%rd202, %rd195;
	shl.b64 	%rd203, %rd201, 2;
	add.s64 	%rd204, %rd202, %rd203;
	ld.global.u32 	%r205, [%rd204];
	add.s32 	%r206, %r112, 256;
	cvt.u64.u32 	%rd205, %r206;
	ld.global.u32 	%r207, [%rd204+1024];
	add.s32 	%r208, %r112, 512;
	cvt.u64.u32 	%rd206, %r208;
	ld.global.u32 	%r209, [%rd204+2048];
	add.s32 	%r210, %r112, 768;
	cvt.u64.u32 	%rd207, %r210;
	ld.global.u32 	%r211, [%rd204+3072];
	or.b32  	%r212, %r112, 1024;
	cvt.u64.u32 	%rd106, %r212;
	add.s64 	%rd311, %rd104, %rd106;
	ld.global.u32 	%r627, [%rd204+4096];
	setp.lt.s32 	%p2, %r205, %r207;
	max.s32 	%r213, %r205, %r207;
	selp.b64 	%rd208, %rd205, %rd105, %p2;
	setp.lt.s32 	%p3, %r213, %r209;
	max.s32 	%r214, %r213, %r209;
	selp.b64 	%rd209, %rd206, %rd208, %p3;
	setp.lt.s32 	%p4, %r214, %r211;
	max.s32 	%r114, %r214, %r211;
	selp.b64 	%rd108, %rd207, %rd209, %p4;
	setp.lt.s32 	%p5, %r114, %r627;
	@%p5 bra 	$L__BB9_123;
	setp.lt.s32 	%p6, %r627, %r114;
	setp.lt.u64 	%p7, %rd108, %rd106;
	or.pred  	%p8, %p6, %p7;
	selp.b32 	%r627, %r114, %r627, %p8;
	add.s64 	%rd210, %rd104, %rd108;
	selp.b64 	%rd311, %rd210, %rd311, %p8;
$L__BB9_123:
	setp.le.u64 	%p9, %rd198, %rd5;
	@%p9 bra 	$L__BB9_164;
	setp.ne.s32 	%p10, %r112, 0;
	@%p10 bra 	$L__BB9_126;
	atom.global.add.u64 	%rd211, [%rd1+8], 1280;
	add.s64 	%rd212, %rd211, %rd5;
	st.shared.u64 	[_ZN6thrust24THRUST_300001_SM_1000_NS8cuda_cub4core6detail5shmemE+152], %rd212;
$L__BB9_126:
	bar.sync 	0;
	ld.shared.u64 	%rd299, [_ZN6thrust24THRUST_300001_SM_1000_NS8cuda_cub4core6detail5shmemE+152];
	add.s64 	%rd213, %rd299, 1280;
	setp.gt.s64 	%p11, %rd213, %rd198;
	@%p11 bra 	$L__BB9_141;
	mov.u32 	%r607, %r627;
	mov.u64 	%rd292, %rd311;
$L__BB9_128:
	add.s64 	%rd214, %rd299, %rd105;
	cvta.to.global.u64 	%rd215, %rd195;
	shl.b64 	%rd216, %rd214, 2;
	add.s64 	%rd217, %rd215, %rd216;
	add.s64 	%rd293, %rd214, %rd196;
	ld.global.u32 	%r608, [%rd217];
	add.s64 	%rd294, %rd293, 256;
	ld.global.u32 	%r609, [%rd217+1024];
	add.s64 	%rd295, %rd293, 512;
	ld.global.u32 	%r610, [%rd217+2048];
	add.s64 	%rd296, %rd293, 768;
	ld.global.u32 	%r611, [%rd217+3072];
	add.s64 	%rd311, %rd293, 1024;
	ld.global.u32 	%r627, [%rd217+4096];
	setp.lt.s32 	%p12, %r607, %r608;
	@%p12 bra 	$L__BB9_130;
	setp.lt.s32 	%p13, %r608, %r607;
	setp.lt.s64 	%p14, %rd292, %rd293;
	or.pred  	%p15, %p13, %p14;
	selp.b32 	%r608, %r607, %r608, %p15;
	selp.b64 	%rd293, %rd292, %rd293, %p15;
$L__BB9_130:
	setp.lt.s32 	%p16, %r608, %r609;
	@%p16 bra 	$L__BB9_132;
	setp.lt.s32 	%p17, %r609, %r608;
	setp.lt.s64 	%p18, %rd293, %rd294;
	or.pred  	%p19, %p17, %p18;
	selp.b32 	%r609, %r608, %r609, %p19;
	selp.b64 	%rd294, %rd293, %rd294, %p19;
$L__BB9_132:
	setp.lt.s32 	%p20, %r609, %r610;
	@%p20 bra 	$L__BB9_134;
	setp.lt.s32 	%p21, %r610, %r609;
	setp.lt.s64 	%p22, %rd294, %rd295;
	or.pred  	%p23, %p21, %p22;
	selp.b32 	%r610, %r609, %r610, %p23;
	selp.b64 	%rd295, %rd294, %rd295, %p23;
$L__BB9_134:
	setp.lt.s32 	%p24, %r610, %r611;
	@%p24 bra 	$L__BB9_136;
	setp.lt.s32 	%p25, %r611, %r610;
	setp.lt.s64 	%p26, %rd295, %rd296;
	or.pred  	%p27, %p25, %p26;
	selp.b32 	%r611, %r610, %r611, %p27;
	selp.b64 	%rd296, %rd295, %rd296, %p27;
$L__BB9_136:
	setp.lt.s32 	%p28, %r611, %r627;
	@%p28 bra 	$L__BB9_138;
	setp.lt.s32 	%p29, %r627, %r611;
	setp.lt.s64 	%p30, %rd296, %rd311;
	or.pred  	%p31, %p29, %p30;
	selp.b32 	%r627, %r611, %r627, %p31;
	selp.b64 	%rd311, %rd296, %rd311, %p31;
$L__BB9_138:
	setp.ne.s32 	%p32, %r112, 0;
	bar.sync 	0;
	@%p32 bra 	$L__BB9_140;
	atom.global.add.u64 	%rd218, [%rd1+8], 1280;
	add.s64 	%rd219, %rd218, %rd5;
	st.shared.u64 	[_ZN6thrust24THRUST_300001_SM_1000_NS8cuda_cub4core6detail5shmemE+152], %rd219;
$L__BB9_140:
	bar.sync 	0;
	ld.shared.u64 	%rd299, [_ZN6thrust24THRUST_300001_SM_1000_NS8cuda_cub4core6detail5shmemE+152];
	add.s64 	%rd220, %rd299, 1280;
	setp.le.s64 	%p33, %rd220, %rd198;
	mov.u32 	%r607, %r627;
	mov.u64 	%rd292, %rd311;
	@%p33 bra 	$L__BB9_128;
$L__BB9_141:
	setp.le.s64 	%p34, %rd198, %rd299;
	@%p34 bra 	$L__BB9_164;
	cvt.u32.u64 	%r215, %rd299;
	cvt.u32.u64 	%r216, %rd198;
	sub.s32 	%r134, %r216, %r215;
	setp.ge.s32 	%p35, %r112, %r134;
	@%p35 bra 	$L__BB9_164;
	cvta.to.global.u64 	%rd132, %rd195;
	not.b32 	%r219, %r112;
	add.s32 	%r220, %r219, %r216;
	sub.s32 	%r135, %r220, %r215;
	and.b32  	%r222, %r135, 768;
	setp.eq.s32 	%p36, %r222, 768;
	mov.u32 	%r618, %r112;
	@%p36 bra 	$L__BB9_149;
	add.s64 	%rd222, %rd299, %rd105;
	add.s64 	%rd301, %rd222, %rd196;
	shl.b64 	%rd223, %rd222, 2;
	add.s64 	%rd300, %rd132, %rd223;
	shr.u32 	%r223, %r135, 8;
	add.s32 	%r224, %r223, 1;
	and.b32  	%r225, %r224, 3;
	neg.s32 	%r614, %r225;
	mov.u32 	%r618, %r112;
$L__BB9_145:
	.pragma "nounroll";
	mov.u64 	%rd137, %rd311;
	mov.u32 	%r139, %r627;
	ld.global.u32 	%r140, [%rd300];
	setp.lt.s32 	%p37, %r139, %r140;
	mov.u32 	%r627, %r140;
	mov.u64 	%rd311, %rd301;
	@%p37 bra 	$L__BB9_148;
	setp.lt.s32 	%p38, %r140, %r139;
	mov.u32 	%r627, %r139;
	mov.u64 	%rd311, %rd137;
	@%p38 bra 	$L__BB9_148;
	setp.lt.s64 	%p39, %rd137, %rd301;
	selp.b32 	%r627, %r139, %r140, %p39;
	min.s64 	%rd311, %rd137, %rd301;
$L__BB9_148:
	add.s32 	%r618, %r618, 256;
	add.s64 	%rd301, %rd301, 256;
	add.s64 	%rd300, %rd300, 1024;
	add.s32 	%r614, %r614, 1;
	setp.ne.s32 	%p40, %r614, 0;
	@%p40 bra 	$L__BB9_145;
$L__BB9_149:
	setp.lt.u32 	%p41, %r135, 768;
	@%p41 bra 	$L__BB9_164;
	add.s32 	%r621, %r618, 512;
$L__BB9_151:
	mov.u32 	%r149, %r621;
	add.s32 	%r226, %r149, -512;
	cvt.u64.u32 	%rd224, %r226;
	add.s64 	%rd225, %rd299, %rd224;
	shl.b64 	%rd226, %rd225, 2;
	add.s64 	%rd145, %rd132, %rd226;
	add.s64 	%rd146, %rd225, %rd196;
	ld.global.u32 	%r151, [%rd145];
	setp.lt.s32 	%p42, %r627, %r151;
	mov.u32 	%r623, %r151;
	mov.u64 	%rd307, %rd146;
	@%p42 bra 	$L__BB9_154;
	setp.lt.s32 	%p43, %r151, %r627;
	mov.u32 	%r623, %r627;
	mov.u64 	%rd307, %rd311;
	@%p43 bra 	$L__BB9_154;
	setp.lt.s64 	%p44, %rd311, %rd146;
	selp.b32 	%r623, %r627, %r151, %p44;
	min.s64 	%rd307, %rd311, %rd146;
$L__BB9_154:
	add.s32 	%r227, %r149, -256;
	cvt.u64.u32 	%rd227, %r227;
	add.s64 	%rd228, %rd299, %rd227;
	add.s64 	%rd149, %rd228, %rd196;
	ld.global.u32 	%r154, [%rd145+1024];
	setp.lt.s32 	%p45, %r623, %r154;
	mov.u32 	%r624, %r154;
	mov.u64 	%rd308, %rd149;
	@%p45 bra 	$L__BB9_157;
	setp.lt.s32 	%p46, %r154, %r623;
	mov.u32 	%r624, %r623;
	mov.u64 	%rd308, %rd307;
	@%p46 bra 	$L__BB9_157;
	setp.lt.s64 	%p47, %rd307, %rd149;
	selp.b32 	%r624, %r623, %r154, %p47;
	min.s64 	%rd308, %rd307, %rd149;
$L__BB9_157:
	cvt.u64.u32 	%rd229, %r149;
	add.s64 	%rd230, %rd299, %rd229;
	add.s64 	%rd152, %rd230, %rd196;
	ld.global.u32 	%r157, [%rd145+2048];
	setp.lt.s32 	%p48, %r624, %r157;
	mov.u32 	%r625, %r157;
	mov.u64 	%rd309, %rd152;
	@%p48 bra 	$L__BB9_160;
	setp.lt.s32 	%p49, %r157, %r624;
	mov.u32 	%r625, %r624;
	mov.u64 	%rd309, %rd308;
	@%p49 bra 	$L__BB9_160;
	setp.lt.s64 	%p50, %rd308, %rd152;
	selp.b32 	%r625, %r624, %r157, %p50;
	min.s64 	%rd309, %rd308, %rd152;
$L__BB9_160:
	add.s32 	%r228, %r149, 256;
	cvt.u64.u32 	%rd231, %r228;
	add.s64 	%rd232, %rd299, %rd231;
	add.s64 	%rd155, %rd232, %rd196;
	ld.global.u32 	%r160, [%rd145+3072];
	setp.lt.s32 	%p51, %r625, %r160;
	mov.u32 	%r627, %r160;
	mov.u64 	%rd311, %rd155;
	@%p51 bra 	$L__BB9_163;
	setp.lt.s32 	%p52, %r160, %r625;
	mov.u32 	%r627, %r625;
	mov.u64 	%rd311, %rd309;
	@%p52 bra 	$L__BB9_163;
	setp.lt.s64 	%p53, %rd309, %rd155;
	selp.b32 	%r627, %r625, %r160, %p53;
	min.s64 	%rd311, %rd309, %rd155;
$L__BB9_163:
	add.s32 	%r621, %r149, 1024;
	add.s32 	%r229, %r149, 512;
	setp.lt.s32 	%p54, %r229, %r134;
	@%p54 bra 	$L__BB9_151;
$L__BB9_164:
	// begin inline asm
	mov.u32 %r230, %laneid;
	// end inline asm
	mov.b32 	%r248, 1;
	mov.b32 	%r249, 31;
	mov.b32 	%r250, -1;
	// begin inline asm
	shfl.sync.down.b32 %r231, %r627, %r248, %r249, %r250;
	// end inline asm
	// begin inline asm
	shfl.sync.down.b32 %r236, %r237, %r248, %r249, %r250;
	// end inline asm
	mov.b64 	{%r242, %r247}, %rd311;
	// begin inline asm
	shfl.sync.down.b32 %r241, %r242, %r248, %r249, %r250;
	// end inline asm
	// begin inline asm
	shfl.sync.down.b32 %r246, %r247, %r248, %r249, %r250;
	// end inline asm
	mov.b64 	%rd159, {%r241, %r246};
	setp.gt.s32 	%p55, %r230, 30;
	mov.u32 	%r628, %r627;
	mov.u64 	%rd312, %rd311;
	@%p55 bra 	$L__BB9_168;
	setp.lt.s32 	%p56, %r627, %r231;
	mov.u32 	%r628, %r231;
	mov.u64 	%rd312, %rd159;
	@%p56 bra 	$L__BB9_168;
	setp.lt.s32 	%p57, %r231, %r627;
	mov.u32 	%r628, %r627;
	mov.u64 	%rd312, %rd311;
	@%p57 bra 	$L__BB9_168;
	setp.lt.s64 	%p58, %rd311, %rd159;
	selp.b32 	%r628, %r627, %r231, %p58;
	min.s64 	%rd312, %rd311, %rd159;
$L__BB9_168:
	mov.b32 	%r268, 2;
	mov.b32 	%r269, 31;
	mov.b32 	%r270, -1;
	// begin inline asm
	shfl.sync.down.b32 %r251, %r628, %r268, %r269, %r270;
	// end inline asm
	// begin inline asm
	shfl.sync.down.b32 %r256, %r257, %r268, %r269, %r270;
	// end inline asm
	mov.b64 	{%r262, %r267}, %rd312;
	// begin inline asm
	shfl.sync.down.b32 %r261, %r262, %r268, %r269, %r270;
	// end inline asm
	// begin inline asm
	shfl.sync.down.b32 %r266, %r267, %r268, %r269, %r270;
	// end inline asm
	mov.b64 	%rd162, {%r261, %r266};
	setp.gt.s32 	%p59, %r230, 29;
	mov.u32 	%r629, %r628;
	mov.u64 	%rd313, %rd312;
	@%p59 bra 	$L__BB9_172;
	setp.lt.s32 	%p60, %r628, %r251;
	mov.u32 	%r629, %r251;
	mov.u64 	%rd313, %rd162;
	@%p60 bra 	$L__BB9_172;
	setp.lt.s32 	%p61, %r251, %r628;
	mov.u32 	%r629, %r628;
	mov.u64 	%rd313, %rd312;
	@%p61 bra 	$L__BB9_172;
	setp.lt.s64 	%p62, %rd312, %rd162;
	selp.b32 	%r629, %r628, %r251, %p62;
	min.s64 	%rd313, %rd312, %rd162;
$L__BB9_172:
	mov.b32 	%r288, 4;
	mov.b32 	%r289, 31;
	mov.b32 	%r290, -1;
	// begin inline asm
	shfl.sync.down.b32 %r271, %r629, %r288, %r289, %r290;
	// end inline asm
	// begin inline asm
	shfl.sync.down.b32 %r276, %r277, %r288, %r289, %r290;
	// end inline asm
	mov.b64 	{%r282, %r287}, %rd313;
	// begin inline asm
	shfl.sync.down.b32 %r281, %r282, %r288, %r289, %r290;
	// end inline asm
	// begin inline asm
	shfl.sync.down.b32 %r286, %r287, %r288, %r289, %r290;
	// end inline asm
	mov.b64 	%rd165, {%r281, %r286};
	setp.gt.s32 	%p63, %r230, 27;
	mov.u32 	%r630, %r629;
	mov.u64 	%rd314, %rd313;
	@%p63 bra 	$L__BB9_176;
	setp.lt.s32 	%p64, %r629, %r271;
	mov.u32 	%r630, %r271;
	mov.u64 	%rd314, %rd165;
	@%p64 bra 	$L__BB9_176;
	setp.lt.s32 	%p65, %r271, %r629;
	mov.u32 	%r630, %r629;
	mov.u64 	%rd314, %rd313;
	@%p65 bra 	$L__BB9_176;
	setp.lt.s64 	%p66, %rd313, %rd165;
	selp.b32 	%r630, %r629, %r271, %p66;
	min.s64 	%rd314, %rd313, %rd165;
$L__BB9_176:
	mov.b32 	%r308, 8;
	mov.b32 	%r309, 31;
	mov.b32 	%r310, -1;
	// begin inline asm
	shfl.sync.down.b32 %r291, %r630, %r308, %r309, %r310;
	// end inline asm
	// begin inline asm
	shfl.sync.down.b32 %r296, %r297, %r308, %r309, %r310;
	// end inline asm
	mov.b64 	{%r302, %r307}, %rd314;
	// begin inline asm
	shfl.sync.down.b32 %r301, %r302, %r308, %r309, %r310;
	// end inline asm
	// begin inline asm
	shfl.sync.down.b32 %r306, %r307, %r308, %r309, %r310;
	// end inline asm
	mov.b64 	%rd168, {%r301, %r306};
	setp.gt.s32 	%p67, %r230, 23;
	mov.u32 	%r631, %r630;
	mov.u64 	%rd315, %rd314;
	@%p67 bra 	$L__BB9_180;
	setp.lt.s32 	%p68, %r630, %r291;
	mov.u32 	%r631, %r291;
	mov.u64 	%rd315, %rd168;
	@%p68 bra 	$L__BB9_180;
	setp.lt.s32 	%p69, %r291, %r630;
	mov.u32 	%r631, %r630;
	mov.u64 	%rd315, %rd314;
	@%p69 bra 	$L__BB9_180;
	setp.lt.s64 	%p70, %rd314, %rd168;
	selp.b32 	%r631, %r630, %r291, %p70;
	min.s64 	%rd315, %rd314, %rd168;
$L__BB9_180:
	mov.b32 	%r328, 16;
	mov.b32 	%r329, 31;
	mov.b32 	%r330, -1;
	// begin inline asm
	shfl.sync.down.b32 %r311, %r631, %r328, %r329, %r330;
	// end inline asm
	// begin inline asm
	shfl.sync.down.b32 %r316, %r317, %r328, %r329, %r330;
	// end inline asm
	mov.b64 	{%r322, %r327}, %rd315;
	// begin inline asm
	shfl.sync.down.b32 %r321, %r322, %r328, %r329, %r330;
	// end inline asm
	// begin inline asm
	shfl.sync.down.b32 %r326, %r327, %r328, %r329, %r330;
	// end inline asm
	mov.b64 	%rd171, {%r321, %r326};
	setp.gt.s32 	%p71, %r230, 15;
	mov.u32 	%r639, %r631;
	mov.u64 	%rd323, %rd315;
	@%p71 bra 	$L__BB9_184;
	setp.lt.s32 	%p72, %r631, %r311;
	mov.u32 	%r639, %r311;
	mov.u64 	%rd323, %rd171;
	@%p72 bra 	$L__BB9_184;
	setp.lt.s32 	%p73, %r311, %r631;
	mov.u32 	%r639, %r631;
	mov.u64 	%rd323, %rd315;
	@%p73 bra 	$L__BB9_184;
	setp.lt.s64 	%p74, %rd315, %rd171;
	selp.b32 	%r639, %r631, %r311, %p74;
	min.s64 	%rd323, %rd315, %rd171;
$L__BB9_184:
	setp.ne.s32 	%p75, %r230, 0;
	@%p75 bra 	$L__BB9_186;
	shr.u32 	%r331, %r112, 1;
	and.b32  	%r332, %r331, 496;
	mov.u32 	%r333, _ZN6thrust24THRUST_300001_SM_1000_NS8cuda_cub4core6detail5shmemE;
	add.s32 	%r334, %r333, %r332;
	st.shared.u32 	[%r334+8], %r639;
	st.shared.u64 	[%r334+16], %rd323;
$L__BB9_186:
	bar.sync 	0;
	setp.ne.s32 	%p76, %r112, 0;
	@%p76 bra 	$L__BB9_208;
	ld.shared.u32 	%r181, [_ZN6thrust24THRUST_300001_SM_1000_NS8cuda_cub4core6detail5shmemE+24];
	ld.shared.u64 	%rd174, [_ZN6thrust24THRUST_300001_SM_1000_NS8cuda_cub4core6detail5shmemE+32];
	setp.lt.s32 	%p77, %r639, %r181;
	mov.u32 	%r633, %r181;
	mov.u64 	%rd317, %rd174;
	@%p77 bra 	$L__BB9_190;
	setp.lt.s32 	%p78, %r181, %r639;
	mov.u32 	%r633, %r639;
	mov.u64 	%rd317, %rd323;
	@%p78 bra 	$L__BB9_190;
	setp.lt.s64 	%p79, %rd323, %rd174;
	selp.b32 	%r633, %r639, %r181, %p79;
	min.s64 	%rd317, %rd323, %rd174;
$L__BB9_190:
	ld.shared.u32 	%r184, [_ZN6thrust24THRUST_300001_SM_1000_NS8cuda_cub4core6detail5shmemE+40];
	ld.shared.u64 	%rd177, [_ZN6thrust24THRUST_300001_SM_1000_NS8cuda_cub4core6detail5shmemE+48];
	setp.lt.s32 	%p80, %r633, %r184;
	mov.u32 	%r634, %r184;
	mov.u64 	%rd318, %rd177;
	@%p80 bra 	$L__BB9_193;
	setp.lt.s32 	%p81, %r184, %r633;
	mov.u32 	%r634, %r633;
	mov.u64 	%rd318, %rd317;
	@%p81 bra 	$L__BB9_193;
	setp.lt.s64 	%p82, %rd317, %rd177;
	selp.b32 	%r634, %r633, %r184, %p82;
	min.s64 	%rd318, %rd317, %rd177;
$L__BB9_193:
	ld.shared.u32 	%r187, [_ZN6thrust24THRUST_300001_SM_1000_NS8cuda_cub4core6detail5shmemE+56];
	ld.shared.u64 	%rd180, [_ZN6thrust24THRUST_300001_SM_1000_NS8cuda_cub4core6detail5shmemE+64];
	setp.lt.s32 	%p83, %r634, %r187;
	mov.u32 	%r635, %r187;
	mov.u64 	%rd319, %rd180;
	@%p83 bra 	$L__BB9_196;
	setp.lt.s32 	%p84, %r187, %r634;
	mov.u32 	%r635, %r634;
	mov.u64 	%rd319, %rd318;
	@%p84 bra 	$L__BB9_196;
	setp.lt.s64 	%p85, %rd318, %rd180;
	selp.b32 	%r635, %r634, %r187, %p85;
	min.s64 	%rd319, %rd318, %rd180;
$L__BB9_196:
	ld.shared.u32 	%r190, [_ZN6thrust24THRUST_300001_SM_1000_NS8cuda_cub4core6detail5shmemE+72];
	ld.shared.u64 	%rd183, [_ZN6thrust24THRUST_300001_SM_1000_NS8cuda_cub4core6detail5shmemE+80];
	setp.lt.s32 	%p86, %r635, %r190;
	mov.u32 	%r636, %r190;
	mov.u64 	%rd320, %rd183;
	@%p86 bra 	$L__BB9_199;
	setp.lt.s32 	%p87, %r190, %r635;
	mov.u32 	%r636, %r635;
	mov.u64 	%rd320, %rd319;
	@%p87 bra 	$L__BB9_199;
	setp.lt.s64 	%p88, %rd319, %rd183;
	selp.b32 	%r636, %r635, %r190, %p88;
	min.s64 	%rd320, %rd319, %rd183;
$L__BB9_199:
	ld.shared.u32 	%r193, [_ZN6thrust24THRUST_300001_SM_1000_NS8cuda_cub4core6detail5shmemE+88];
	ld.shared.u64 	%rd186, [_ZN6thrust24THRUST_300001_SM_1000_NS8cuda_cub4core6detail5shmemE+96];
	setp.lt.s32 	%p89, %r636, %r193;
	mov.u32 	%r637, %r193;
	mov.u64 	%rd321, %rd186;
	@%p89 bra 	$L__BB9_202;
	setp.lt.s32 	%p90, %r193, %r636;
	mov.u32 	%r637, %r636;
	mov.u64 	%rd321, %rd320;
	@%p90 bra 	$L__BB9_202;
	setp.lt.s64 	%p91, %rd320, %rd186;
	selp.b32 	%r637, %r636, %r193, %p91;
	min.s64 	%rd321, %rd320, %rd186;
$L__BB9_202:
	ld.shared.u32 	%r196, [_ZN6thrust24THRUST_300001_SM_1000_NS8cuda_cub4core6detail5shmemE+104];
	ld.shared.u64 	%rd189, [_ZN6thrust24THRUST_300001_SM_1000_NS8cuda_cub4core6detail5shmemE+112];
	setp.lt.s32 	%p92, %r637, %r196;
	mov.u32 	%r638, %r196;
	mov.u64 	%rd322, %rd189;
	@%p92 bra 	$L__BB9_205;
	setp.lt.s32 	%p93, %r196, %r637;
	mov.u32 	%r638, %r637;
	mov.u64 	%rd322, %rd321;
	@%p93 bra 	$L__BB9_205;
	setp.lt.s64 	%p94, %rd321, %rd189;
	selp.b32 	%r638, %r637, %r196, %p94;
	min.s64 	%rd322, %rd321, %rd189;
$L__BB9_205:
	ld.shared.u32 	%r199, [_ZN6thrust24THRUST_300001_SM_1000_NS8cuda_cub4core6detail5shmemE+120];
	ld.shared.u64 	%rd192, [_ZN6thrust24THRUST_300001_SM_1000_NS8cuda_cub4core6detail5shmemE+128];
	setp.lt.s32 	%p95, %r638, %r199;
	mov.u32 	%r639, %r199;
	mov.u64 	%rd323, %rd192;
	@%p95 bra 	$L__BB9_208;
	setp.lt.s32 	%p96, %r199, %r638;
	mov.u32 	%r639, %r638;
	mov.u64 	%rd323, %rd322;
	@%p96 bra 	$L__BB9_208;
	setp.lt.s64 	%p97, %rd322, %rd192;
	selp.b32 	%r639, %r638, %r199, %p97;
	min.s64 	%rd323, %rd322, %rd192;
$L__BB9_208:
	mov.u32 	%r567, %tid.x;
	setp.ne.s32 	%p214, %r567, 0;
	@%p214 bra 	$L__BB9_210;
	ld.param.u64 	%rd254, [_ZN6thrust24THRUST_300001_SM_1000_NS8cuda_cub4core6detail13_kernel_agentINS1_8__reduce11ReduceAgentINS0_12zip_iteratorIN4cuda3std3__45tupleIJNS0_6detail15normal_iteratorINS0_10device_ptrIiEEEENS0_17counting_iteratorIlNS0_11use_defaultESI_SI_EEEEEEEPNSB_IJilEEESM_lNS1_9__extrema9arg_max_fIilNSA_4lessIiEEEEEEJSL_SN_lN3cub18CUB_300001_SM_100013GridEvenShareIlEENSV_9GridQueueIyEESS_EEEvDpT0__param_1];
	cvta.to.global.u64 	%rd251, %rd254;
	mul.wide.u32 	%rd252, %r1, 16;
	add.s64 	%rd253, %rd251, %rd252;
	st.global.u32 	[%rd253], %r639;
	st.global.u64 	[%rd253+8], %rd323;
$L__BB9_210:
	ret;

}
	// .globl	_ZN6thrust24THRUST_300001_SM_1000_NS8cuda_cub4core6detail13_kernel_agentINS1_8__reduce10DrainAgentIlEEJN3cub18CUB_300001_SM_10009GridQueueIyEElEEEvDpT0_
.visible .entry _ZN6thrust24THRUST_300001_SM_1000_NS8cuda_cub4core6detail13_kernel_agentINS1_8__reduce10DrainAgentIlEEJN3cub18CUB_300001_SM_10009GridQueueIyEElEEEvDpT0_(
	.param .align 8 .b8 _ZN6thrust24THRUST_300001_SM_1000_NS8cuda_cub4core6detail13_kernel_agentINS1_8__reduce10DrainAgentIlEEJN3cub18CUB_300001_SM_10009GridQueueIyEElEEEvDpT0__param_0[8],
	.param .u64 _ZN6thrust24THRUST_300001_SM_1000_NS8cuda_cub4core6detail13_kernel_agentINS1_8__reduce10DrainAgentIlEEJN3cub18CUB_300001_SM_10009GridQueueIyEElEEEvDpT0__param_1
)
.maxntid 1
{
	.reg .b64 	%rd<5>;

	ld.param.u64 	%rd1, [_ZN6thrust24THRUST_300001_SM_1000_NS8cuda_cub4core6detail13_kernel_agentINS1_8__reduce10DrainAgentIlEEJN3cub18CUB_300001_SM_10009GridQueueIyEElEEEvDpT0__param_0];
	ld.param.u64 	%rd2, [_ZN6thrust24THRUST_300001_SM_1000_NS8cuda_cub4core6detail13_kernel_agentINS1_8__reduce10DrainAgentIlEEJN3cub18CUB_300001_SM_10009GridQueueIyEElEEEvDpT0__param_1];
	cvta.to.global.u64 	%rd3, %rd1;
	st.global.u64 	[%rd3], %rd2;
	mov.b64 	%rd4, 0;
	st.global.u64 	[%rd3+8], %rd4;
	ret;

}
	// .globl	_ZN6thrust24THRUST_300001_SM_1000_NS8cuda_cub4core6detail13_kernel_agentINS1_8__reduce11ReduceAgentIPN4cuda3std3__45tupleIJilEEESC_SB_lNS1_9__extrema9arg_max_fIilNS9_4lessIiEEEEEEJSC_SC_iSH_EEEvDpT0_
.visible .entry _ZN6thrust24THRUST_300001_SM_1000_NS8cuda_cub4core6detail13_kernel_agentINS1_8__reduce11ReduceAgentIPN4cuda3std3__45tupleIJilEEESC_SB_lNS1_9__extrema9arg_max_fIilNS9_4lessIiEEEEEEJSC_SC_iSH_EEEvDpT0_(
	.param .u64 .ptr .align 1 _ZN6thrust24THRUST_300001_SM_1000_NS8cuda_cub4core6detail13_kernel_agentINS1_8__reduce11ReduceAgentIPN4cuda3std3__45tupleIJilEEESC_SB_lNS1_9__extrema9arg_max_fIilNS9_4lessIiEEEEEEJSC_SC_iSH_EEEvDpT0__param_0,
	.param .u64 .ptr .align 1 _ZN6thrust24THRUST_300001_SM_1000_NS8cuda_cub4core6detail13_kernel_agentINS1_8__reduce11ReduceAgentIPN4cuda3std3__45tupleIJilEEESC_SB_lNS1_9__extrema9arg_max_fIilNS9_4lessIiEEEEEEJSC_SC_iSH_EEEvDpT0__param_1,
	.param .u32 _ZN6thrust24THRUST_300001_SM_1000_NS8cuda_cub4core6detail13_kernel_agentINS1_8__reduce11ReduceAgentIPN4cuda3std3__45tupleIJilEEESC_SB_lNS1_9__extrema9arg_max_fIilNS9_4lessIiEEEEEEJSC_SC_iSH_EEEvDpT0__param_2,
	.param .align 1 .b8 _ZN6thrust24THRUST_300001_SM_1000_NS8cuda_cub4core6detail13_kernel_agentINS1_8__reduce11ReduceAgentIPN4cuda3std3__45tupleIJilEEESC_SB_lNS1_9__extrema9arg_max_fIilNS9_4lessIiEEEEEEJSC_SC_iSH_EEEvDpT0__param_3[1]
)
.maxntid 256
{
	.reg .pred 	%p<264>;
	.reg .b32 	%r<666>;
	.reg .b64 	%rd<487>;

	ld.param.u32 	%r239, [_ZN6thrust24THRUST_300001_SM_1000_NS8cuda_cub4core6detail13_kernel_agentINS1_8__reduce11ReduceAgentIPN4cuda3std3__45tupleIJilEEESC_SB_lNS1_9__extrema9arg_max_fIilNS9_4lessIiEEEEEEJSC_SC_iSH_EEEvDpT0__param_2];
	cvt.s64.s32 	%rd1, %r239;
	setp.eq.s32 	%p1, %r239, 0;
	@%p1 bra 	$L__BB11_234;
	setp.gt.s32 	%p2, %r239, 1279;
	@%p2 bra 	$L__BB11_121;
	mov.u32 	%r1, %tid.x;
	setp.ge.s32 	%p147, %r1, %r239;
	mov.b32 	%r593, 0;
	mov.b64 	%rd410, 0;
	mov.u32 	%r585, %r1;
	@%p147 bra 	$L__BB11_4;
	ld.param.u64 	%rd396, [_ZN6thrust24THRUST_300001_SM_1000_NS8cuda_cub4core6detail13_kernel_agentINS1_8__reduce11ReduceAgentIPN4cuda3std3__45tupleIJilEEESC_SB_lNS1_9__extrema9arg_max_fIilNS9_4lessIiEEEEEEJSC_SC_iSH_EEEvDpT0__param_0];
	mul.wide.u32 	%rd366, %r1, 16;
	add.s64 	%rd363, %rd396, %rd366;
	// begin inline asm
	ld.global.nc.u64 %rd362, [%rd363];
	// end inline asm
	add.s64 	%rd365, %rd363, 8;
	// begin inline asm
	ld.global.nc.u64 %rd410, [%rd365];
	// end inline asm
	cvt.u32.u64 	%r593, %rd362;
	add.s32 	%r585, %r1, 256;
$L__BB11_4:
	setp.ge.s32 	%p148, %r585, %r239;
	@%p148 bra 	$L__BB11_25;
	not.b32 	%r355, %r585;
	add.s32 	%r6, %r239, %r355;
	and.b32  	%r356, %r6, 768;
	setp.eq.s32 	%p149, %r356, 768;
	@%p149 bra 	$L__BB11_11;
	ld.param.u64 	%rd397, [_ZN6thrust24THRUST_300001_SM_1000_NS8cuda_cub4core6detail13_kernel_agentINS1_8__reduce11ReduceAgentIPN4cuda3std3__45tupleIJilEEESC_SB_lNS1_9__extrema9arg_max_fIilNS9_4lessIiEEEEEEJSC_SC_iSH_EEEvDpT0__param_0];
	mul.wide.u32 	%rd368, %r585, 16;
	add.s64 	%rd401, %rd397, %rd368;
	shr.u32 	%r357, %r6, 8;
	add.s32 	%r358, %r357, 1;
	and.b32  	%r359, %r358, 3;
	neg.s32 	%r581, %r359;
$L__BB11_7:
	.pragma "nounroll";
	mov.u64 	%rd6, %rd410;
	mov.u32 	%r10, %r593;
	// begin inline asm
	ld.global.nc.u64 %rd369, [%rd401];
	// end inline asm
	add.s64 	%rd372, %rd401, 8;
	// begin inline asm
	ld.global.nc.u64 %rd371, [%rd372];
	// end inline asm
	cvt.u32.u64 	%r11, %rd369;
	setp.lt.s32 	%p150, %r10, %r11;
	mov.u64 	%rd410, %rd371;
	mov.u32 	%r593, %r11;
	@%p150 bra 	$L__BB11_10;
	setp.lt.s32 	%p151, %r11, %r10;
	mov.u64 	%rd410, %rd6;
	mov.u32 	%r593, %r10;
	@%p151 bra 	$L__BB11_10;
	setp.lt.s64 	%p152, %rd6, %rd371;
	min.s64 	%rd410, %rd6, %rd371;
	selp.b32 	%r593, %r10, %r11, %p152;
$L__BB11_10:
	add.s32 	%r585, %r585, 256;
	add.s64 	%rd401, %rd401, 4096;
	add.s32 	%r581, %r581, 1;
	setp.ne.s32 	%p153, %r581, 0;
	@%p153 bra 	$L__BB11_7;
$L__BB11_11:
	setp.lt.u32 	%p154, %r6, 768;
	@%p154 bra 	$L__BB11_25;
$L__BB11_12:
	ld.param.u64 	%rd398, [_ZN6thrust24THRUST_300001_SM_1000_NS8cuda_cub4core6detail13_kernel_agentINS1_8__reduce11ReduceAgentIPN4cuda3std3__45tupleIJilEEESC_SB_lNS1_9__extrema9arg_max_fIilNS9_4lessIiEEEEEEJSC_SC_iSH_EEEvDpT0__param_0];
	mul.wide.s32 	%rd377, %r585, 16;
	add.s64 	%rd374, %rd398, %rd377;
	// begin inline asm
	ld.global.nc.u64 %rd373, [%rd374];
	// end inline asm
	add.s64 	%rd376, %rd374, 8;
	// begin inline asm
	ld.global.nc.u64 %rd375, [%rd376];
	// end inline asm
	cvt.u32.u64 	%r21, %rd373;
	setp.lt.s32 	%p155, %r593, %r21;
	mov.u64 	%rd407, %rd375;
	mov.u32 	%r590, %r21;
	@%p155 bra 	$L__BB11_15;
	setp.lt.s32 	%p156, %r21, %r593;
	mov.u64 	%rd407, %rd410;
	mov.u32 	%r590, %r593;
	@%p156 bra 	$L__BB11_15;
	setp.lt.s64 	%p157, %rd410, %rd375;
	min.s64 	%rd407, %rd410, %rd375;
	selp.b32 	%r590, %r593, %r21, %p157;
$L__BB11_15:
	add.s64 	%rd379, %rd374, 4096;
	// begin inline asm
	ld.global.nc.u64 %rd378, [%rd379];
	// end inline asm
	add.s64 	%rd381, %rd374, 4104;
	// begin inline asm
	ld.global.nc.u64 %rd380, [%rd381];
	// end inline asm
	cvt.u32.u64 	%r24, %rd378;
	setp.lt.s32 	%p158, %r590, %r24;
	mov.u64 	%rd408, %rd380;
	mov.u32 	%r591, %r24;
	@%p158 bra 	$L__BB11_18;
	setp.lt.s32 	%p159, %r24, %r590;
	mov.u64 	%rd408, %rd407;
	mov.u32 	%r591, %r590;
	@%p159 bra 	$L__BB11_18;
	setp.lt.s64 	%p160, %rd407, %rd380;
	min.s64 	%rd408, %rd407, %rd380;
	selp.b32 	%r591, %r590, %r24, %p160;
$L__BB11_18:
	add.s64 	%rd383, %rd374, 8192;
	// begin inline asm
	ld.global.nc.u64 %rd382, [%rd383];
	// end inline asm
	add.s64 	%rd385, %rd374, 8200;
	// begin inline asm
	ld.global.nc.u64 %rd384, [%rd385];
	// end inline asm
	cvt.u32.u64 	%r27, %rd382;
	setp.lt.s32 	%p161, %r591, %r27;
	mov.u64 	%rd409, %rd384;
	mov.u32 	%r592, %r27;
	@%p161 bra 	$L__BB11_21;
	setp.lt.s32 	%p162, %r27, %r591;
	mov.u64 	%rd409, %rd408;
	mov.u32 	%r592, %r591;
	@%p162 bra 	$L__BB11_21;
	setp.lt.s64 	%p163, %rd408, %rd384;
	min.s64 	%rd409, %rd408, %rd384;
	selp.b32 	%r592, %r591, %r27, %p163;
$L__BB11_21:
	add.s64 	%rd387, %rd374, 12288;
	// begin inline asm
	ld.global.nc.u64 %rd386, [%rd387];
	// end inline asm
	add.s64 	%rd389, %rd374, 12296;
	// begin inline asm
	ld.global.nc.u64 %rd388, [%rd389];
	// end inline asm
	cvt.u32.u64 	%r30, %rd386;
	setp.lt.s32 	%p164, %r592, %r30;
	mov.u64 	%rd410, %rd388;
	mov.u32 	%r593, %r30;
	@%p164 bra 	$L__BB11_24;
	setp.lt.s32 	%p165, %r30, %r592;
	mov.u64 	%rd410, %rd409;
	mov.u32 	%r593, %r592;
	@%p165 bra 	$L__BB11_24;
	setp.lt.s64 	%p166, %rd409, %rd388;
	min.s64 	%rd410, %rd409, %rd388;
	selp.b32 	%r593, %r592, %r30, %p166;
$L__BB11_24:
	add.s32 	%r585, %r585, 1024;
	setp.lt.s32 	%p167, %r585, %r239;
	@%p167 bra 	$L__BB11_12;
$L__BB11_25:
	setp.lt.s32 	%p168, %r239, 256;
	@%p168 bra 	$L__BB11_70;
	// begin inline asm
	mov.u32 %r473, %laneid;
	// end inline asm
	mov.b32 	%r491, 1;
	mov.b32 	%r492, 31;
	mov.b32 	%r493, -1;
	// begin inline asm
	shfl.sync.down.b32 %r474, %r593, %r491, %r492, %r493;
	// end inline asm
	// begin inline asm
	shfl.sync.down.b32 %r479, %r480, %r491, %r492, %r493;
	// end inline asm
	mov.b64 	{%r485, %r490}, %rd410;
	// begin inline asm
	shfl.sync.down.b32 %r484, %r485, %r491, %r492, %r493;
	// end inline asm
	// begin inline asm
	shfl.sync.down.b32 %r489, %r490, %r491, %r492, %r493;
	// end inline asm
	mov.b64 	%rd28, {%r484, %r489};
	setp.gt.s32 	%p220, %r473, 30;
	mov.u64 	%rd412, %rd410;
	mov.u32 	%r595, %r593;
	@%p220 bra 	$L__BB11_30;
	setp.lt.s32 	%p221, %r593, %r474;
	mov.u64 	%rd412, %rd28;
	mov.u32 	%r595, %r474;
	@%p221 bra 	$L__BB11_30;
	setp.lt.s32 	%p222, %r474, %r593;
	mov.u64 	%rd412, %rd410;
	mov.u32 	%r595, %r593;
	@%p222 bra 	$L__BB11_30;
	setp.lt.s64 	%p223, %rd410, %rd28;
	min.s64 	%rd412, %rd410, %rd28;
	selp.b32 	%r595, %r593, %r474, %p223;
$L__BB11_30:
	mov.b32 	%r511, 2;
	mov.b32 	%r512, 31;
	mov.b32 	%r513, -1;
	// begin inline asm
	shfl.sync.down.b32 %r494, %r595, %r511, %r512, %r513;
	// end inline asm
	// begin inline asm
	shfl.sync.down.b32 %r499, %r500, %r511, %r512, %r513;
	// end inline asm
	mov.b64 	{%r505, %r510}, %rd412;
	// begin inline asm
	shfl.sync.down.b32 %r504, %r505, %r511, %r512, %r513;
	// end inline asm
	// begin inline asm
	shfl.sync.down.b32 %r509, %r510, %r511, %r512, %r513;
	// end inline asm
	mov.b64 	%rd31, {%r504, %r509};
	setp.gt.s32 	%p224, %r473, 29;
	mov.u64 	%rd413, %rd412;
	mov.u32 	%r596, %r595;
	@%p224 bra 	$L__BB11_34;
	setp.lt.s32 	%p225, %r595, %r494;
	mov.u64 	%rd413, %rd31;
	mov.u32 	%r596, %r494;
	@%p225 bra 	$L__BB11_34;
	setp.lt.s32 	%p226, %r494, %r595;
	mov.u64 	%rd413, %rd412;
	mov.u32 	%r596, %r595;
	@%p226 bra 	$L__BB11_34;
	setp.lt.s64 	%p227, %rd412, %rd31;
	min.s64 	%rd413, %rd412, %rd31;
	selp.b32 	%r596, %r595, %r494, %p227;
$L__BB11_34:
	mov.b32 	%r531, 4;
	mov.b32 	%r532, 31;
	mov.b32 	%r533, -1;
	// begin inline asm
	shfl.sync.down.b32 %r514, %r596, %r531, %r532, %r533;
	// end inline asm
	// begin inline asm
	shfl.sync.down.b32 %r519, %r520, %r531, %r532, %r533;
	// end inline asm
	mov.b64 	{%r525, %r530}, %rd413;
	// begin inline asm
	shfl.sync.down.b32 %r524, %r525, %r531, %r532, %r533;
	// end inline asm
	// begin inline asm
	shfl.sync.down.b32 %r529, %r530, %r531, %r532, %r533;
	// end inline asm
	mov.b64 	%rd34, {%r524, %r529};
	setp.gt.s32 	%p228, %r473, 27;
	mov.u64 	%rd414, %rd413;
	mov.u32 	%r597, %r596;
	@%p228 bra 	$L__BB11_38;
	setp.lt.s32 	%p229, %r596, %r514;
	mov.u64 	%rd414, %rd34;
	mov.u32 	%r597, %r514;
	@%p229 bra 	$L__BB11_38;
	setp.lt.s32 	%p230, %r514, %r596;
	mov.u64 	%rd414, %rd413;
	mov.u32 	%r597, %r596;
	@%p230 bra 	$L__BB11_38;
	setp.lt.s64 	%p231, %rd413, %rd34;
	min.s64 	%rd414, %rd413, %rd34;
	selp.b32 	%r597, %r596, %r514, %p231;
$L__BB11_38:
	mov.b32 	%r551, 8;
	mov.b32 	%r552, 31;
	mov.b32 	%r553, -1;
	// begin inline asm
	shfl.sync.down.b32 %r534, %r597, %r551, %r552, %r553;
	// end inline asm
	// begin inline asm
	shfl.sync.down.b32 %r539, %r540, %r551, %r552, %r553;
	// end inline asm
	mov.b64 	{%r545, %r550}, %rd414;
	// begin inline asm
	shfl.sync.down.b32 %r544, %r545, %r551, %r552, %r553;
	// end inline asm
	// begin inline asm
	shfl.sync.down.b32 %r549, %r550, %r551, %r552, %r553;
	// end inline asm
	mov.b64 	%rd37, {%r544, %r549};
	setp.gt.s32 	%p232, %r473, 23;
	mov.u64 	%rd415, %rd414;
	mov.u32 	%r598, %r597;
	@%p232 bra 	$L__BB11_42;
	setp.lt.s32 	%p233, %r597, %r534;
	mov.u64 	%rd415, %rd37;
	mov.u32 	%r598, %r534;
	@%p233 bra 	$L__BB11_42;
	setp.lt.s32 	%p234, %r534, %r597;
	mov.u64 	%rd415, %rd414;
	mov.u32 	%r598, %r597;
	@%p234 bra 	$L__BB11_42;
	setp.lt.s64 	%p235, %rd414, %rd37;
	min.s64 	%rd415, %rd414, %rd37;
	selp.b32 	%r598, %r597, %r534, %p235;
$L__BB11_42:
	mov.b32 	%r571, 16;
	mov.b32 	%r572, 31;
	mov.b32 	%r573, -1;
	// begin inline asm
	shfl.sync.down.b32 %r554, %r598, %r571, %r572, %r573;
	// end inline asm
	// begin inline asm
	shfl.sync.down.b32 %r559, %r560, %r571, %r572, %r573;
	// end inline asm
	mov.b64 	{%r565, %r570}, %rd415;
	// begin inline asm
	shfl.sync.down.b32 %r564, %r565, %r571, %r572, %r573;
	// end inline asm
	// begin inline asm
	shfl.sync.down.b32 %r569, %r570, %r571, %r572, %r573;
	// end inline asm
	mov.b64 	%rd40, {%r564, %r569};
	setp.gt.s32 	%p236, %r473, 15;
	mov.u64 	%rd486, %rd415;
	mov.u32 	%r665, %r598;
	@%p236 bra 	$L__BB11_46;
	setp.lt.s32 	%p237, %r598, %r554;
	mov.u64 	%rd486, %rd40;
	mov.u32 	%r665, %r554;
	@%p237 bra 	$L__BB11_46;
	setp.lt.s32 	%p238, %r554, %r598;
	mov.u64 	%rd486, %rd415;
	mov.u32 	%r665, %r598;
	@%p238 bra 	$L__BB11_46;
	setp.lt.s64 	%p239, %rd415, %rd40;
	min.s64 	%rd486, %rd415, %rd40;
	selp.b32 	%r665, %r598, %r554, %p239;
$L__BB11_46:
	setp.ne.s32 	%p240, %r473, 0;
	@%p240 bra 	$L__BB11_48;
	shr.u32 	%r574, %r1, 1;
	and.b32  	%r575, %r574, 496;
	mov.u32 	%r576, _ZN6thrust24THRUST_300001_SM_1000_NS8cuda_cub4core6detail5shmemE;
	add.s32 	%r577, %r576, %r575;
	st.shared.u32 	[%r577+8], %r665;
	st.shared.u64 	[%r577+16], %rd486;
$L__BB11_48:
	bar.sync 	0;
	setp.ne.s32 	%p241, %r1, 0;
	@%p241 bra 	$L__BB11_232;
	ld.shared.u32 	%r51, [_ZN6thrust24THRUST_300001_SM_1000_NS8cuda_cub4core6detail5shmemE+24];
	ld.shared.u64 	%rd43, [_ZN6thrust24THRUST_300001_SM_1000_NS8cuda_cub4core6detail5shmemE+32];
	setp.lt.s32 	%p242, %r665, %r51;
	mov.u64 	%rd417, %rd43;
	mov.u32 	%r600, %r51;
	@%p242 bra 	$L__BB11_52;
	setp.lt.s32 	%p243, %r51, %r665;
	mov.u64 	%rd417, %rd486;
	mov.u32 	%r600, %r665;
	@%p243 bra 	$L__BB11_52;
	setp.lt.s64 	%p244, %rd486, %rd43;
	min.s64 	%rd417, %rd486, %rd43;
	selp.b32 	%r600, %r665, %r51, %p244;
$L__BB11_52:
	ld.shared.u32 	%r54, [_ZN6thrust24THRUST_300001_SM_1000_NS8cuda_cub4core6detail5shmemE+40];
	ld.shared.u64 	%rd46, [_ZN6thrust24THRUST_300001_SM_1000_NS8cuda_cub4core6detail5shmemE+48];
	setp.lt.s32 	%p245, %r600, %r54;
	mov.u64 	%rd418, %rd46;
	mov.u32 	%r601, %r54;
	@%p245 bra 	$L__BB11_55;
	setp.lt.s32 	%p246, %r54, %r600;
	mov.u64 	%rd418, %rd417;
	mov.u32 	%r601, %r600;
	@%p246 bra 	$L__BB11_55;
	setp.lt.s64 	%p247, %rd417, %rd46;
	min.s64 	%rd418, %rd417, %rd46;
	selp.b32 	%r601, %r600, %r54, %p247;
$L__BB11_55:
	ld.shared.u32 	%r57, [_ZN6thrust24THRUST_300001_SM_1000_NS8cuda_cub4core6detail5shmemE+56];
	ld.shared.u64 	%rd49, [_ZN6thrust24THRUST_300001_SM_1000_NS8cuda_cub4core6detail5shmemE+64];
	setp.lt.s32 	%p248, %r601, %r57;
	mov.u64 	%rd419, %rd49;
	mov.u32 	%r602, %r57;
	@%p248 bra 	$L__BB11_58;
	setp.lt.s32 	%p249, %r57, %r601;
	mov.u64 	%rd419, %rd418;
	mov.u32 	%r602, %r601;
	@%p249 bra 	$L__BB11_58;
	setp.lt.s64 	%p250, %rd418, %rd49;
	min.s64 	%rd419, %rd418, %rd49;
	selp.b32 	%r602, %r601, %r57, %p250;
$L__BB11_58:
	ld.shared.u32 	%r60, [_ZN6thrust24THRUST_300001_SM_1000_NS8cuda_cub4core6detail5shmemE+72];
	ld.shared.u64 	%rd52, [_ZN6thrust24THRUST_300001_SM_1000_NS8cuda_cub4core6detail5shmemE+80];
	setp.lt.s32 	%p251, %r602, %r60;
	mov.u64 	%rd420, %rd52;
	mov.u32 	%r603, %r60;
	@%p251 bra 	$L__BB11_61;
	setp.lt.s32 	%p252, %r60, %r602;
	mov.u64 	%rd420, %rd419;
	mov.u32 	%r603, %r602;
	@%p252 bra 	$L__BB11_61;
	setp.lt.s64 	%p253, %rd419, %rd52;
	min.s64 	%rd420, %rd419, %rd52;
	selp.b32 	%r603, %r602, %r60, %p253;
$L__BB11_61:
	ld.shared.u32 	%r63, [_ZN6thrust24THRUST_300001_SM_1000_NS8cuda_cub4core6detail5shmemE+88];
	ld.shared.u64 	%rd55, [_ZN6thrust24THRUST_300001_SM_1000_NS8cuda_cub4core6detail5shmemE+96];
	setp.lt.s32 	%p254, %r603, %r63;
	mov.u64 	%rd421, %rd55;
	mov.u32 	%r604, %r63;
	@%p254 bra 	$L__BB11_64;
	setp.lt.s32 	%p255, %r63, %r603;
	mov.u64 	%rd421, %rd420;
	mov.u32 	%r604, %r603;
	@%p255 bra 	$L__BB11_64;
	setp.lt.s64 	%p256, %rd420, %rd55;
	min.s64 	%rd421, %rd420, %rd55;
	selp.b32 	%r604, %r603, %r63, %p256;
$L__BB11_64:
	ld.shared.u32 	%r66, [_ZN6thrust24THRUST_300001_SM_1000_NS8cuda_cub4core6detail5shmemE+104];
	ld.shared.u64 	%rd58, [_ZN6thrust24THRUST_300001_SM_1000_NS8cuda_cub4core6detail5shmemE+112];
	setp.lt.s32 	%p257, %r604, %r66;
	mov.u64 	%rd422, %rd58;
	mov.u32 	%r605, %r66;
	@%p257 bra 	$L__BB11_67;
	setp.lt.s32 	%p258, %r66, %r604;
	mov.u64 	%rd422, %rd421;
	mov.u32 	%r605, %r604;
	@%p258 bra 	$L__BB11_67;
	setp.lt.s64 	%p259, %rd421, %rd58;
	min.s64 	%rd422, %rd421, %rd58;
	selp.b32 	%r605, %r604, %r66, %p259;
$L__BB11_67:
	ld.shared.u32 	%r69, [_ZN6thrust24THRUST_300001_SM_1000_NS8cuda_cub4core6detail5shmemE+120];
	ld.shared.u64 	%rd61, [_ZN6thrust24THRUST_300001_SM_1000_NS8cuda_cub4core6detail5shmemE+128];
	setp.lt.s32 	%p260, %r605, %r69;
	mov.u32 	%r665, %r69;
	mov.u64 	%rd486, %rd61;
	@%p260 bra 	$L__BB11_232;
	setp.lt.s32 	%p261, %r69, %r605;
	mov.u32 	%r665, %r605;
	mov.u64 	%rd486, %rd422;
	@%p261 bra 	$L__BB11_232;
	setp.lt.s64 	%p262, %rd422, %rd61;
	min.s64 	%rd486, %rd422, %rd61;
	selp.b32 	%r665, %r605, %r69, %p262;
	bra.uni 	$L__BB11_232;
$L__BB11_70:
	// begin inline asm
	mov.u32 %r360, %laneid;
	// end inline asm
	and.b32  	%r381, %r1, 992;
	add.s32 	%r382, %r381, 32;
	setp.gt.s32 	%p169, %r382, %r239;
	not.b32 	%r383, %r381;
	add.s32 	%r384, %r239, %r383;
	selp.b32 	%r379, %r384, 31, %p169;
	mov.b32 	%r378, 1;
	mov.b32 	%r380, -1;
	// begin inline asm
	shfl.sync.down.b32 %r361, %r593, %r378, %r379, %r380;
	// end inline asm
	// begin inline asm
	shfl.sync.down.b32 %r366, %r367, %r378, %r379, %r380;
	// end inline asm
	mov.b64 	{%r372, %r377}, %rd410;
	// begin inline asm
	shfl.sync.down.b32 %r371, %r372, %r378, %r379, %r380;
	// end inline asm
	// begin inline asm
	shfl.sync.down.b32 %r376, %r377, %r378, %r379, %r380;
	// end inline asm
	mov.b64 	%rd63, {%r371, %r376};
	setp.ge.s32 	%p170, %r360, %r379;
	mov.u64 	%rd423, %rd410;
	mov.u32 	%r606, %r593;
	@%p170 bra 	$L__BB11_74;
	setp.lt.s32 	%p171, %r593, %r361;
	mov.u64 	%rd423, %rd63;
	mov.u32 	%r606, %r361;
	@%p171 bra 	$L__BB11_74;
	setp.lt.s32 	%p172, %r361, %r593;
	mov.u64 	%rd423, %rd410;
	mov.u32 	%r606, %r593;
	@%p172 bra 	$L__BB11_74;
	setp.lt.s64 	%p173, %rd410, %rd63;
	min.s64 	%rd423, %rd410, %rd63;
	selp.b32 	%r606, %r593, %r361, %p173;
$L__BB11_74:
	mov.b32 	%r402, 2;
	mov.b32 	%r404, -1;
	// begin inline asm
	shfl.sync.down.b32 %r385, %r606, %r402, %r379, %r404;
	// end inline asm
	// begin inline asm
	shfl.sync.down.b32 %r390, %r391, %r402, %r379, %r404;
	// end inline asm
	mov.b64 	{%r396, %r401}, %rd423;
	// begin inline asm
	shfl.sync.down.b32 %r395, %r396, %r402, %r379, %r404;
	// end inline asm
	// begin inline asm
	shfl.sync.down.b32 %r400, %r401, %r402, %r379, %r404;
	// end inline asm
	mov.b64 	%rd66, {%r395, %r400};
	add.s32 	%r405, %r360, 2;
	setp.gt.s32 	%p174, %r405, %r379;
	mov.u64 	%rd424, %rd423;
	mov.u32 	%r607, %r606;
	@%p174 bra 	$L__BB11_78;
	setp.lt.s32 	%p175, %r606, %r385;
	mov.u64 	%rd424, %rd66;
	mov.u32 	%r607, %r385;
	@%p175 bra 	$L__BB11_78;
	setp.lt.s32 	%p176, %r385, %r606;
	mov.u64 	%rd424, %rd423;
	mov.u32 	%r607, %r606;
	@%p176 bra 	$L__BB11_78;
	setp.lt.s64 	%p177, %rd423, %rd66;
	min.s64 	%rd424, %rd423, %rd66;
	selp.b32 	%r607, %r606, %r385, %p177;
$L__BB11_78:
	mov.b32 	%r423, 4;
	mov.b32 	%r425, -1;
	// begin inline asm
	shfl.sync.down.b32 %r406, %r607, %r423, %r379, %r425;
	// end inline asm
	// begin inline asm
	shfl.sync.down.b32 %r411, %r412, %r423, %r379, %r425;
	// end inline asm
	mov.b64 	{%r417, %r422}, %rd424;
	// begin inline asm
	shfl.sync.down.b32 %r416, %r417, %r423, %r379, %r425;
	// end inline asm
	// begin inline asm
	shfl.sync.down.b32 %r421, %r422, %r423, %r379, %r425;
	// end inline asm
	mov.b64 	%rd69, {%r416, %r421};
	add.s32 	%r426, %r360, 4;
	setp.gt.s32 	%p178, %r426, %r379;
	mov.u32 	%r608, %r607;
	mov.u64 	%rd425, %rd424;
	@%p178 bra 	$L__BB11_82;
	setp.lt.s32 	%p179, %r607, %r406;
	mov.u32 	%r608, %r406;
	mov.u64 	%rd425, %rd69;
	@%p179 bra 	$L__BB11_82;
	setp.lt.s32 	%p180, %r406, %r607;
	mov.u32 	%r608, %r607;
	mov.u64 	%rd425, %rd424;
	@%p180 bra 	$L__BB11_82;
	setp.lt.s64 	%p181, %rd424, %rd69;
	selp.b32 	%r608, %r607, %r406, %p181;
	min.s64 	%rd425, %rd424, %rd69;
$L__BB11_82:
	mov.b32 	%r444, 8;
	mov.b32 	%r446, -1;
	// begin inline asm
	shfl.sync.down.b32 %r427, %r608, %r444, %r379, %r446;
	// end inline asm
	// begin inline asm
	shfl.sync.down.b32 %r432, %r433, %r444, %r379, %r446;
	// end inline asm
	mov.b64 	{%r438, %r443}, %rd425;
	// begin inline asm
	shfl.sync.down.b32 %r437, %r438, %r444, %r379, %r446;
	// end inline asm
	// begin inline asm
	shfl.sync.down.b32 %r442, %r443, %r444, %r379, %r446;
	// end inline asm
	mov.b64 	%rd72, {%r437, %r442};
	add.s32 	%r447, %r360, 8;
	setp.gt.s32 	%p182, %r447, %r379;
	mov.u32 	%r609, %r608;
	mov.u64 	%rd426, %rd425;
	@%p182 bra 	$L__BB11_86;
	setp.lt.s32 	%p183, %r608, %r427;
	mov.u32 	%r609, %r427;
	mov.u64 	%rd426, %rd72;
	@%p183 bra 	$L__BB11_86;
	setp.lt.s32 	%p184, %r427, %r608;
	mov.u32 	%r609, %r608;
	mov.u64 	%rd426, %rd425;
	@%p184 bra 	$L__BB11_86;
	setp.lt.s64 	%p185, %rd425, %rd72;
	selp.b32 	%r609, %r608, %r427, %p185;
	min.s64 	%rd426, %rd425, %rd72;
$L__BB11_86:
	mov.b32 	%r465, 16;
	mov.b32 	%r467, -1;
	// begin inline asm
	shfl.sync.down.b32 %r448, %r609, %r465, %r379, %r467;
	// end inline asm
	// begin inline asm
	shfl.sync.down.b32 %r453, %r454, %r465, %r379, %r467;
	// end inline asm
	mov.b64 	{%r459, %r464}, %rd426;
	// begin inline asm
	shfl.sync.down.b32 %r458, %r459, %r465, %r379, %r467;
	// end inline asm
	// begin inline asm
	shfl.sync.down.b32 %r463, %r464, %r465, %r379, %r467;
	// end inline asm
	mov.b64 	%rd75, {%r458, %r463};
	add.s32 	%r468, %r360, 16;
	setp.gt.s32 	%p186, %r468, %r379;
	mov.u32 	%r665, %r609;
	mov.u64 	%rd486, %rd426;
	@%p186 bra 	$L__BB11_90;
	setp.lt.s32 	%p187, %r609, %r448;
	mov.u32 	%r665, %r448;
	mov.u64 	%rd486, %rd75;
	@%p187 bra 	$L__BB11_90;
	setp.lt.s32 	%p188, %r448, %r609;
	mov.u32 	%r665, %r609;
	mov.u64 	%rd486, %rd426;
	@%p188 bra 	$L__BB11_90;
	setp.lt.s64 	%p189, %rd426, %rd75;
	selp.b32 	%r665, %r609, %r448, %p189;
	min.s64 	%rd486, %rd426, %rd75;
$L__BB11_90:
	setp.ne.s32 	%p190, %r360, 0;
	@%p190 bra 	$L__BB11_92;
	shr.u32 	%r469, %r1, 1;
	and.b32  	%r470, %r469, 496;
	mov.u32 	%r471, _ZN6thrust24THRUST_300001_SM_1000_NS8cuda_cub4core6detail5shmemE;
	add.s32 	%r472, %r471, %r470;
	st.shared.u32 	[%r472+8], %r665;
	st.shared.u64 	[%r472+16], %rd486;
$L__BB11_92:
	bar.sync 	0;
	setp.ne.s32 	%p191, %r1, 0;
	@%p191 bra 	$L__BB11_232;
	setp.lt.s32 	%p192, %r239, 33;
	mov.u32 	%r611, %r665;
	mov.u64 	%rd428, %rd486;
	@%p192 bra 	$L__BB11_97;
	ld.shared.u32 	%r88, [_ZN6thrust24THRUST_300001_SM_1000_NS8cuda_cub4core6detail5shmemE+24];
	ld.shared.u64 	%rd78, [_ZN6thrust24THRUST_300001_SM_1000_NS8cuda_cub4core6detail5shmemE+32];
	setp.lt.s32 	%p193, %r665, %r88;
	mov.u32 	%r611, %r88;
	mov.u64 	%rd428, %rd78;
	@%p193 bra 	$L__BB11_97;
	setp.lt.s32 	%p194, %r88, %r665;
	mov.u32 	%r611, %r665;
	mov.u64 	%rd428, %rd486;
	@%p194 bra 	$L__BB11_97;
	setp.lt.s64 	%p195, %rd486, %rd78;
	selp.b32 	%r611, %r665, %r88, %p195;
	min.s64 	%rd428, %rd486, %rd78;
$L__BB11_97:
	setp.lt.s32 	%p196, %r239, 65;
	mov.u32 	%r612, %r611;
	mov.u64 	%rd429, %rd428;
	@%p196 bra 	$L__BB11_101;
	ld.shared.u32 	%r91, [_ZN6thrust24THRUST_300001_SM_1000_NS8cuda_cub4core6detail5shmemE+40];
	ld.shared.u64 	%rd81, [_ZN6thrust24THRUST_300001_SM_1000_NS8cuda_cub4core6detail5shmemE+48];
	setp.lt.s32 	%p197, %r611, %r91;
	mov.u32 	%r612, %r91;
	mov.u64 	%rd429, %rd81;
	@%p197 bra 	$L__BB11_101;
	setp.lt.s32 	%p198, %r91, %r611;
	mov.u32 	%r612, %r611;
	mov.u64 	%rd429, %rd428;
	@%p198 bra 	$L__BB11_101;
	setp.lt.s64 	%p199, %rd428, %rd81;
	selp.b32 	%r612, %r611, %r91, %p199;
	min.s64 	%rd429, %rd428, %rd81;
$L__BB11_101:
	setp.lt.s32 	%p200, %r239, 97;
	mov.u32 	%r613, %r612;
	mov.u64 	%rd430, %rd429;
	@%p200 bra 	$L__BB11_105;
	ld.shared.u32 	%r94, [_ZN6thrust24THRUST_300001_SM_1000_NS8cuda_cub4core6detail5shmemE+56];
	ld.shared.u64 	%rd84, [_ZN6thrust24THRUST_300001_SM_1000_NS8cuda_cub4core6detail5shmemE+64];
	setp.lt.s32 	%p201, %r612, %r94;
	mov.u32 	%r613, %r94;
	mov.u64 	%rd430, %rd84;
	@%p201 bra 	$L__BB11_105;
	setp.lt.s32 	%p202, %r94, %r612;
	mov.u32 	%r613, %r612;
	mov.u64 	%rd430, %rd429;
	@%p202 bra 	$L__BB11_105;
	setp.lt.s64 	%p203, %rd429, %rd84;
	selp.b32 	%r613, %r612, %r94, %p203;
	min.s64 	%rd430, %rd429, %rd84;
$L__BB11_105:
	setp.lt.s32 	%p204, %r239, 129;
	mov.u32 	%r614, %r613;
	mov.u64 	%rd431, %rd430;
	@%p204 bra 	$L__BB11_109;
	ld.shared.u32 	%r97, [_ZN6thrust24THRUST_300001_SM_1000_NS8cuda_cub4core6detail5shmemE+72];
	ld.shared.u64 	%rd87, [_ZN6thrust24THRUST_300001_SM_1000_NS8cuda_cub4core6detail5shmemE+80];
	setp.lt.s32 	%p205, %r613, %r97;
	mov.u32 	%r614, %r97;
	mov.u64 	%rd431, %rd87;
	@%p205 bra 	$L__BB11_109;
	setp.lt.s32 	%p206, %r97, %r613;
	mov.u32 	%r614, %r613;
	mov.u64 	%rd431, %rd430;
	@%p206 bra 	$L__BB11_109;
	setp.lt.s64 	%p207, %rd430, %rd87;
	selp.b32 	%r614, %r613, %r97, %p207;
	min.s64 	%rd431, %rd430, %rd87;
$L__BB11_109:
	setp.lt.s32 	%p208, %r239, 161;
	mov.u32 	%r615, %r614;
	mov.u64 	%rd432, %rd431;
	@%p208 bra 	$L__BB11_113;
	ld.shared.u32 	%r100, [_ZN6thrust24THRUST_300001_SM_1000_NS8cuda_cub4core6detail5shmemE+88];
	ld.shared.u64 	%rd90, [_ZN6thrust24THRUST_300001_SM_1000_NS8cuda_cub4core6detail5shmemE+96];
	setp.lt.s32 	%p209, %r614, %r100;
	mov.u32 	%r615, %r100;
	mov.u64 	%rd432, %rd90;
	@%p209 bra 	$L__BB11_113;
	setp.lt.s32 	%p210, %r100, %r614;
	mov.u32 	%r615, %r614;
	mov.u64 	%rd432, %rd431;
	@%p210 bra 	$L__BB11_113;
	setp.lt.s64 	%p211, %rd431, %rd90;
	selp.b32 	%r615, %r614, %r100, %p211;
	min.s64 	%rd432, %rd431, %rd90;
$L__BB11_113:
	setp.lt.s32 	%p212, %r239, 193;
	mov.u32 	%r616, %r615;
	mov.u64 	%rd433, %rd432;
	@%p212 bra 	$L__BB11_117;
	ld.shared.u32 	%r103, [_ZN6thrust24THRUST_300001_SM_1000_NS8cuda_cub4core6detail5shmemE+104];
	ld.shared.u64 	%rd93, [_ZN6thrust24THRUST_300001_SM_1000_NS8cuda_cub4core6detail5shmemE+112];
	setp.lt.s32 	%p213, %r615, %r103;
	mov.u32 	%r616, %r103;
	mov.u64 	%rd433, %rd93;
	@%p213 bra 	$L__BB11_117;
	setp.lt.s32 	%p214, %r103, %r615;
	mov.u32 	%r616, %r615;
	mov.u64 	%rd433, %rd432;
	@%p214 bra 	$L__BB11_117;
	setp.lt.s64 	%p215, %rd432, %rd93;
	selp.b32 	%r616, %r615, %r103, %p215;
	min.s64 	%rd433, %rd432, %rd93;
$L__BB11_117:
	setp.lt.s32 	%p216, %r239, 225;
	mov.u32 	%r665, %r616;
	mov.u64 	%rd486, %rd433;
	@%p216 bra 	$L__BB11_232;
	ld.shared.u32 	%r106, [_ZN6thrust24THRUST_300001_SM_1000_NS8cuda_cub4core6detail5shmemE+120];
	ld.shared.u64 	%rd96, [_ZN6thrust24THRUST_300001_SM_1000_NS8cuda_cub4core6detail5shmemE+128];
	setp.lt.s32 	%p217, %r616, %r106;
	mov.u32 	%r665, %r106;
	mov.u64 	%rd486, %rd96;
	@%p217 bra 	$L__BB11_232;
	setp.lt.s32 	%p218, %r106, %r616;
	mov.u32 	%r665, %r616;
	mov.u64 	%rd486, %rd433;
	@%p218 bra 	$L__BB11_232;
	setp.lt.s64 	%p219, %rd433, %rd96;
	selp.b32 	%r665, %r616, %r106, %p219;
	min.s64 	%rd486, %rd433, %rd96;
	bra.uni 	$L__BB11_232;
$L__BB11_121:
	ld.param.u64 	%rd391, [_ZN6thrust24THRUST_300001_SM_1000_NS8cuda_cub4core6detail13_kernel_agentINS1_8__reduce11ReduceAgentIPN4cuda3std3__45tupleIJilEEESC_SB_lNS1_9__extrema9arg_max_fIilNS9_4lessIiEEEEEEJSC_SC_iSH_EEEvDpT0__param_0];
	mov.u32 	%r108, %tid.x;
	cvt.u64.u32 	%rd98, %r108;
	mul.wide.u32 	%rd258, %r108, 16;
	add.s64 	%rd239, %rd391, %rd258;
	// begin inline asm
	ld.global.nc.u64 %rd238, [%rd239];
	// end inline asm
	add.s64 	%rd241, %rd239, 8;
	// begin inline asm
	ld.global.nc.u64 %rd240, [%rd241];
	// end inline asm
	cvt.u32.u64 	%r109, %rd238;
	add.s64 	%rd243, %rd239, 4096;
	// begin inline asm
	ld.global.nc.u64 %rd242, [%rd243];
	// end inline asm
	add.s64 	%rd245, %rd239, 4104;
	// begin inline asm
	ld.global.nc.u64 %rd434, [%rd245];
	// end inline asm
	cvt.u32.u64 	%r617, %rd242;
	add.s64 	%rd247, %rd239, 8192;
	// begin inline asm
	ld.global.nc.u64 %rd246, [%rd247];
	// end inline asm
	add.s64 	%rd249, %rd239, 8200;
	// begin inline asm
	ld.global.nc.u64 %rd435, [%rd249];
	// end inline asm
	cvt.u32.u64 	%r618, %rd246;
	add.s64 	%rd251, %rd239, 12288;
	// begin inline asm
	ld.global.nc.u64 %rd250, [%rd251];
	// end inline asm
	add.s64 	%rd253, %rd239, 12296;
	// begin inline asm
	ld.global.nc.u64 %rd436, [%rd253];
	// end inline asm
	cvt.u32.u64 	%r619, %rd250;
	add.s64 	%rd255, %rd239, 16384;
	// begin inline asm
	ld.global.nc.u64 %rd254, [%rd255];
	// end inline asm
	add.s64 	%rd257, %rd239, 16392;
	// begin inline asm
	ld.global.nc.u64 %rd473, [%rd257];
	// end inline asm
	cvt.u32.u64 	%r652, %rd254;
	setp.lt.s32 	%p3, %r109, %r617;
	@%p3 bra 	$L__BB11_123;
	setp.lt.s32 	%p4, %r617, %r109;
	setp.lt.s64 	%p5, %rd240, %rd434;
	or.pred  	%p6, %p4, %p5;
	selp.b32 	%r617, %r109, %r617, %p6;
	selp.b64 	%rd434, %rd240, %rd434, %p6;
$L__BB11_123:
	setp.lt.s32 	%p7, %r617, %r618;
	@%p7 bra 	$L__BB11_125;
	setp.lt.s32 	%p8, %r618, %r617;
	setp.lt.s64 	%p9, %rd434, %rd435;
	or.pred  	%p10, %p8, %p9;
	selp.b32 	%r618, %r617, %r618, %p10;
	selp.b64 	%rd435, %rd434, %rd435, %p10;
$L__BB11_125:
	setp.lt.s32 	%p11, %r618, %r619;
	@%p11 bra 	$L__BB11_127;
	setp.lt.s32 	%p12, %r619, %r618;
	setp.lt.s64 	%p13, %rd435, %rd436;
	or.pred  	%p14, %p12, %p13;
	selp.b32 	%r619, %r618, %r619, %p14;
	selp.b64 	%rd436, %rd435, %rd436, %p14;
$L__BB11_127:
	setp.lt.s32 	%p15, %r619, %r652;
	@%p15 bra 	$L__BB11_129;
	setp.lt.s32 	%p16, %r652, %r619;
	setp.lt.s64 	%p17, %rd436, %rd473;
	or.pred  	%p18, %p16, %p17;
	selp.b32 	%r652, %r619, %r652, %p18;
	selp.b64 	%rd473, %rd436, %rd473, %p18;
$L__BB11_129:
	setp.lt.u32 	%p19, %r239, 2560;
	mov.b64 	%rd452, 1280;
	@%p19 bra 	$L__BB11_165;
	add.s64 	%rd262, %rd1, -2560;
	mul.hi.u64 	%rd263, %rd262, -3689348814741910323;
	shr.u64 	%rd112, %rd263, 10;
	setp.lt.u64 	%p20, %rd262, 1280;
	mov.b64 	%rd452, 1280;
	@%p20 bra 	$L__BB11_153;
	ld.param.u64 	%rd392, [_ZN6thrust24THRUST_300001_SM_1000_NS8cuda_cub4core6detail13_kernel_agentINS1_8__reduce11ReduceAgentIPN4cuda3std3__45tupleIJilEEESC_SB_lNS1_9__extrema9arg_max_fIilNS9_4lessIiEEEEEEJSC_SC_iSH_EEEvDpT0__param_0];
	add.s64 	%rd265, %rd112, 1;
	and.b64  	%rd438, %rd265, 36028797018963966;
	shl.b64 	%rd266, %rd98, 4;
	add.s64 	%rd267, %rd266, %rd392;
	add.s64 	%rd439, %rd267, 57352;
	mov.b64 	%rd452, 1280;
$L__BB11_132:
	add.s64 	%rd269, %rd439, -36872;
	// begin inline asm
	ld.global.nc.u64 %rd268, [%rd269];
	// end inline asm
	add.s64 	%rd271, %rd439, -36864;
	// begin inline asm
	ld.global.nc.u64 %rd442, [%rd271];
	// end inline asm
	cvt.u32.u64 	%r622, %rd268;
	add.s64 	%rd273, %rd439, -32776;
	// begin inline asm
	ld.global.nc.u64 %rd272, [%rd273];
	// end inline asm
	add.s64 	%rd275, %rd439, -32768;
	// begin inline asm
	ld.global.nc.u64 %rd443, [%rd275];
	// end inline asm
	cvt.u32.u64 	%r623, %rd272;
	add.s64 	%rd277, %rd439, -28680;
	// begin inline asm
	ld.global.nc.u64 %rd276, [%rd277];
	// end inline asm
	add.s64 	%rd279, %rd439, -28672;
	// begin inline asm
	ld.global.nc.u64 %rd444, [%rd279];
	// end inline asm
	cvt.u32.u64 	%r624, %rd276;
	add.s64 	%rd281, %rd439, -24584;
	// begin inline asm
	ld.global.nc.u64 %rd280, [%rd281];
	// end inline asm
	add.s64 	%rd283, %rd439, -24576;
	// begin inline asm
	ld.global.nc.u64 %rd445, [%rd283];
	// end inline asm
	cvt.u32.u64 	%r625, %rd280;
	add.s64 	%rd285, %rd439, -20488;
	// begin inline asm
	ld.global.nc.u64 %rd284, [%rd285];
	// end inline asm
	add.s64 	%rd287, %rd439, -20480;
	// begin inline asm
	ld.global.nc.u64 %rd446, [%rd287];
	// end inline asm
	cvt.u32.u64 	%r626, %rd284;
	setp.lt.s32 	%p21, %r652, %r622;
	@%p21 bra 	$L__BB11_134;
	setp.lt.s32 	%p22, %r622, %r652;
	setp.lt.s64 	%p23, %rd473, %rd442;
	or.pred  	%p24, %p22, %p23;
	selp.b32 	%r622, %r652, %r622, %p24;
	selp.b64 	%rd442, %rd473, %rd442, %p24;
$L__BB11_134:
	setp.lt.s32 	%p25, %r622, %r623;
	@%p25 bra 	$L__BB11_136;
	setp.lt.s32 	%p26, %r623, %r622;
	setp.lt.s64 	%p27, %rd442, %rd443;
	or.pred  	%p28, %p26, %p27;
	selp.b32 	%r623, %r622, %r623, %p28;
	selp.b64 	%rd443, %rd442, %rd443, %p28;
$L__BB11_136:
	setp.lt.s32 	%p29, %r623, %r624;
	@%p29 bra 	$L__BB11_138;
	setp.lt.s32 	%p30, %r624, %r623;
	setp.lt.s64 	%p31, %rd443, %rd444;
	or.pred  	%p32, %p30, %p31;
	selp.b32 	%r624, %r623, %r624, %p32;
	selp.b64 	%rd444, %rd443, %rd444, %p32;
$L__BB11_138:
	setp.lt.s32 	%p33, %r624, %r625;
	@%p33 bra 	$L__BB11_140;
	setp.lt.s32 	%p34, %r625, %r624;
	setp.lt.s64 	%p35, %rd444, %rd445;
	or.pred  	%p36, %p34, %p35;
	selp.b32 	%r625, %r624, %r625, %p36;
	selp.b64 	%rd445, %rd444, %rd445, %p36;
$L__BB11_140:
	setp.lt.s32 	%p37, %r625, %r626;
	@%p37 bra 	$L__BB11_142;
	setp.lt.s32 	%p38, %r626, %r625;
	setp.lt.s64 	%p39, %rd445, %rd446;
	or.pred  	%p40, %p38, %p39;
	selp.b32 	%r626, %r625, %r626, %p40;
	selp.b64 	%rd446, %rd445, %rd446, %p40;
$L__BB11_142:
	add.s64 	%rd289, %rd439, -16392;
	// begin inline asm
	ld.global.nc.u64 %rd288, [%rd289];
	// end inline asm
	add.s64 	%rd291, %rd439, -16384;
	// begin inline asm
	ld.global.nc.u64 %rd447, [%rd291];
	// end inline asm
	cvt.u32.u64 	%r627, %rd288;
	add.s64 	%rd293, %rd439, -12296;
	// begin inline asm
	ld.global.nc.u64 %rd292, [%rd293];
	// end inline asm
	add.s64 	%rd295, %rd439, -12288;
	// begin inline asm
	ld.global.nc.u64 %rd448, [%rd295];
	// end inline asm
	cvt.u32.u64 	%r628, %rd292;
	add.s64 	%rd297, %rd439, -8200;
	// begin inline asm
	ld.global.nc.u64 %rd296, [%rd297];
	// end inline asm
	add.s64 	%rd299, %rd439, -8192;
	// begin inline asm
	ld.global.nc.u64 %rd449, [%rd299];
	// end inline asm
	cvt.u32.u64 	%r629, %rd296;
	add.s64 	%rd301, %rd439, -4104;
	// begin inline asm
	ld.global.nc.u64 %rd300, [%rd301];
	// end inline asm
	add.s64 	%rd303, %rd439, -4096;
	// begin inline asm
	ld.global.nc.u64 %rd450, [%rd303];
	// end inline asm
	cvt.u32.u64 	%r630, %rd300;
	add.s64 	%rd305, %rd439, -8;
	// begin inline asm
	ld.global.nc.u64 %rd304, [%rd305];
	// end inline asm
	// begin inline asm
	ld.global.nc.u64 %rd473, [%rd439];
	// end inline asm
	cvt.u32.u64 	%r652, %rd304;
	setp.lt.s32 	%p41, %r626, %r627;
	@%p41 bra 	$L__BB11_144;
	setp.lt.s32 	%p42, %r627, %r626;
	setp.lt.s64 	%p43, %rd446, %rd447;
	or.pred  	%p44, %p42, %p43;
	selp.b32 	%r627, %r626, %r627, %p44;
	selp.b64 	%rd447, %rd446, %rd447, %p44;
$L__BB11_144:
	setp.lt.s32 	%p45, %r627, %r628;
	@%p45 bra 	$L__BB11_146;
	setp.lt.s32 	%p46, %r628, %r627;
	setp.lt.s64 	%p47, %rd447, %rd448;
	or.pred  	%p48, %p46, %p47;
	selp.b32 	%r628, %r627, %r628, %p48;
	selp.b64 	%rd448, %rd447, %rd448, %p48;
$L__BB11_146:
	setp.lt.s32 	%p49, %r628, %r629;
	@%p49 bra 	$L__BB11_148;
	setp.lt.s32 	%p50, %r629, %r628;
	setp.lt.s64 	%p51, %rd448, %rd449;
	or.pred  	%p52, %p50, %p51;
	selp.b32 	%r629, %r628, %r629, %p52;
	selp.b64 	%rd449, %rd448, %rd449, %p52;
$L__BB11_148:
	setp.lt.s32 	%p53, %r629, %r630;
	@%p53 bra 	$L__BB11_150;
	setp.lt.s32 	%p54, %r630, %r629;
	setp.lt.s64 	%p55, %rd449, %rd450;
	or.pred  	%p56, %p54, %p55;
	selp.b32 	%r630, %r629, %r630, %p56;
	selp.b64 	%rd450, %rd449, %rd450, %p56;
$L__BB11_150:
	setp.lt.s32 	%p57, %r630, %r652;
	@%p57 bra 	$L__BB11_152;
	setp.lt.s32 	%p58, %r652, %r630;
	setp.lt.s64 	%p59, %rd450, %rd473;
	or.pred  	%p60, %p58, %p59;
	selp.b32 	%r652, %r630, %r652, %p60;
	selp.b64 	%rd473, %rd450, %rd473, %p60;
$L__BB11_152:
	add.s64 	%rd452, %rd452, 2560;
	add.s64 	%rd439, %rd439, 40960;
	add.s64 	%rd438, %rd438, -2;
	setp.ne.s64 	%p61, %rd438, 0;
	@%p61 bra 	$L__BB11_132;
$L__BB11_153:
	and.b64  	%rd308, %rd112, 1;
	setp.eq.b64 	%p62, %rd308, 1;
	@%p62 bra 	$L__BB11_165;
	ld.param.u64 	%rd393, [_ZN6thrust24THRUST_300001_SM_1000_NS8cuda_cub4core6detail13_kernel_agentINS1_8__reduce11ReduceAgentIPN4cuda3std3__45tupleIJilEEESC_SB_lNS1_9__extrema9arg_max_fIilNS9_4lessIiEEEEEEJSC_SC_iSH_EEEvDpT0__param_0];
	shl.b64 	%rd329, %rd452, 4;
	add.s64 	%rd331, %rd393, %rd258;
	add.s64 	%rd310, %rd331, %rd329;
	// begin inline asm
	ld.global.nc.u64 %rd309, [%rd310];
	// end inline asm
	add.s64 	%rd312, %rd310, 8;
	// begin inline asm
	ld.global.nc.u64 %rd456, [%rd312];
	// end inline asm
	cvt.u32.u64 	%r634, %rd309;
	add.s64 	%rd314, %rd310, 4096;
	// begin inline asm
	ld.global.nc.u64 %rd313, [%rd314];
	// end inline asm
	add.s64 	%rd316, %rd310, 4104;
	// begin inline asm
	ld.global.nc.u64 %rd457, [%rd316];
	// end inline asm
	cvt.u32.u64 	%r635, %rd313;
	add.s64 	%rd318, %rd310, 8192;
	// begin inline asm
	ld.global.nc.u64 %rd317, [%rd318];
	// end inline asm
	add.s64 	%rd320, %rd310, 8200;
	// begin inline asm
	ld.global.nc.u64 %rd458, [%rd320];
	// end inline asm
	cvt.u32.u64 	%r636, %rd317;
	add.s64 	%rd322, %rd310, 12288;
	// begin inline asm
	ld.global.nc.u64 %rd321, [%rd322];
	// end inline asm
	add.s64 	%rd324, %rd310, 12296;
	// begin inline asm
	ld.global.nc.u64 %rd459, [%rd324];
	// end inline asm
	cvt.u32.u64 	%r637, %rd321;
	add.s64 	%rd326, %rd310, 16384;
	// begin inline asm
	ld.global.nc.u64 %rd325, [%rd326];
	// end inline asm
	add.s64 	%rd328, %rd310, 16392;
	// begin inline asm
	ld.global.nc.u64 %rd460, [%rd328];
	// end inline asm
	cvt.u32.u64 	%r638, %rd325;
	setp.lt.s32 	%p63, %r652, %r634;
	@%p63 bra 	$L__BB11_156;
	setp.lt.s32 	%p64, %r634, %r652;
	setp.lt.s64 	%p65, %rd473, %rd456;
	or.pred  	%p66, %p64, %p65;
	selp.b32 	%r634, %r652, %r634, %p66;
	selp.b64 	%rd456, %rd473, %rd456, %p66;
$L__BB11_156:
	setp.lt.s32 	%p67, %r634, %r635;
	@%p67 bra 	$L__BB11_158;
	setp.lt.s32 	%p68, %r635, %r634;
	setp.lt.s64 	%p69, %rd456, %rd457;
	or.pred  	%p70, %p68, %p69;
	selp.b32 	%r635, %r634, %r635, %p70;
	selp.b64 	%rd457, %rd456, %rd457, %p70;
$L__BB11_158:
	setp.lt.s32 	%p71, %r635, %r636;
	@%p71 bra 	$L__BB11_160;
	setp.lt.s32 	%p72, %r636, %r635;
	setp.lt.s64 	%p73, %rd457, %rd458;
	or.pred  	%p74, %p72, %p73;
	selp.b32 	%r636, %r635, %r636, %p74;
	selp.b64 	%rd458, %rd457, %rd458, %p74;
$L__BB11_160:
	setp.lt.s32 	%p75, %r636, %r637;
	@%p75 bra 	$L__BB11_162;
	setp.lt.s32 	%p76, %r637, %r636;
	setp.lt.s64 	%p77, %rd458, %rd459;
	or.pred  	%p78, %p76, %p77;
	selp.b32 	%r637, %r636, %r637, %p78;
	selp.b64 	%rd459, %rd458, %rd459, %p78;
$L__BB11_162:
	setp.lt.s32 	%p79, %r637, %r638;
	@%p79 bra 	$L__BB11_164;
	setp.lt.s32 	%p80, %r638, %r637;
	setp.lt.s64 	%p81, %rd459, %rd460;
	or.pred  	%p82, %p80, %p81;
	selp.b32 	%r638, %r637, %r638, %p82;
	selp.b64 	%rd460, %rd459, %rd460, %p82;
$L__BB11_164:
	add.s64 	%rd452, %rd452, 1280;
	mov.u64 	%rd473, %rd460;
	mov.u32 	%r652, %r638;
$L__BB11_165:
	cvt.s64.s32 	%rd332, %r239;
	setp.ge.s64 	%p83, %rd452, %rd332;
	@%p83 bra 	$L__BB11_188;
	cvt.u32.u64 	%r171, %rd452;
	sub.s32 	%r172, %r239, %r171;
	setp.ge.s32 	%p84, %r108, %r172;
	@%p84 bra 	$L__BB11_188;
	not.b32 	%r242, %r108;
	add.s32 	%r243, %r239, %r242;
	sub.s32 	%r173, %r243, %r171;
	and.b32  	%r244, %r173, 768;
	setp.eq.s32 	%p85, %r244, 768;
	mov.u32 	%r644, %r108;
	@%p85 bra 	$L__BB11_173;
	ld.param.u64 	%rd394, [_ZN6thrust24THRUST_300001_SM_1000_NS8cuda_cub4core6detail13_kernel_agentINS1_8__reduce11ReduceAgentIPN4cuda3std3__45tupleIJilEEESC_SB_lNS1_9__extrema9arg_max_fIilNS9_4lessIiEEEEEEJSC_SC_iSH_EEEvDpT0__param_0];
	cvt.u64.u32 	%rd334, %r108;
	add.s64 	%rd335, %rd452, %rd334;
	shl.b64 	%rd336, %rd335, 4;
	add.s64 	%rd463, %rd394, %rd336;
	shr.u32 	%r245, %r173, 8;
	add.s32 	%r246, %r245, 1;
	and.b32  	%r247, %r246, 3;
	neg.s32 	%r640, %r247;
	mov.u32 	%r644, %r108;
$L__BB11_169:
	.pragma "nounroll";
	mov.u64 	%rd176, %rd473;
	mov.u32 	%r177, %r652;
	// begin inline asm
	ld.global.nc.u64 %rd337, [%rd463];
	// end inline asm
	add.s64 	%rd340, %rd463, 8;
	// begin inline asm
	ld.global.nc.u64 %rd339, [%rd340];
	// end inline asm
	cvt.u32.u64 	%r178, %rd337;
	setp.lt.s32 	%p86, %r177, %r178;
	mov.u32 	%r652, %r178;
	mov.u64 	%rd473, %rd339;
	@%p86 bra 	$L__BB11_172;
	setp.lt.s32 	%p87, %r178, %r177;
	mov.u32 	%r652, %r177;
	mov.u64 	%rd473, %rd176;
	@%p87 bra 	$L__BB11_172;
	setp.lt.s64 	%p88, %rd176, %rd339;
	selp.b32 	%r652, %r177, %r178, %p88;
	min.s64 	%rd473, %rd176, %rd339;
$L__BB11_172:
	add.s32 	%r644, %r644, 256;
	add.s64 	%rd463, %rd463, 4096;
	add.s32 	%r640, %r640, 1;
	setp.ne.s32 	%p89, %r640, 0;
	@%p89 bra 	$L__BB11_169;
$L__BB11_173:
	setp.lt.u32 	%p90, %r173, 768;
	@%p90 bra 	$L__BB11_188;
	ld.param.u64 	%rd395, [_ZN6thrust24THRUST_300001_SM_1000_NS8cuda_cub4core6detail13_kernel_agentINS1_8__reduce11ReduceAgentIPN4cuda3std3__45tupleIJilEEESC_SB_lNS1_9__extrema9arg_max_fIilNS9_4lessIiEEEEEEJSC_SC_iSH_EEEvDpT0__param_0];
	cvt.u64.u32 	%rd341, %r644;
	add.s64 	%rd342, %rd452, %rd341;
	shl.b64 	%rd343, %rd342, 4;
	add.s64 	%rd344, %rd343, %rd395;
	add.s64 	%rd468, %rd344, 12296;
$L__BB11_175:
	add.s64 	%rd346, %rd468, -12296;
	// begin inline asm
	ld.global.nc.u64 %rd345, [%rd346];
	// end inline asm
	add.s64 	%rd348, %rd468, -12288;
	// begin inline asm
	ld.global.nc.u64 %rd347, [%rd348];
	// end inline asm
	cvt.u32.u64 	%r188, %rd345;
	setp.lt.s32 	%p91, %r652, %r188;
	mov.u32 	%r649, %r188;
	mov.u64 	%rd470, %rd347;
	@%p91 bra 	$L__BB11_178;
	setp.lt.s32 	%p92, %r188, %r652;
	mov.u32 	%r649, %r652;
	mov.u64 	%rd470, %rd473;
	@%p92 bra 	$L__BB11_178;
	setp.lt.s64 	%p93, %rd473, %rd347;
	selp.b32 	%r649, %r652, %r188, %p93;
	min.s64 	%rd470, %rd473, %rd347;
$L__BB11_178:
	add.s64 	%rd350, %rd468, -8200;
	// begin inline asm
	ld.global.nc.u64 %rd349, [%rd350];
	// end inline asm
	add.s64 	%rd352, %rd468, -8192;
	// begin inline asm
	ld.global.nc.u64 %rd351, [%rd352];
	// end inline asm
	cvt.u32.u64 	%r191, %rd349;
	setp.lt.s32 	%p94, %r649, %r191;
	mov.u32 	%r650, %r191;
	mov.u64 	%rd471, %rd351;
	@%p94 bra 	$L__BB11_181;
	setp.lt.s32 	%p95, %r191, %r649;
	mov.u32 	%r650, %r649;
	mov.u64 	%rd471, %rd470;
	@%p95 bra 	$L__BB11_181;
	setp.lt.s64 	%p96, %rd470, %rd351;
	selp.b32 	%r650, %r649, %r191, %p96;
	min.s64 	%rd471, %rd470, %rd351;
$L__BB11_181:
	add.s64 	%rd354, %rd468, -4104;
	// begin inline asm
	ld.global.nc.u64 %rd353, [%rd354];
	// end inline asm
	add.s64 	%rd356, %rd468, -4096;
	// begin inline asm
	ld.global.nc.u64 %rd355, [%rd356];
	// end inline asm
	cvt.u32.u64 	%r194, %rd353;
	setp.lt.s32 	%p97, %r650, %r194;
	mov.u32 	%r651, %r194;
	mov.u64 	%rd472, %rd355;
	@%p97 bra 	$L__BB11_184;
	setp.lt.s32 	%p98, %r194, %r650;
	mov.u32 	%r651, %r650;
	mov.u64 	%rd472, %rd471;
	@%p98 bra 	$L__BB11_184;
	setp.lt.s64 	%p99, %rd471, %rd355;
	selp.b32 	%r651, %r650, %r194, %p99;
	min.s64 	%rd472, %rd471, %rd355;
$L__BB11_184:
	add.s64 	%rd358, %rd468, -8;
	// begin inline asm
	ld.global.nc.u64 %rd357, [%rd358];
	// end inline asm
	// begin inline asm
	ld.global.nc.u64 %rd359, [%rd468];
	// end inline asm
	cvt.u32.u64 	%r197, %rd357;
	setp.lt.s32 	%p100, %r651, %r197;
	mov.u32 	%r652, %r197;
	mov.u64 	%rd473, %rd359;
	@%p100 bra 	$L__BB11_187;
	setp.lt.s32 	%p101, %r197, %r651;
	mov.u32 	%r652, %r651;
	mov.u64 	%rd473, %rd472;
	@%p101 bra 	$L__BB11_187;
	setp.lt.s64 	%p102, %rd472, %rd359;
	selp.b32 	%r652, %r651, %r197, %p102;
	min.s64 	%rd473, %rd472, %rd359;
$L__BB11_187:
	add.s32 	%r644, %r644, 1024;
	add.s64 	%rd468, %rd468, 16384;
	setp.lt.s32 	%p103, %r644, %r172;
	@%p103 bra 	$L__BB11_175;
$L__BB11_188:
	// begin inline asm
	mov.u32 %r248, %laneid;
	// end inline asm
	mov.b32 	%r266, 1;
	mov.b32 	%r267, 31;
	mov.b32 	%r268, -1;
	// begin inline asm
	shfl.sync.down.b32 %r249, %r652, %r266, %r267, %r268;
	// end inline asm
	// begin inline asm
	shfl.sync.down.b32 %r254, %r255, %r266, %r267, %r268;
	// end inline asm
	mov.b64 	{%r260, %r265}, %rd473;
	// begin inline asm
	shfl.sync.down.b32 %r259, %r260, %r266, %r267, %r268;
	// end inline asm
	// begin inline asm
	shfl.sync.down.b32 %r264, %r265, %r266, %r267, %r268;
	// end inline asm
	mov.b64 	%rd200, {%r259, %r264};
	setp.gt.s32 	%p104, %r248, 30;
	mov.u32 	%r654, %r652;
	mov.u64 	%rd475, %rd473;
	@%p104 bra 	$L__BB11_192;
	setp.lt.s32 	%p105, %r652, %r249;
	mov.u32 	%r654, %r249;
	mov.u64 	%rd475, %rd200;
	@%p105 bra 	$L__BB11_192;
	setp.lt.s32 	%p106, %r249, %r652;
	mov.u32 	%r654, %r652;
	mov.u64 	%rd475, %rd473;
	@%p106 bra 	$L__BB11_192;
	setp.lt.s64 	%p107, %rd473, %rd200;
	selp.b32 	%r654, %r652, %r249, %p107;
	min.s64 	%rd475, %rd473, %rd200;
$L__BB11_192:
	mov.b32 	%r286, 2;
	mov.b32 	%r287, 31;
	mov.b32 	%r288, -1;
	// begin inline asm
	shfl.sync.down.b32 %r269, %r654, %r286, %r287, %r288;
	// end inline asm
	// begin inline asm
	shfl.sync.down.b32 %r274, %r275, %r286, %r287, %r288;
	// end inline asm
	mov.b64 	{%r280, %r285}, %rd475;
	// begin inline asm
	shfl.sync.down.b32 %r279, %r280, %r286, %r287, %r288;
	// end inline asm
	// begin inline asm
	shfl.sync.down.b32 %r284, %r285, %r286, %r287, %r288;
	// end inline asm
	mov.b64 	%rd203, {%r279, %r284};
	setp.gt.s32 	%p108, %r248, 29;
	mov.u32 	%r655, %r654;
	mov.u64 	%rd476, %rd475;
	@%p108 bra 	$L__BB11_196;
	setp.lt.s32 	%p109, %r654, %r269;
	mov.u32 	%r655, %r269;
	mov.u64 	%rd476, %rd203;
	@%p109 bra 	$L__BB11_196;
	setp.lt.s32 	%p110, %r269, %r654;
	mov.u32 	%r655, %r654;
	mov.u64 	%rd476, %rd475;
	@%p110 bra 	$L__BB11_196;
	setp.lt.s64 	%p111, %rd475, %rd203;
	selp.b32 	%r655, %r654, %r269, %p111;
	min.s64 	%rd476, %rd475, %rd203;
$L__BB11_196:
	mov.b32 	%r306, 4;
	mov.b32 	%r307, 31;
	mov.b32 	%r308, -1;
	// begin inline asm
	shfl.sync.down.b32 %r289, %r655, %r306, %r307, %r308;
	// end inline asm
	// begin inline asm
	shfl.sync.down.b32 %r294, %r295, %r306, %r307, %r308;
	// end inline asm
	mov.b64 	{%r300, %r305}, %rd476;
	// begin inline asm
	shfl.sync.down.b32 %r299, %r300, %r306, %r307, %r308;
	// end inline asm
	// begin inline asm
	shfl.sync.down.b32 %r304, %r305, %r306, %r307, %r308;
	// end inline asm
	mov.b64 	%rd206, {%r299, %r304};
	setp.gt.s32 	%p112, %r248, 27;
	mov.u32 	%r656, %r655;
	mov.u64 	%rd477, %rd476;
	@%p112 bra 	$L__BB11_200;
	setp.lt.s32 	%p113, %r655, %r289;
	mov.u32 	%r656, %r289;
	mov.u64 	%rd477, %rd206;
	@%p113 bra 	$L__BB11_200;
	setp.lt.s32 	%p114, %r289, %r655;
	mov.u32 	%r656, %r655;
	mov.u64 	%rd477, %rd476;
	@%p114 bra 	$L__BB11_200;
	setp.lt.s64 	%p115, %rd476, %rd206;
	selp.b32 	%r656, %r655, %r289, %p115;
	min.s64 	%rd477, %rd476, %rd206;
$L__BB11_200:
	mov.b32 	%r326, 8;
	mov.b32 	%r327, 31;
	mov.b32 	%r328, -1;
	// begin inline asm
	shfl.sync.down.b32 %r309, %r656, %r326, %r327, %r328;
	// end inline asm
	// begin inline asm
	shfl.sync.down.b32 %r314, %r315, %r326, %r327, %r328;
	// end inline asm
	mov.b64 	{%r320, %r325}, %rd477;
	// begin inline asm
	shfl.sync.down.b32 %r319, %r320, %r326, %r327, %r328;
	// end inline asm
	// begin inline asm
	shfl.sync.down.b32 %r324, %r325, %r326, %r327, %r328;
	// end inline asm
	mov.b64 	%rd209, {%r319, %r324};
	setp.gt.s32 	%p116, %r248, 23;
	mov.u32 	%r657, %r656;
	mov.u64 	%rd478, %rd477;
	@%p116 bra 	$L__BB11_204;
	setp.lt.s32 	%p117, %r656, %r309;
	mov.u32 	%r657, %r309;
	mov.u64 	%rd478, %rd209;
	@%p117 bra 	$L__BB11_204;
	setp.lt.s32 	%p118, %r309, %r656;
	mov.u32 	%r657, %r656;
	mov.u64 	%rd478, %rd477;
	@%p118 bra 	$L__BB11_204;
	setp.lt.s64 	%p119, %rd477, %rd209;
	selp.b32 	%r657, %r656, %r309, %p119;
	min.s64 	%rd478, %rd477, %rd209;
$L__BB11_204:
	mov.b32 	%r346, 16;
	mov.b32 	%r347, 31;
	mov.b32 	%r348, -1;
	// begin inline asm
	shfl.sync.down.b32 %r329, %r657, %r346, %r347, %r348;
	// end inline asm
	// begin inline asm
	shfl.sync.down.b32 %r334, %r335, %r346, %r347, %r348;
	// end inline asm
	mov.b64 	{%r340, %r345}, %rd478;
	// begin inline asm
	shfl.sync.down.b32 %r339, %r340, %r346, %r347, %r348;
	// end inline asm
	// begin inline asm
	shfl.sync.down.b32 %r344, %r345, %r346, %r347, %r348;
	// end inline asm
	mov.b64 	%rd212, {%r339, %r344};
	setp.gt.s32 	%p120, %r248, 15;
	mov.u32 	%r665, %r657;
	mov.u64 	%rd486, %rd478;
	@%p120 bra 	$L__BB11_208;
	setp.lt.s32 	%p121, %r657, %r329;
	mov.u32 	%r665, %r329;
	mov.u64 	%rd486, %rd212;
	@%p121 bra 	$L__BB11_208;
	setp.lt.s32 	%p122, %r329, %r657;
	mov.u32 	%r665, %r657;
	mov.u64 	%rd486, %rd478;
	@%p122 bra 	$L__BB11_208;
	setp.lt.s64 	%p123, %rd478, %rd212;
	selp.b32 	%r665, %r657, %r329, %p123;
	min.s64 	%rd486, %rd478, %rd212;
$L__BB11_208:
	setp.ne.s32 	%p124, %r248, 0;
	@%p124 bra 	$L__BB11_210;
	shr.u32 	%r349, %r108, 1;
	and.b32  	%r350, %r349, 496;
	mov.u32 	%r351, _ZN6thrust24THRUST_300001_SM_1000_NS8cuda_cub4core6detail5shmemE;
	add.s32 	%r352, %r351, %r350;
	st.shared.u32 	[%r352+8], %r665;
	st.shared.u64 	[%r352+16], %rd486;
$L__BB11_210:
	bar.sync 	0;
	setp.ne.s32 	%p125, %r108, 0;
	@%p125 bra 	$L__BB11_232;
	ld.shared.u32 	%r218, [_ZN6thrust24THRUST_300001_SM_1000_NS8cuda_cub4core6detail5shmemE+24];
	ld.shared.u64 	%rd215, [_ZN6thrust24THRUST_300001_SM_1000_NS8cuda_cub4core6detail5shmemE+32];
	setp.lt.s32 	%p126, %r665, %r218;
	mov.u32 	%r659, %r218;
	mov.u64 	%rd480, %rd215;
	@%p126 bra 	$L__BB11_214;
	setp.lt.s32 	%p127, %r218, %r665;
	mov.u32 	%r659, %r665;
	mov.u64 	%rd480, %rd486;
	@%p127 bra 	$L__BB11_214;
	setp.lt.s64 	%p128, %rd486, %rd215;
	selp.b32 	%r659, %r665, %r218, %p128;
	min.s64 	%rd480, %rd486, %rd215;
$L__BB11_214:
	ld.shared.u32 	%r221, [_ZN6thrust24THRUST_300001_SM_1000_NS8cuda_cub4core6detail5shmemE+40];
	ld.shared.u64 	%rd218, [_ZN6thrust24THRUST_300001_SM_1000_NS8cuda_cub4core6detail5shmemE+48];
	setp.lt.s32 	%p129, %r659, %r221;
	mov.u32 	%r660, %r221;
	mov.u64 	%rd481, %rd218;
	@%p129 bra 	$L__BB11_217;
	setp.lt.s32 	%p130, %r221, %r659;
	mov.u32 	%r660, %r659;
	mov.u64 	%rd481, %rd480;
	@%p130 bra 	$L__BB11_217;
	setp.lt.s64 	%p131, %rd480, %rd218;
	selp.b32 	%r660, %r659, %r221, %p131;
	min.s64 	%rd481, %rd480, %rd218;
$L__BB11_217:
	ld.shared.u32 	%r224, [_ZN6thrust24THRUST_300001_SM_1000_NS8cuda_cub4core6detail5shmemE+56];
	ld.shared.u64 	%rd221, [_ZN6thrust24THRUST_300001_SM_1000_NS8cuda_cub4core6detail5shmemE+64];
	setp.lt.s32 	%p132, %r660, %r224;
	mov.u32 	%r661, %r224;
	mov.u64 	%rd482, %rd221;
	@%p132 bra 	$L__BB11_220;
	setp.lt.s32 	%p133, %r224, %r660;
	mov.u32 	%r661, %r660;
	mov.u64 	%rd482, %rd481;
	@%p133 bra 	$L__BB11_220;
	setp.lt.s64 	%p134, %rd481, %rd221;
	selp.b32 	%r661, %r660, %r224, %p134;
	min.s64 	%rd482, %rd481, %rd221;
$L__BB11_220:
	ld.shared.u32 	%r227, [_ZN6thrust24THRUST_300001_SM_1000_NS8cuda_cub4core6detail5shmemE+72];
	ld.shared.u64 	%rd224, [_ZN6thrust24THRUST_300001_SM_1000_NS8cuda_cub4core6detail5shmemE+80];
	setp.lt.s32 	%p135, %r661, %r227;
	mov.u32 	%r662, %r227;
	mov.u64 	%rd483, %rd224;
	@%p135 bra 	$L__BB11_223;
	setp.lt.s32 	%p136, %r227, %r661;
	mov.u32 	%r662, %r661;
	mov.u64 	%rd483, %rd482;
	@%p136 bra 	$L__BB11_223;
	setp.lt.s64 	%p137, %rd482, %rd224;
	selp.b32 	%r662, %r661, %r227, %p137;
	min.s64 	%rd483, %rd482, %rd224;
$L__BB11_223:
	ld.shared.u32 	%r230, [_ZN6thrust24THRUST_300001_SM_1000_NS8cuda_cub4core6detail5shmemE+88];
	ld.shared.u64 	%rd227, [_ZN6thrust24THRUST_300001_SM_1000_NS8cuda_cub4core6detail5shmemE+96];
	setp.lt.s32 	%p138, %r662, %r230;
	mov.u32 	%r663, %r230;
	mov.u64 	%rd484, %rd227;
	@%p138 bra 	$L__BB11_226;
	setp.lt.s32 	%p139, %r230, %r662;
	mov.u32 	%r663, %r662;
	mov.u64 	%rd484, %rd483;
	@%p139 bra 	$L__BB11_226;
	setp.lt.s64 	%p140, %rd483, %rd227;
	selp.b32 	%r663, %r662, %r230, %p140;
	min.s64 	%rd484, %rd483, %rd227;
$L__BB11_226:
	ld.shared.u32 	%r233, [_ZN6thrust24THRUST_300001_SM_1000_NS8cuda_cub4core6detail5shmemE+104];
	ld.shared.u64 	%rd230, [_ZN6thrust24THRUST_300001_SM_1000_NS8cuda_cub4core6detail5shmemE+112];
	setp.lt.s32 	%p141, %r663, %r233;
	mov.u32 	%r664, %r233;
	mov.u64 	%rd485, %rd230;
	@%p141 bra 	$L__BB11_229;
	setp.lt.s32 	%p142, %r233, %r663;
	mov.u32 	%r664, %r663;
	mov.u64 	%rd485, %rd484;
	@%p142 bra 	$L__BB11_229;
	setp.lt.s64 	%p143, %rd484, %rd230;
	selp.b32 	%r664, %r663, %r233, %p143;
	min.s64 	%rd485, %rd484, %rd230;
$L__BB11_229:
	ld.shared.u32 	%r236, [_ZN6thrust24THRUST_300001_SM_1000_NS8cuda_cub4core6detail5shmemE+120];
	ld.shared.u64 	%rd233, [_ZN6thrust24THRUST_300001_SM_1000_NS8cuda_cub4core6detail5shmemE+128];
	setp.lt.s32 	%p144, %r664, %r236;
	mov.u32 	%r665, %r236;
	mov.u64 	%rd486, %rd233;
	@%p144 bra 	$L__BB11_232;
	setp.lt.s32 	%p145, %r236, %r664;
	mov.u32 	%r665, %r664;
	mov.u64 	%rd486, %rd485;
	@%p145 bra 	$L__BB11_232;
	setp.lt.s64 	%p146, %rd485, %rd233;
	selp.b32 	%r665, %r664, %r236, %p146;
	min.s64 	%rd486, %rd485, %rd233;
$L__BB11_232:
	mov.u32 	%r578, %tid.x;
	setp.ne.s32 	%p263, %r578, 0;
	@%p263 bra 	$L__BB11_234;
	ld.param.u64 	%rd399, [_ZN6thrust24THRUST_300001_SM_1000_NS8cuda_cub4core6detail13_kernel_agentINS1_8__reduce11ReduceAgentIPN4cuda3std3__45tupleIJilEEESC_SB_lNS1_9__extrema9arg_max_fIilNS9_4lessIiEEEEEEJSC_SC_iSH_EEEvDpT0__param_1];
	cvta.to.global.u64 	%rd390, %rd399;
	st.global.u32 	[%rd390], %r665;
	st.global.u64 	[%rd390+8], %rd486;
$L__BB11_234:
	ret;

}
	// .globl	_ZN3cub18CUB_300001_SM_10006detail11EmptyKernelIvEEvv
.visible .entry _ZN3cub18CUB_300001_SM_10006detail11EmptyKernelIvEEvv()
{


	ret;

}
	// .globl	_ZN3cub18CUB_300001_SM_10006detail8for_each13static_kernelINS2_12policy_hub_t12policy_500_tEmN6thrust24THRUST_300001_SM_1000_NS8cuda_cub20__uninitialized_fill7functorINS7_10device_ptrIiEEiEEEEvT0_T1_
.visible .entry _ZN3cub18CUB_300001_SM_10006detail8for_each13static_kernelINS2_12policy_hub_t12policy_500_tEmN6thrust24THRUST_300001_SM_1000_NS8cuda_cub20__uninitialized_fill7functorINS7_10device_ptrIiEEiEEEEvT0_T1_(
	.param .u64 _ZN3cub18CUB_300001_SM_10006detail8for_each13static_kernelINS2_12policy_hub_t12policy_500_tEmN6thrust24THRUST_300001_SM_1000_NS8cuda_cub20__uninitialized_fill7functorINS7_10device_ptrIiEEiEEEEvT0_T1__param_0,
	.param .align 8 .b8 _ZN3cub18CUB_300001_SM_10006detail8for_each13static_kernelINS2_12policy_hub_t12policy_500_tEmN6thrust24THRUST_300001_SM_1000_NS8cuda_cub20__uninitialized_fill7functorINS7_10device_ptrIiEEiEEEEvT0_T1__param_1[16]
)
.maxntid 256
{
	.reg .pred 	%p<4>;
	.reg .b16 	%rs<5>;
	.reg .b32 	%r<12>;
	.reg .b64 	%rd<16>;

	ld.param.u32 	%r3, [_ZN3cub18CUB_300001_SM_10006detail8for_each13static_kernelINS2_12policy_hub_t12policy_500_tEmN6thrust24THRUST_300001_SM_1000_NS8cuda_cub20__uninitialized_fill7functorINS7_10device_ptrIiEEiEEEEvT0_T1__param_1+8];
	ld.param.u64 	%rd4, [_ZN3cub18CUB_300001_SM_10006detail8for_each13static_kernelINS2_12policy_hub_t12policy_500_tEmN6thrust24THRUST_300001_SM_1000_NS8cuda_cub20__uninitialized_fill7functorINS7_10device_ptrIiEEiEEEEvT0_T1__param_1];
	ld.param.u64 	%rd5, [_ZN3cub18CUB_300001_SM_10006detail8for_each13static_kernelINS2_12policy_hub_t12policy_500_tEmN6thrust24THRUST_300001_SM_1000_NS8cuda_cub20__uninitialized_fill7functorINS7_10device_ptrIiEEiEEEEvT0_T1__param_0];
	mov.u32 	%r9, %ctaid.x;
	mul.wide.u32 	%rd1, %r9, 512;
	sub.s64 	%rd2, %rd5, %rd1;
	setp.lt.u64 	%p1, %rd2, 512;
	@%p1 bra 	$L__BB13_2;
	mov.u32 	%r11, %tid.x;
	cvta.to.global.u64 	%rd11, %rd4;
	cvt.u64.u32 	%rd12, %r11;
	add.s64 	%rd13, %rd1, %rd12;
	shl.b64 	%rd14, %rd13, 2;
	add.s64 	%rd15, %rd11, %rd14;
	st.global.u32 	[%rd15], %r3;
	st.global.u32 	[%rd15+1024], %r3;
	bra.uni 	$L__BB13_6;
$L__BB13_2:
	cvta.to.global.u64 	%rd6, %rd4;
	mov.u32 	%r2, %tid.x;
	cvt.u64.u32 	%rd7, %r2;
	setp.le.u64 	%p2, %rd2, %rd7;
	add.s64 	%rd8, %rd1, %rd7;
	shl.b64 	%rd9, %rd8, 2;
	add.s64 	%rd3, %rd6, %rd9;
	@%p2 bra 	$L__BB13_4;
	st.global.u32 	[%rd3], %r3;
$L__BB13_4:
	add.s32 	%r10, %r2, 256;
	cvt.u64.u32 	%rd10, %r10;
	setp.le.u64 	%p3, %rd2, %rd10;
	@%p3 bra 	$L__BB13_6;
	st.global.u32 	[%rd3+1024], %r3;
$L__BB13_6:
	ret;

}
	// .globl	_ZN3cub18CUB_300001_SM_10006detail10radix_sort31DeviceRadixSortSingleTileKernelINS1_5radix10policy_hubIiNS0_8NullTypeEyE10Policy1000ELNS0_9SortOrderE0EiS6_yNS1_21identity_decomposer_tEEEvPKT1_PSB_PKT2_PSF_T3_iiT4_
.visible .entry _ZN3cub18CUB_300001_SM_10006detail10radix_sort31DeviceRadixSortSingleTileKernelINS1_5radix10policy_hubIiNS0_8NullTypeEyE10Policy1000ELNS0_9SortOrderE0EiS6_yNS1_21identity_decomposer_tEEEvPKT1_PSB_PKT2_PSF_T3_iiT4_(
	.param .u64 .ptr .align 1 _ZN3cub18CUB_300001_SM_10006detail10radix_sort31DeviceRadixSortSingleTileKernelINS1_5radix10policy_hubIiNS0_8NullTypeEyE10Policy1000ELNS0_9SortOrderE0EiS6_yNS1_21identity_decomposer_tEEEvPKT1_PSB_PKT2_PSF_T3_iiT4__param_0,
	.param .u64 .ptr .align 1 _ZN3cub18CUB_300001_SM_10006detail10radix_sort31DeviceRadixSortSingleTileKernelINS1_5radix10policy_hubIiNS0_8NullTypeEyE10Policy1000ELNS0_9SortOrderE0EiS6_yNS1_21identity_decomposer_tEEEvPKT1_PSB_PKT2_PSF_T3_iiT4__param_1,
	.param .u64 .ptr .align 1 _ZN3cub18CUB_300001_SM_10006detail10radix_sort31DeviceRadixSortSingleTileKernelINS1_5radix10policy_hubIiNS0_8NullTypeEyE10Policy1000ELNS0_9SortOrderE0EiS6_yNS1_21identity_decomposer_tEEEvPKT1_PSB_PKT2_PSF_T3_iiT4__param_2,
	.param .u64 .ptr .align 1 _ZN3cub18CUB_300001_SM_10006detail10radix_sort31DeviceRadixSortSingleTileKernelINS1_5radix10policy_hubIiNS0_8NullTypeEyE10Policy1000ELNS0_9SortOrderE0EiS6_yNS1_21identity_decomposer_tEEEvPKT1_PSB_PKT2_PSF_T3_iiT4__param_3,
	.param .u64 _ZN3cub18CUB_300001_SM_10006detail10radix_sort31DeviceRadixSortSingleTileKernelINS1_5radix10policy_hubIiNS0_8NullTypeEyE10Policy1000ELNS0_9SortOrderE0EiS6_yNS1_21identity_decomposer_tEEEvPKT1_PSB_PKT2_PSF_T3_iiT4__param_4,
	.param .u32 _ZN3cub18CUB_300001_SM_10006detail10radix_sort31DeviceRadixSortSingleTileKernelINS1_5radix10policy_hubIiNS0_8NullTypeEyE10Policy1000ELNS0_9SortOrderE0EiS6_yNS1_21identity_decomposer_tEEEvPKT1_PSB_PKT2_PSF_T3_iiT4__param_5,
	.param .u32 _ZN3cub18CUB_300001_SM_10006detail10radix_sort31DeviceRadixSortSingleTileKernelINS1_5radix10policy_hubIiNS0_8NullTypeEyE10Policy1000ELNS0_9SortOrderE0EiS6_yNS1_21identity_decomposer_tEEEvPKT1_PSB_PKT2_PSF_T3_iiT4__param_6,
	.param .align 1 .b8 _ZN3cub18CUB_300001_SM_10006detail10radix_sort31DeviceRadixSortSingleTileKernelINS1_5radix10policy_hubIiNS0_8NullTypeEyE10Policy1000ELNS0_9SortOrderE0EiS6_yNS1_21identity_decomposer_tEEEvPKT1_PSB_PKT2_PSF_T3_iiT4__param_7[1]
)
.maxntid 256
.minnctapersm 1
{
	.reg .pred 	%p<52>;
	.reg .b16 	%rs<39>;
	.reg .b32 	%r<744>;
	.reg .b64 	%rd<29>;
	// demoted variable
	.shared .align 16 .b8 _ZZN3cub18CUB_300001_SM_10006detail10radix_sort31DeviceRadixSortSingleTileKernelINS1_5radix10policy_hubIiNS0_8NullTypeEyE10Policy1000ELNS0_9SortOrderE0EiS6_yNS1_21identity_decomposer_tEEEvPKT1_PSB_PKT2_PSF_T3_iiT4_E12temp_storage[33856];
	ld.param.u64 	%rd5, [_ZN3cub18CUB_300001_SM_10006detail10radix_sort31DeviceRadixSortSingleTileKernelINS1_5radix10policy_hubIiNS0_8NullTypeEyE10Policy1000ELNS0_9SortOrderE0EiS6_yNS1_21identity_decomposer_tEEEvPKT1_PSB_PKT2_PSF_T3_iiT4__param_0];
	ld.param.u64 	%rd3, [_ZN3cub18CUB_300001_SM_10006detail10radix_sort31DeviceRadixSortSingleTileKernelINS1_5radix10policy_hubIiNS0_8NullTypeEyE10Policy1000ELNS0_9SortOrderE0EiS6_yNS1_21identity_decomposer_tEEEvPKT1_PSB_PKT2_PSF_T3_iiT4__param_1];
	ld.param.u64 	%rd4, [_ZN3cub18CUB_300001_SM_10006detail10radix_sort31DeviceRadixSortSingleTileKernelINS1_5radix10policy_hubIiNS0_8NullTypeEyE10Policy1000ELNS0_9SortOrderE0EiS6_yNS1_21identity_decomposer_tEEEvPKT1_PSB_PKT2_PSF_T3_iiT4__param_4];
	ld.param.u32 	%r189, [_ZN3cub18CUB_300001_SM_10006detail10radix_sort31DeviceRadixSortSingleTileKernelINS1_5radix10policy_hubIiNS0_8NullTypeEyE10Policy1000ELNS0_9SortOrderE0EiS6_yNS1_21identity_decomposer_tEEEvPKT1_PSB_PKT2_PSF_T3_iiT4__param_5];
	ld.param.u32 	%r190, [_ZN3cub18CUB_300001_SM_10006detail10radix_sort31DeviceRadixSortSingleTileKernelINS1_5radix10policy_hubIiNS0_8NullTypeEyE10Policy1000ELNS0_9SortOrderE0EiS6_yNS1_21identity_decomposer_tEEEvPKT1_PSB_PKT2_PSF_T3_iiT4__param_6];
	cvta.to.global.u64 	%rd6, %rd5;
	cvt.u32.u64 	%r1, %rd4;
	mov.u32 	%r2, %tid.x;
	mul.lo.s32 	%r3, %r2, 19;
	setp.ge.s32 	%p1, %r3, %r1;
	mul.wide.u32 	%rd7, %r3, 4;
	add.s64 	%rd1, %rd6, %rd7;
	mov.b32 	%r741, -1;
	@%p1 bra 	$L__BB14_2;
	ld.global.u32 	%r192, [%rd1];
	xor.b32  	%r741, %r192, -2147483648;
$L__BB14_2:
	add.s32 	%r194, %r3, 1;
	setp.ge.s32 	%p2, %r194, %r1;
	mov.b32 	%r740, -1;
	@%p2 bra 	$L__BB14_4;
	ld.global.u32 	%r195, [%rd1+4];
	xor.b32  	%r740, %r195, -2147483648;
$L__BB14_4:
	add.s32 	%r197, %r3, 2;
	setp.ge.s32 	%p3, %r197, %r1;
	mov.b32 	%r739, -1;
	@%p3 bra 	$L__BB14_6;
	ld.global.u32 	%r198, [%rd1+8];
	xor.b32  	%r739, %r198, -2147483648;
$L__BB14_6:
	add.s32 	%r200, %r3, 3;
	setp.ge.s32 	%p4, %r200, %r1;
	mov.b32 	%r738, -1;
	@%p4 bra 	$L__BB14_8;
	ld.global.u32 	%r201, [%rd1+12];
	xor.b32  	%r738, %r201, -2147483648;
$L__BB14_8:
	add.s32 	%r203, %r3, 4;
	setp.ge.s32 	%p5, %r203, %r1;
	mov.b32 	%r737, -1;
	@%p5 bra 	$L__BB14_10;
	ld.global.u32 	%r204, [%rd1+16];
	xor.b32  	%r737, %r204, -2147483648;
$L__BB14_10:
	add.s32 	%r206, %r3, 5;
	setp.ge.s32 	%p6, %r206, %r1;
	mov.b32 	%r736, -1;
	@%p6 bra 	$L__BB14_12;
	ld.global.u32 	%r207, [%rd1+20];
	xor.b32  	%r736, %r207, -2147483648;
$L__BB14_12:
	add.s32 	%r209, %r3, 6;
	setp.ge.s32 	%p7, %r209, %r1;
	mov.b32 	%r735, -1;
	@%p7 bra 	$L__BB14_14;
	ld.global.u32 	%r210, [%rd1+24];
	xor.b32  	%r735, %r210, -2147483648;
$L__BB14_14:
	add.s32 	%r212, %r3, 7;
	setp.ge.s32 	%p8, %r212, %r1;
	mov.b32 	%r734, -1;
	@%p8 bra 	$L__BB14_16;
	ld.global.u32 	%r213, [%rd1+28];
	xor.b32  	%r734, %r213, -2147483648;
$L__BB14_16:
	add.s32 	%r215, %r3, 8;
	setp.ge.s32 	%p9, %r215, %r1;
	mov.b32 	%r733, -1;
	@%p9 bra 	$L__BB14_18;
	ld.global.u32 	%r216, [%rd1+32];
	xor.b32  	%r733, %r216, -2147483648;
$L__BB14_18:
	add.s32 	%r218, %r3, 9;
	setp.ge.s32 	%p10, %r218, %r1;
	mov.b32 	%r732, -1;
	@%p10 bra 	$L__BB14_20;
	ld.global.u32 	%r219, [%rd1+36];
	xor.b32  	%r732, %r219, -2147483648;
$L__BB14_20:
	add.s32 	%r221, %r3, 10;
	setp.ge.s32 	%p11, %r221, %r1;
	mov.b32 	%r731, -1;
	@%p11 bra 	$L__BB14_22;
	ld.global.u32 	%r222, [%rd1+40];
	xor.b32  	%r731, %r222, -2147483648;
$L__BB14_22:
	add.s32 	%r224, %r3, 11;
	setp.ge.s32 	%p12, %r224, %r1;
	mov.b32 	%r730, -1;
	@%p12 bra 	$L__BB14_24;
	ld.global.u32 	%r225, [%rd1+44];
	xor.b32  	%r730, %r225, -2147483648;
$L__BB14_24:
	add.s32 	%r227, %r3, 12;
	setp.ge.s32 	%p13, %r227, %r1;
	mov.b32 	%r729, -1;
	@%p13 bra 	$L__BB14_26;
	ld.global.u32 	%r228, [%rd1+48];
	xor.b32  	%r729, %r228, -2147483648;
$L__BB14_26:
	add.s32 	%r230, %r3, 13;
	setp.ge.s32 	%p14, %r230, %r1;
	mov.b32 	%r728, -1;
	@%p14 bra 	$L__BB14_28;
	ld.global.u32 	%r231, [%rd1+52];
	xor.b32  	%r728, %r231, -2147483648;
$L__BB14_28:
	add.s32 	%r233, %r3, 14;
	setp.ge.s32 	%p15, %r233, %r1;
	mov.b32 	%r727, -1;
	@%p15 bra 	$L__BB14_30;
	ld.global.u32 	%r234, [%rd1+56];
	xor.b32  	%r727, %r234, -2147483648;
$L__BB14_30:
	add.s32 	%r236, %r3, 15;
	setp.ge.s32 	%p16, %r236, %r1;
	mov.b32 	%r726, -1;
	@%p16 bra 	$L__BB14_32;
	ld.global.u32 	%r237, [%rd1+60];
	xor.b32  	%r726, %r237, -2147483648;
$L__BB14_32:
	add.s32 	%r239, %r3, 16;
	setp.ge.s32 	%p17, %r239, %r1;
	mov.b32 	%r725, -1;
	@%p17 bra 	$L__BB14_34;
	ld.global.u32 	%r240, [%rd1+64];
	xor.b32  	%r725, %r240, -2147483648;
$L__BB14_34:
	add.s32 	%r242, %r3, 17;
	setp.ge.s32 	%p18, %r242, %r1;
	mov.b32 	%r724, -1;
	@%p18 bra 	$L__BB14_36;
	ld.global.u32 	%r243, [%rd1+68];
	xor.b32  	%r724, %r243, -2147483648;
$L__BB14_36:
	add.s32 	%r245, %r3, 18;
	setp.ge.s32 	%p19, %r245, %r1;
	mov.b32 	%r723, -1;
	@%p19 bra 	$L__BB14_38;
	ld.global.u32 	%r246, [%rd1+72];
	xor.b32  	%r723, %r246, -2147483648;
$L__BB14_38:
	bar.sync 	0;
	shr.u32 	%r42, %r2, 5;
	shl.b32 	%r248, %r2, 2;
	mov.u32 	%r249, _ZZN3cub18CUB_300001_SM_10006detail10radix_sort31DeviceRadixSortSingleTileKernelINS1_5radix10policy_hubIiNS0_8NullTypeEyE10Policy1000ELNS0_9SortOrderE0EiS6_yNS1_21identity_decomposer_tEEEvPKT1_PSB_PKT2_PSF_T3_iiT4_E12temp_storage;
	add.s32 	%r43, %r249, %r248;
	shl.b32 	%r250, %r2, 7;
	add.s32 	%r44, %r43, %r250;
	shl.b32 	%r251, %r42, 2;
	add.s32 	%r252, %r249, %r251;
	add.s32 	%r45, %r252, 33792;
	mad.lo.s32 	%r46, %r2, -56, %r44;
	add.s32 	%r722, %r189, 6;
	sub.s32 	%r721, %r190, %r189;
$L__BB14_39:
	add.s32 	%r312, %r722, -6;
	min.s32 	%r255, %r721, 6;
	mov.b32 	%r341, 0;
	st.shared.u32 	[%r43], %r341;
	st.shared.u32 	[%r43+1024], %r341;
	st.shared.u32 	[%r43+2048], %r341;
	st.shared.u32 	[%r43+3072], %r341;
	st.shared.u32 	[%r43+4096], %r341;
	st.shared.u32 	[%r43+5120], %r341;
	st.shared.u32 	[%r43+6144], %r341;
	st.shared.u32 	[%r43+7168], %r341;
	st.shared.u32 	[%r43+8192], %r341;
	st.shared.u32 	[%r43+9216], %r341;
	st.shared.u32 	[%r43+10240], %r341;
	st.shared.u32 	[%r43+11264], %r341;
	st.shared.u32 	[%r43+12288], %r341;
	st.shared.u32 	[%r43+13312], %r341;
	st.shared.u32 	[%r43+14336], %r341;
	st.shared.u32 	[%r43+15360], %r341;
	st.shared.u32 	[%r43+16384], %r341;
	st.shared.u32 	[%r43+17408], %r341;
	st.shared.u32 	[%r43+18432], %r341;
	st.shared.u32 	[%r43+19456], %r341;
	st.shared.u32 	[%r43+20480], %r341;
	st.shared.u32 	[%r43+21504], %r341;
	st.shared.u32 	[%r43+22528], %r341;
	st.shared.u32 	[%r43+23552], %r341;
	st.shared.u32 	[%r43+24576], %r341;
	st.shared.u32 	[%r43+25600], %r341;
	st.shared.u32 	[%r43+26624], %r341;
	st.shared.u32 	[%r43+27648], %r341;
	st.shared.u32 	[%r43+28672], %r341;
	st.shared.u32 	[%r43+29696], %r341;
	st.shared.u32 	[%r43+30720], %r341;
	st.shared.u32 	[%r43+31744], %r341;
	st.shared.u32 	[%r43+32768], %r341;
	// begin inline asm
	bmsk.clamp.b32 %r253, %r341, %r255;
	// end inline asm
	// begin inline asm
	shr.b32 %r256, %r741, %r312;
	// end inline asm
	and.b32  	%r344, %r253, %r256;
	shl.b32 	%r345, %r344, 10;
	and.b32  	%r346, %r345, 31744;
	add.s32 	%r347, %r43, %r346;
	shr.u32 	%r348, %r344, 4;
	and.b32  	%r349, %r348, 268435454;
	add.s32 	%r71, %r347, %r349;
	ld.shared.u16 	%rs1, [%r71];
	add.s16 	%rs20, %rs1, 1;
	st.shared.u16 	[%r71], %rs20;
	// begin inline asm
	shr.b32 %r259, %r740, %r312;
	// end inline asm
	and.b32  	%r350, %r253, %r259;
	shl.b32 	%r351, %r350, 10;
	and.b32  	%r352, %r351, 31744;
	add.s32 	%r353, %r43, %r352;
	shr.u32 	%r354, %r350, 4;
	and.b32  	%r355, %r354, 268435454;
	add.s32 	%r72, %r353, %r355;
	ld.shared.u16 	%rs2, [%r72];
	add.s16 	%rs21, %rs2, 1;
	st.shared.u16 	[%r72], %rs21;
	// begin inline asm
	shr.b32 %r262, %r739, %r312;
	// end inline asm
	and.b32  	%r356, %r253, %r262;
	shl.b32 	%r357, %r356, 10;
	and.b32  	%r358, %r357, 31744;
	add.s32 	%r359, %r43, %r358;
	shr.u32 	%r360, %r356, 4;
	and.b32  	%r361, %r360, 268435454;
	add.s32 	%r73, %r359, %r361;
	ld.shared.u16 	%rs3, [%r73];
	add.s16 	%rs22, %rs3, 1;
	st.shared.u16 	[%r73], %rs22;
	// begin inline asm
	shr.b32 %r265, %r738, %r312;
	// end inline asm
	and.b32  	%r362, %r253, %r265;
	shl.b32 	%r363, %r362, 10;
	and.b32  	%r364, %r363, 31744;
	add.s32 	%r365, %r43, %r364;
	shr.u32 	%r366, %r362, 4;
	and.b32  	%r367, %r366, 268435454;
	add.s32 	%r74, %r365, %r367;
	ld.shared.u16 	%rs4, [%r74];
	add.s16 	%rs23, %rs4, 1;
	st.shared.u16 	[%r74], %rs23;
	// begin inline asm
	shr.b32 %r268, %r737, %r312;
	// end inline asm
	and.b32  	%r368, %r253, %r268;
	shl.b32 	%r369, %r368, 10;
	and.b32  	%r370, %r369, 31744;
	add.s32 	%r371, %r43, %r370;
	shr.u32 	%r372, %r368, 4;
	and.b32  	%r373, %r372, 268435454;
	add.s32 	%r75, %r371, %r373;
	ld.shared.u16 	%rs5, [%r75];
	add.s16 	%rs24, %rs5, 1;
	st.shared.u16 	[%r75], %rs24;
	// begin inline asm
	shr.b32 %r271, %r736, %r312;
	// end inline asm
	and.b32  	%r374, %r253, %r271;
	shl.b32 	%r375, %r374, 10;
	and.b32  	%r376, %r375, 31744;
	add.s32 	%r377, %r43, %r376;
	shr.u32 	%r378, %r374, 4;
	and.b32  	%r379, %r378, 268435454;
	add.s32 	%r76, %r377, %r379;
	ld.shared.u16 	%rs6, [%r76];
	add.s16 	%rs25, %rs6, 1;
	st.shared.u16 	[%r76], %rs25;
	// begin inline asm
	shr.b32 %r274, %r735, %r312;
	// end inline asm
	and.b32  	%r380, %r253, %r274;
	shl.b32 	%r381, %r380, 10;
	and.b32  	%r382, %r381, 31744;
	add.s32 	%r383, %r43, %r382;
	shr.u32 	%r384, %r380, 4;
	and.b32  	%r385, %r384, 268435454;
	add.s32 	%r77, %r383, %r385;
	ld.shared.u16 	%rs7, [%r77];
	add.s16 	%rs26, %rs7, 1;
	st.shared.u16 	[%r77], %rs26;
	// begin inline asm
	shr.b32 %r277, %r734, %r312;
	// end inline asm
	and.b32  	%r386, %r253, %r277;
	shl.b32 	%r387, %r386, 10;
	and.b32  	%r388, %r387, 31744;
	add.s32 	%r389, %r43, %r388;
	shr.u32 	%r390, %r386, 4;
	and.b32  	%r391, %r390, 268435454;
	add.s32 	%r78, %r389, %r391;
	ld.shared.u16 	%rs8, [%r78];
	add.s16 	%rs27, %rs8, 1;
	st.shared.u16 	[%r78], %rs27;
	// begin inline asm
	shr.b32 %r280, %r733, %r312;
	// end inline asm
	and.b32  	%r392, %r253, %r280;
	shl.b32 	%r393, %r392, 10;
	and.b32  	%r394, %r393, 31744;
	add.s32 	%r395, %r43, %r394;
	shr.u32 	%r396, %r392, 4;
	and.b32  	%r397, %r396, 268435454;
	add.s32 	%r79, %r395, %r397;
	ld.shared.u16 	%rs9, [%r79];
	add.s16 	%rs28, %rs9, 1;
	st.shared.u16 	[%r79], %rs28;
	// begin inline asm
	shr.b32 %r283, %r732, %r312;
	// end inline asm
	and.b32  	%r398, %r253, %r283;
	shl.b32 	%r399, %r398, 10;
	and.b32  	%r400, %r399, 31744;
	add.s32 	%r401, %r43, %r400;
	shr.u32 	%r402, %r398, 4;
	and.b32  	%r403, %r402, 268435454;
	add.s32 	%r80, %r401, %r403;
	ld.shared.u16 	%rs10, [%r80];
	add.s16 	%rs29, %rs10, 1;
	st.shared.u16 	[%r80], %rs29;
	// begin inline asm
	shr.b32 %r286, %r731, %r312;
	// end inline asm
	and.b32  	%r404, %r253, %r286;
	shl.b32 	%r405, %r404, 10;
	and.b32  	%r406, %r405, 31744;
	add.s32 	%r407, %r43, %r406;
	shr.u32 	%r408, %r404, 4;
	and.b32  	%r409, %r408, 268435454;
	add.s32 	%r81, %r407, %r409;
	ld.shared.u16 	%rs11, [%r81];
	add.s16 	%rs30, %rs11, 1;
	st.shared.u16 	[%r81], %rs30;
	// begin inline asm
	shr.b32 %r289, %r730, %r312;
	// end inline asm
	and.b32  	%r410, %r253, %r289;
	shl.b32 	%r411, %r410, 10;
	and.b32  	%r412, %r411, 31744;
	add.s32 	%r413, %r43, %r412;
	shr.u32 	%r414, %r410, 4;
	and.b32  	%r415, %r414, 268435454;
	add.s32 	%r82, %r413, %r415;
	ld.shared.u16 	%rs12, [%r82];
	add.s16 	%rs31, %rs12, 1;
	st.shared.u16 	[%r82], %rs31;
	// begin inline asm
	shr.b32 %r292, %r729, %r312;
	// end inline asm
	and.b32  	%r416, %r253, %r292;
	shl.b32 	%r417, %r416, 10;
	and.b32  	%r418, %r417, 31744;
	add.s32 	%r419, %r43, %r418;
	shr.u32 	%r420, %r416, 4;
	and.b32  	%r421, %r420, 268435454;
	add.s32 	%r83, %r419, %r421;
	ld.shared.u16 	%rs13, [%r83];
	add.s16 	%rs32, %rs13, 1;
	st.shared.u16 	[%r83], %rs32;
	// begin inline asm
	shr.b32 %r295, %r728, %r312;
	// end inline asm
	and.b32  	%r422, %r253, %r295;
	shl.b32 	%r423, %r422, 10;
	and.b32  	%r424, %r423, 31744;
	add.s32 	%r425, %r43, %r424;
	shr.u32 	%r426, %r422, 4;
	and.b32  	%r427, %r426, 268435454;
	add.s32 	%r84, %r425, %r427;
	ld.shared.u16 	%rs14, [%r84];
	add.s16 	%rs33, %rs14, 1;
	st.shared.u16 	[%r84], %rs33;
	// begin inline asm
	shr.b32 %r298, %r727, %r312;
	// end inline asm
	and.b32  	%r428, %r253, %r298;
	shl.b32 	%r429, %r428, 10;
	and.b32  	%r430, %r429, 31744;
	add.s32 	%r431, %r43, %r430;
	shr.u32 	%r432, %r428, 4;
	and.b32  	%r433, %r432, 268435454;
	add.s32 	%r85, %r431, %r433;
	ld.shared.u16 	%rs15, [%r85];
	add.s16 	%rs34, %rs15, 1;
	st.shared.u16 	[%r85], %rs34;
	// begin inline asm
	shr.b32 %r301, %r726, %r312;
	// end inline asm
	and.b32  	%r434, %r253, %r301;
	shl.b32 	%r435, %r434, 10;
	and.b32  	%r436, %r435, 31744;
	add.s32 	%r437, %r43, %r436;
	shr.u32 	%r438, %r434, 4;
	and.b32  	%r439, %r438, 268435454;
	add.s32 	%r86, %r437, %r439;
	ld.shared.u16 	%rs16, [%r86];
	add.s16 	%rs35, %rs16, 1;
	st.shared.u16 	[%r86], %rs35;
	// begin inline asm
	shr.b32 %r304, %r725, %r312;
	// end inline asm
	and.b32  	%r440, %r253, %r304;
	shl.b32 	%r441, %r440, 10;
	and.b32  	%r442, %r441, 31744;
	add.s32 	%r443, %r43, %r442;
	shr.u32 	%r444, %r440, 4;
	and.b32  	%r445, %r444, 268435454;
	add.s32 	%r87, %r443, %r445;
	ld.shared.u16 	%rs17, [%r87];
	add.s16 	%rs36, %rs17, 1;
	st.shared.u16 	[%r87], %rs36;
	// begin inline asm
	shr.b32 %r307, %r724, %r312;
	// end inline asm
	and.b32  	%r446, %r253, %r307;
	shl.b32 	%r447, %r446, 10;
	and.b32  	%r448, %r447, 31744;
	add.s32 	%r449, %r43, %r448;
	shr.u32 	%r450, %r446, 4;
	and.b32  	%r451, %r450, 268435454;
	add.s32 	%r88, %r449, %r451;
	ld.shared.u16 	%rs18, [%r88];
	add.s16 	%rs37, %rs18, 1;
	st.shared.u16 	[%r88], %rs37;
	// begin inline asm
	shr.b32 %r310, %r723, %r312;
	// end inline asm
	and.b32  	%r452, %r253, %r310;
	shl.b32 	%r453, %r452, 10;
	and.b32  	%r454, %r453, 31744;
	add.s32 	%r455, %r43, %r454;
	shr.u32 	%r456, %r452, 4;
	and.b32  	%r457, %r456, 268435454;
	add.s32 	%r89, %r455, %r457;
	ld.shared.u16 	%rs19, [%r89];
	add.s16 	%rs38, %rs19, 1;
	st.shared.u16 	[%r89], %rs38;
	bar.sync 	0;
	ld.shared.u32 	%r90, [%r44];
	ld.shared.u32 	%r458, [%r44+4];
	ld.shared.u32 	%r459, [%r44+8];
	ld.shared.u32 	%r460, [%r44+12];
	ld.shared.u32 	%r461, [%r44+16];
	ld.shared.u32 	%r462, [%r44+20];
	ld.shared.u32 	%r463, [%r44+24];
	ld.shared.u32 	%r464, [%r44+28];
	ld.shared.u32 	%r465, [%r44+32];
	ld.shared.u32 	%r466, [%r44+36];
	ld.shared.u32 	%r467, [%r44+40];
	ld.shared.u32 	%r468, [%r44+44];
	ld.shared.u32 	%r469, [%r44+48];
	ld.shared.u32 	%r470, [%r44+52];
	ld.shared.u32 	%r471, [%r44+56];
	ld.shared.u32 	%r472, [%r44+60];
	ld.shared.u32 	%r473, [%r44+64];
	ld.shared.u32 	%r474, [%r44+68];
	ld.shared.u32 	%r475, [%r44+72];
	ld.shared.u32 	%r476, [%r44+76];
	ld.shared.u32 	%r477, [%r44+80];
	ld.shared.u32 	%r478, [%r44+84];
	ld.shared.u32 	%r479, [%r44+88];
	ld.shared.u32 	%r480, [%r44+92];
	ld.shared.u32 	%r481, [%r44+96];
	ld.shared.u32 	%r482, [%r44+100];
	ld.shared.u32 	%r483, [%r44+104];
	ld.shared.u32 	%r484, [%r44+108];
	ld.shared.u32 	%r485, [%r44+112];
	ld.shared.u32 	%r486, [%r44+116];
	ld.shared.u32 	%r487, [%r44+120];
	ld.shared.u32 	%r488, [%r44+124];
	ld.shared.u32 	%r489, [%r44+128];
	add.s32 	%r91, %r458, %r90;
	add.s32 	%r92, %r459, %r91;
	add.s32 	%r93, %r460, %r92;
	add.s32 	%r94, %r461, %r93;
	add.s32 	%r95, %r462, %r94;
	add.s32 	%r96, %r463, %r95;
	add.s32 	%r97, %r464, %r96;
	add.s32 	%r98, %r465, %r97;
	add.s32 	%r99, %r466, %r98;
	add.s32 	%r100, %r467, %r99;
	add.s32 	%r101, %r468, %r100;
	add.s32 	%r102, %r469, %r101;
	add.s32 	%r103, %r470, %r102;
	add.s32 	%r104, %r471, %r103;
	add.s32 	%r105, %r472, %r104;
	add.s32 	%r106, %r473, %r105;
	add.s32 	%r107, %r474, %r106;
	add.s32 	%r108, %r475, %r107;
	add.s32 	%r109, %r476, %r108;
	add.s32 	%r110, %r477, %r109;
	add.s32 	%r111, %r478, %r110;
	add.s32 	%r112, %r479, %r111;
	add.s32 	%r113, %r480, %r112;
	add.s32 	%r114, %r481, %r113;
	add.s32 	%r115, %r482, %r114;
	add.s32 	%r116, %r483, %r115;
	add.s32 	%r117, %r484, %r116;
	add.s32 	%r118, %r485, %r117;
	add.s32 	%r119, %r486, %r118;
	add.s32 	%r120, %r487, %r119;
	add.s32 	%r121, %r488, %r120;
	add.s32 	%r318, %r489, %r121;
	// begin inline asm
	mov.u32 %r313, %laneid;
	// end inline asm
	mov.b32 	%r316, 1;
	mov.b32 	%r343, -1;
	// begin inline asm
	{  .reg .u32 r0;  .reg .pred p;  shfl.sync.up.b32 r0|p, %r318, %r316, %r341, %r343;  @p add.u32 r0, r0, %r318;  mov.u32 %r314, r0;}
	// end inline asm
	mov.b32 	%r322, 2;
	// begin inline asm
	{  .reg .u32 r0;  .reg .pred p;  shfl.sync.up.b32 r0|p, %r314, %r322, %r341, %r343;  @p add.u32 r0, r0, %r314;  mov.u32 %r320, r0;}
	// end inline asm
	mov.b32 	%r328, 4;
	// begin inline asm
	{  .reg .u32 r0;  .reg .pred p;  shfl.sync.up.b32 r0|p, %r320, %r328, %r341, %r343;  @p add.u32 r0, r0, %r320;  mov.u32 %r326, r0;}
	// end inline asm
	mov.b32 	%r334, 8;
	// begin inline asm
	{  .reg .u32 r0;  .reg .pred p;  shfl.sync.up.b32 r0|p, %r326, %r334, %r341, %r343;  @p add.u32 r0, r0, %r326;  mov.u32 %r332, r0;}
	// end inline asm
	mov.b32 	%r340, 16;
	// begin inline asm
	{  .reg .u32 r0;  .reg .pred p;  shfl.sync.up.b32 r0|p, %r332, %r340, %r341, %r343;  @p add.u32 r0, r0, %r332;  mov.u32 %r338, r0;}
	// end inline asm
	setp.ne.s32 	%p20, %r313, 31;
	@%p20 bra 	$L__BB14_41;
	st.shared.u32 	[%r45], %r338;
$L__BB14_41:
	sub.s32 	%r490, %r338, %r318;
	setp.gt.u32 	%p21, %r2, 31;
	setp.eq.s32 	%p22, %r42, 7;
	setp.eq.s32 	%p23, %r42, 6;
	setp.eq.s32 	%p24, %r42, 5;
	setp.eq.s32 	%p25, %r42, 4;
	setp.eq.s32 	%p26, %r42, 3;
	setp.eq.s32 	%p27, %r42, 2;
	setp.eq.s32 	%p28, %r42, 1;
	bar.sync 	0;
	ld.shared.v4.u32 	{%r491, %r492, %r493, %r494}, [_ZZN3cub18CUB_300001_SM_10006detail10radix_sort31DeviceRadixSortSingleTileKernelINS1_5radix10policy_hubIiNS0_8NullTypeEyE10Policy1000ELNS0_9SortOrderE0EiS6_yNS1_21identity_decomposer_tEEEvPKT1_PSB_PKT2_PSF_T3_iiT4_E12temp_storage+33792];
	selp.b32 	%r495, %r491, %r742, %p28;
	add.s32 	%r496, %r492, %r491;
	selp.b32 	%r497, %r496, %r495, %p27;
	add.s32 	%r498, %r496, %r493;
	selp.b32 	%r499, %r498, %r497, %p26;
	add.s32 	%r500, %r498, %r494;
	selp.b32 	%r501, %r500, %r499, %p25;
	ld.shared.v4.u32 	{%r502, %r503, %r504, %r505}, [_ZZN3cub18CUB_300001_SM_10006detail10radix_sort31DeviceRadixSortSingleTileKernelINS1_5radix10policy_hubIiNS0_8NullTypeEyE10Policy1000ELNS0_9SortOrderE0EiS6_yNS1_21identity_decomposer_tEEEvPKT1_PSB_PKT2_PSF_T3_iiT4_E12temp_storage+33808];
	add.s32 	%r506, %r500, %r502;
	selp.b32 	%r507, %r506, %r501, %p24;
	add.s32 	%r508, %r506, %r503;
	selp.b32 	%r509, %r508, %r507, %p23;
	add.s32 	%r510, %r508, %r504;
	selp.b32 	%r742, %r510, %r509, %p22;
	add.s32 	%r126, %r510, %r505;
	setp.ne.s32 	%p29, %r313, 0;
	selp.b32 	%r511, %r490, 0, %p29;
	add.s32 	%r512, %r742, %r511;
	or.pred  	%p30, %p21, %p29;
	selp.b32 	%r743, %r512, %r490, %p21;
	@%p30 bra 	$L__BB14_43;
	shl.b32 	%r743, %r126, 16;
	st.shared.u32 	[_ZZN3cub18CUB_300001_SM_10006detail10radix_sort31DeviceRadixSortSingleTileKernelINS1_5radix10policy_hubIiNS0_8NullTypeEyE10Policy1000ELNS0_9SortOrderE0EiS6_yNS1_21identity_decomposer_tEEEvPKT1_PSB_PKT2_PSF_T3_iiT4_E12temp_storage+33832], %r743;
$L__BB14_43:
	setp.eq.s32 	%p31, %r2, 0;
	bar.sync 	0;
	ld.shared.u32 	%r513, [_ZZN3cub18CUB_300001_SM_10006detail10radix_sort31DeviceRadixSortSingleTileKernelINS1_5radix10policy_hubIiNS0_8NullTypeEyE10Policy1000ELNS0_9SortOrderE0EiS6_yNS1_21identity_decomposer_tEEEvPKT1_PSB_PKT2_PSF_T3_iiT4_E12temp_storage+33832];
	selp.b32 	%r514, 0, %r513, %p31;
	add.s32 	%r515, %r743, %r514;
	add.s32 	%r516, %r90, %r515;
	add.s32 	%r517, %r91, %r515;
	add.s32 	%r518, %r92, %r515;
	add.s32 	%r519, %r93, %r515;
	add.s32 	%r520, %r94, %r515;
	add.s32 	%r521, %r95, %r515;
	add.s32 	%r522, %r96, %r515;
	add.s32 	%r523, %r97, %r515;
	add.s32 	%r524, %r98, %r515;
	add.s32 	%r525, %r99, %r515;
	add.s32 	%r526, %r100, %r515;
	add.s32 	%r527, %r101, %r515;
	add.s32 	%r528, %r102, %r515;
	add.s32 	%r529, %r103, %r515;
	add.s32 	%r530, %r104, %r515;
	add.s32 	%r531, %r105, %r515;
	add.s32 	%r532, %r106, %r515;
	add.s32 	%r533, %r107, %r515;
	add.s32 	%r534, %r108, %r515;
	add.s32 	%r535, %r109, %r515;
	add.s32 	%r536, %r110, %r515;
	add.s32 	%r537, %r111, %r515;
	add.s32 	%r538, %r112, %r515;
	add.s32 	%r539, %r113, %r515;
	add.s32 	%r540, %r114, %r515;
	add.s32 	%r541, %r115, %r515;
	add.s32 	%r542, %r116, %r515;
	add.s32 	%r543, %r117, %r515;
	add.s32 	%r544, %r118, %r515;
	add.s32 	%r545, %r119, %r515;
	add.s32 	%r546, %r120, %r515;
	add.s32 	%r547, %r121, %r515;
	st.shared.u32 	[%r44], %r515;
	st.shared.u32 	[%r44+4], %r516;
	st.shared.u32 	[%r44+8], %r517;
	st.shared.u32 	[%r44+12], %r518;
	st.shared.u32 	[%r44+16], %r519;
	st.shared.u32 	[%r44+20], %r520;
	st.shared.u32 	[%r44+24], %r521;
	st.shared.u32 	[%r44+28], %r522;
	st.shared.u32 	[%r44+32], %r523;
	st.shared.u32 	[%r44+36], %r524;
	st.shared.u32 	[%r44+40], %r525;
	st.shared.u32 	[%r44+44], %r526;
	st.shared.u32 	[%r44+48], %r527;
	st.shared.u32 	[%r44+52], %r528;
	st.shared.u32 	[%r44+56], %r529;
	st.shared.u32 	[%r44+60], %r530;
	st.shared.u32 	[%r44+64], %r531;
	st.shared.u32 	[%r44+68], %r532;
	st.shared.u32 	[%r44+72], %r533;
	st.shared.u32 	[%r44+76], %r534;
	st.shared.u32 	[%r44+80], %r535;
	st.shared.u32 	[%r44+84], %r536;
	st.shared.u32 	[%r44+88], %r537;
	st.shared.u32 	[%r44+92], %r538;
	st.shared.u32 	[%r44+96], %r539;
	st.shared.u32 	[%r44+100], %r540;
	st.shared.u32 	[%r44+104], %r541;
	st.shared.u32 	[%r44+108], %r542;
	st.shared.u32 	[%r44+112], %r543;
	st.shared.u32 	[%r44+116], %r544;
	st.shared.u32 	[%r44+120], %r545;
	st.shared.u32 	[%r44+124], %r546;
	st.shared.u32 	[%r44+128], %r547;
	bar.sync 	0;
	cvt.u32.u16 	%r548, %rs1;
	ld.shared.u16 	%r549, [%r71];
	add.s32 	%r130, %r549, %r548;
	cvt.u32.u16 	%r550, %rs2;
	ld.shared.u16 	%r551, [%r72];
	add.s32 	%r131, %r551, %r550;
	cvt.u32.u16 	%r552, %rs3;
	ld.shared.u16 	%r553, [%r73];
	add.s32 	%r132, %r553, %r552;
	cvt.u32.u16 	%r554, %rs4;
	ld.shared.u16 	%r555, [%r74];
	add.s32 	%r133, %r555, %r554;
	cvt.u32.u16 	%r556, %rs5;
	ld.shared.u16 	%r557, [%r75];
	add.s32 	%r134, %r557, %r556;
	cvt.u32.u16 	%r558, %rs6;
	ld.shared.u16 	%r559, [%r76];
	add.s32 	%r135, %r559, %r558;
	cvt.u32.u16 	%r560, %rs7;
	ld.shared.u16 	%r561, [%r77];
	add.s32 	%r136, %r561, %r560;
	cvt.u32.u16 	%r562, %rs8;
	ld.shared.u16 	%r563, [%r78];
	add.s32 	%r137, %r563, %r562;
	cvt.u32.u16 	%r564, %rs9;
	ld.shared.u16 	%r565, [%r79];
	add.s32 	%r138, %r565, %r564;
	cvt.u32.u16 	%r566, %rs10;
	ld.shared.u16 	%r567, [%r80];
	add.s32 	%r139, %r567, %r566;
	cvt.u32.u16 	%r568, %rs11;
	ld.shared.u16 	%r569, [%r81];
	add.s32 	%r140, %r569, %r568;
	cvt.u32.u16 	%r570, %rs12;
	ld.shared.u16 	%r571, [%r82];
	add.s32 	%r141, %r571, %r570;
	cvt.u32.u16 	%r572, %rs13;
	ld.shared.u16 	%r573, [%r83];
	add.s32 	%r142, %r573, %r572;
	cvt.u32.u16 	%r574, %rs14;
	ld.shared.u16 	%r575, [%r84];
	add.s32 	%r143, %r575, %r574;
	cvt.u32.u16 	%r576, %rs15;
	ld.shared.u16 	%r577, [%r85];
	add.s32 	%r144, %r577, %r576;
	cvt.u32.u16 	%r578, %rs16;
	ld.shared.u16 	%r579, [%r86];
	add.s32 	%r145, %r579, %r578;
	cvt.u32.u16 	%r580, %rs17;
	ld.shared.u16 	%r581, [%r87];
	add.s32 	%r146, %r581, %r580;
	cvt.u32.u16 	%r582, %rs18;
	ld.shared.u16 	%r583, [%r88];
	add.s32 	%r147, %r583, %r582;
	cvt.u32.u16 	%r584, %rs19;
	ld.shared.u16 	%r585, [%r89];
	add.s32 	%r148, %r585, %r584;
	bar.sync 	0;
	setp.lt.s32 	%p32, %r722, %r190;
	@%p32 bra 	$L__BB14_83;
	cvt.u64.u32 	%rd8, %r2;
	shl.b32 	%r586, %r130, 2;
	mov.u32 	%r587, _ZZN3cub18CUB_300001_SM_10006detail10radix_sort31DeviceRadixSortSingleTileKernelINS1_5radix10policy_hubIiNS0_8NullTypeEyE10Policy1000ELNS0_9SortOrderE0EiS6_yNS1_21identity_decomposer_tEEEvPKT1_PSB_PKT2_PSF_T3_iiT4_E12temp_storage;
	add.s32 	%r588, %r587, %r586;
	st.shared.u32 	[%r588], %r741;
	shl.b32 	%r589, %r131, 2;
	add.s32 	%r590, %r587, %r589;
	st.shared.u32 	[%r590], %r740;
	shl.b32 	%r591, %r132, 2;
	add.s32 	%r592, %r587, %r591;
	st.shared.u32 	[%r592], %r739;
	shl.b32 	%r593, %r133, 2;
	add.s32 	%r594, %r587, %r593;
	st.shared.u32 	[%r594], %r738;
	shl.b32 	%r595, %r134, 2;
	add.s32 	%r596, %r587, %r595;
	st.shared.u32 	[%r596], %r737;
	shl.b32 	%r597, %r135, 2;
	add.s32 	%r598, %r587, %r597;
	st.shared.u32 	[%r598], %r736;
	shl.b32 	%r599, %r136, 2;
	add.s32 	%r600, %r587, %r599;
	st.shared.u32 	[%r600], %r735;
	shl.b32 	%r601, %r137, 2;
	add.s32 	%r602, %r587, %r601;
	st.shared.u32 	[%r602], %r734;
	shl.b32 	%r603, %r138, 2;
	add.s32 	%r604, %r587, %r603;
	st.shared.u32 	[%r604], %r733;
	shl.b32 	%r605, %r139, 2;
	add.s32 	%r606, %r587, %r605;
	st.shared.u32 	[%r606], %r732;
	shl.b32 	%r607, %r140, 2;
	add.s32 	%r608, %r587, %r607;
	st.shared.u32 	[%r608], %r731;
	shl.b32 	%r609, %r141, 2;
	add.s32 	%r610, %r587, %r609;
	st.shared.u32 	[%r610], %r730;
	shl.b32 	%r611, %r142, 2;
	add.s32 	%r612, %r587, %r611;
	st.shared.u32 	[%r612], %r729;
	shl.b32 	%r613, %r143, 2;
	add.s32 	%r614, %r587, %r613;
	st.shared.u32 	[%r614], %r728;
	shl.b32 	%r615, %r144, 2;
	add.s32 	%r616, %r587, %r615;
	st.shared.u32 	[%r616], %r727;
	shl.b32 	%r617, %r145, 2;
	add.s32 	%r618, %r587, %r617;
	st.shared.u32 	[%r618], %r726;
	shl.b32 	%r619, %r146, 2;
	add.s32 	%r620, %r587, %r619;
	st.shared.u32 	[%r620], %r725;
	shl.b32 	%r621, %r147, 2;
	add.s32 	%r622, %r587, %r621;
	st.shared.u32 	[%r622], %r724;
	shl.b32 	%r623, %r148, 2;
	add.s32 	%r624, %r587, %r623;
	st.shared.u32 	[%r624], %r723;
	bar.sync 	0;
	mad.lo.s32 	%r149, %r2, -72, %r46;
	ld.shared.u32 	%r150, [%r149+1024];
	ld.shared.u32 	%r151, [%r149+2048];
	ld.shared.u32 	%r152, [%r149+3072];
	ld.shared.u32 	%r153, [%r149+4096];
	ld.shared.u32 	%r154, [%r149+5120];
	ld.shared.u32 	%r155, [%r149+6144];
	ld.shared.u32 	%r156, [%r149+7168];
	ld.shared.u32 	%r157, [%r149+8192];
	ld.shared.u32 	%r158, [%r149+9216];
	ld.shared.u32 	%r159, [%r149+10240];
	ld.shared.u32 	%r160, [%r149+11264];
	ld.shared.u32 	%r161, [%r149+12288];
	ld.shared.u32 	%r162, [%r149+13312];
	ld.shared.u32 	%r163, [%r149+14336];
	ld.shared.u32 	%r164, [%r149+15360];
	ld.shared.u32 	%r165, [%r149+16384];
	ld.shared.u32 	%r166, [%r149+17408];
	ld.shared.u32 	%r167, [%r149+18432];
	setp.gt.u64 	%p33, %rd4, %rd8;
	cvta.to.global.u64 	%rd9, %rd3;
	mul.wide.u32 	%rd10, %r2, 4;
	add.s64 	%rd2, %rd9, %rd10;
	@%p33 bra 	$L__BB14_45;
	bra.uni 	$L__BB14_46;
$L__BB14_45:
	ld.shared.u32 	%r625, [%r149];
	xor.b32  	%r626, %r625, -2147483648;
	st.global.u32 	[%rd2], %r626;
$L__BB14_46:
	add.s32 	%r627, %r2, 256;
	cvt.u64.u32 	%rd11, %r627;
	setp.le.u64 	%p34, %rd4, %rd11;
	@%p34 bra 	$L__BB14_48;
	xor.b32  	%r628, %r150, -2147483648;
	st.global.u32 	[%rd2+1024], %r628;
$L__BB14_48:
	add.s32 	%r629, %r2, 512;
	cvt.u64.u32 	%rd12, %r629;
	setp.le.u64 	%p35, %rd4, %rd12;
	@%p35 bra 	$L__BB14_50;
	xor.b32  	%r630, %r151, -2147483648;
	st.global.u32 	[%rd2+2048], %r630;
$L__BB14_50:
	add.s32 	%r631, %r2, 768;
	cvt.u64.u32 	%rd13, %r631;
	setp.le.u64 	%p36, %rd4, %rd13;
	@%p36 bra 	$L__BB14_52;
	xor.b32  	%r632, %r152, -2147483648;
	st.global.u32 	[%rd2+3072], %r632;
$L__BB14_52:
	or.b32  	%r633, %r2, 1024;
	cvt.u64.u32 	%rd14, %r633;
	setp.le.u64 	%p37, %rd4, %rd14;
	@%p37 bra 	$L__BB14_54;
	xor.b32  	%r634, %r153, -2147483648;
	st.global.u32 	[%rd2+4096], %r634;
$L__BB14_54:
	add.s32 	%r635, %r2, 1280;
	cvt.u64.u32 	%rd15, %r635;
	setp.le.u64 	%p38, %rd4, %rd15;
	@%p38 bra 	$L__BB14_56;
	xor.b32  	%r636, %r154, -2147483648;
	st.global.u32 	[%rd2+5120], %r636;
$L__BB14_56:
	add.s32 	%r637, %r2, 1536;
	cvt.u64.u32 	%rd16, %r637;
	setp.le.u64 	%p39, %rd4, %rd16;
	@%p39 bra 	$L__BB14_58;
	xor.b32  	%r638, %r155, -2147483648;
	st.global.u32 	[%rd2+6144], %r638;
$L__BB14_58:
	add.s32 	%r639, %r2, 1792;
	cvt.u64.u32 	%rd17, %r639;
	setp.le.u64 	%p40, %rd4, %rd17;
	@%p40 bra 	$L__BB14_60;
	xor.b32  	%r640, %r156, -2147483648;
	st.global.u32 	[%rd2+7168], %r640;
$L__BB14_60:
	or.b32  	%r641, %r2, 2048;
	cvt.u64.u32 	%rd18, %r641;
	setp.le.u64 	%p41, %rd4, %rd18;
	@%p41 bra 	$L__BB14_62;
	xor.b32  	%r642, %r157, -2147483648;
	st.global.u32 	[%rd2+8192], %r642;
$L__BB14_62:
	add.s32 	%r643, %r2, 2304;
	cvt.u64.u32 	%rd19, %r643;
	setp.le.u64 	%p42, %rd4, %rd19;
	@%p42 bra 	$L__BB14_64;
	xor.b32  	%r644, %r158, -2147483648;
	st.global.u32 	[%rd2+9216], %r644;
$L__BB14_64:
	add.s32 	%r645, %r2, 2560;
	cvt.u64.u32 	%rd20, %r645;
	setp.le.u64 	%p43, %rd4, %rd20;
	@%p43 bra 	$L__BB14_66;
	xor.b32  	%r646, %r159, -2147483648;
	st.global.u32 	[%rd2+10240], %r646;
$L__BB14_66:
	add.s32 	%r647, %r2, 2816;
	cvt.u64.u32 	%rd21, %r647;
	setp.le.u64 	%p44, %rd4, %rd21;
	@%p44 bra 	$L__BB14_68;
	xor.b32  	%r648, %r160, -2147483648;
	st.global.u32 	[%rd2+11264], %r648;
$L__BB14_68:
	or.b32  	%r649, %r2, 3072;
	cvt.u64.u32 	%rd22, %r649;
	setp.le.u64 	%p45, %rd4, %rd22;
	@%p45 bra 	$L__BB14_70;
	xor.b32  	%r650, %r161, -2147483648;
	st.global.u32 	[%rd2+12288], %r650;
$L__BB14_70:
	add.s32 	%r651, %r2, 3328;
	cvt.u64.u32 	%rd23, %r651;
	setp.le.u64 	%p46, %rd4, %rd23;
	@%p46 bra 	$L__BB14_72;
	xor.b32  	%r652, %r162, -2147483648;
	st.global.u32 	[%rd2+13312], %r652;
$L__BB14_72:
	add.s32 	%r653, %r2, 3584;
	cvt.u64.u32 	%rd24, %r653;
	setp.le.u64 	%p47, %rd4, %rd24;
	@%p47 bra 	$L__BB14_74;
	xor.b32  	%r654, %r163, -2147483648;
	st.global.u32 	[%rd2+14336], %r654;
$L__BB14_74:
	add.s32 	%r655, %r2, 3840;
	cvt.u64.u32 	%rd25, %r655;
	setp.le.u64 	%p48, %rd4, %rd25;
	@%p48 bra 	$L__BB14_76;
	xor.b32  	%r656, %r164, -2147483648;
	st.global.u32 	[%rd2+15360], %r656;
$L__BB14_76:
	or.b32  	%r657, %r2, 4096;
	cvt.u64.u32 	%rd26, %r657;
	setp.le.u64 	%p49, %rd4, %rd26;
	@%p49 bra 	$L__BB14_78;
	xor.b32  	%r658, %r165, -2147483648;
	st.global.u32 	[%rd2+16384], %r658;
$L__BB14_78:
	add.s32 	%r659, %r2, 4352;
	cvt.u64.u32 	%rd27, %r659;
	setp.le.u64 	%p50, %rd4, %rd27;
	@%p50 bra 	$L__BB14_80;
	xor.b32  	%r660, %r166, -2147483648;
	st.global.u32 	[%rd2+17408], %r660;
$L__BB14_80:
	add.s32 	%r661, %r2, 4608;
	cvt.u64.u32 	%rd28, %r661;
	setp.le.u64 	%p51, %rd4, %rd28;
	@%p51 bra 	$L__BB14_82;
	xor.b32  	%r662, %r167, -2147483648;
	st.global.u32 	[%rd2+18432], %r662;
$L__BB14_82:
	ret;
$L__BB14_83:
	shl.b32 	%r663, %r130, 2;
	mov.u32 	%r664, _ZZN3cub18CUB_300001_SM_10006detail10radix_sort31DeviceRadixSortSingleTileKernelINS1_5radix10policy_hubIiNS0_8NullTypeEyE10Policy1000ELNS0_9SortOrderE0EiS6_yNS1_21identity_decomposer_tEEEvPKT1_PSB_PKT2_PSF_T3_iiT4_E12temp_storage;
	add.s32 	%r665, %r664, %r663;
	st.shared.u32 	[%r665], %r741;
	shl.b32 	%r666, %r131, 2;
	add.s32 	%r667, %r664, %r666;
	st.shared.u32 	[%r667], %r740;
	shl.b32 	%r668, %r132, 2;
	add.s32 	%r669, %r664, %r668;
	st.shared.u32 	[%r669], %r739;
	shl.b32 	%r670, %r133, 2;
	add.s32 	%r671, %r664, %r670;
	st.shared.u32 	[%r671], %r738;
	shl.b32 	%r672, %r134, 2;
	add.s32 	%r673, %r664, %r672;
	st.shared.u32 	[%r673], %r737;
	shl.b32 	%r674, %r135, 2;
	add.s32 	%r675, %r664, %r674;
	st.shared.u32 	[%r675], %r736;
	shl.b32 	%r676, %r136, 2;
	add.s32 	%r677, %r664, %r676;
	st.shared.u32 	[%r677], %r735;
	shl.b32 	%r678, %r137, 2;
	add.s32 	%r679, %r664, %r678;
	st.shared.u32 	[%r679], %r734;
	shl.b32 	%r680, %r138, 2;
	add.s32 	%r681, %r664, %r680;
	st.shared.u32 	[%r681], %r733;
	shl.b32 	%r682, %r139, 2;
	add.s32 	%r683, %r664, %r682;
	st.shared.u32 	[%r683], %r732;
	shl.b32 	%r684, %r140, 2;
	add.s32 	%r685, %r664, %r684;
	st.shared.u32 	[%r685], %r731;
	shl.b32 	%r686, %r141, 2;
	add.s32 	%r687, %r664, %r686;
	st.shared.u32 	[%r687], %r730;
	shl.b32 	%r688, %r142, 2;
	add.s32 	%r689, %r664, %r688;
	st.shared.u32 	[%r689], %r729;
	shl.b32 	%r690, %r143, 2;
	add.s32 	%r691, %r664, %r690;
	st.shared.u32 	[%r691], %r728;
	shl.b32 	%r692, %r144, 2;
	add.s32 	%r693, %r664, %r692;
	st.shared.u32 	[%r693], %r727;
	shl.b32 	%r694, %r145, 2;
	add.s32 	%r695, %r664, %r694;
	st.shared.u32 	[%r695], %r726;
	shl.b32 	%r696, %r146, 2;
	add.s32 	%r697, %r664, %r696;
	st.shared.u32 	[%r697], %r725;
	shl.b32 	%r698, %r147, 2;
	add.s32 	%r699, %r664, %r698;
	st.shared.u32 	[%r699], %r724;
	shl.b32 	%r700, %r148, 2;
	add.s32 	%r701, %r664, %r700;
	st.shared.u32 	[%r701], %r723;
	bar.sync 	0;
	ld.shared.u32 	%r741, [%r46];
	ld.shared.u32 	%r740, [%r46+4];
	ld.shared.u32 	%r739, [%r46+8];
	ld.shared.u32 	%r738, [%r46+12];
	ld.shared.u32 	%r737, [%r46+16];
	ld.shared.u32 	%r736, [%r46+20];
	ld.shared.u32 	%r735, [%r46+24];
	ld.shared.u32 	%r734, [%r46+28];
	ld.shared.u32 	%r733, [%r46+32];
	ld.shared.u32 	%r732, [%r46+36];
	ld.shared.u32 	%r731, [%r46+40];
	ld.shared.u32 	%r730, [%r46+44];
	ld.shared.u32 	%r729, [%r46+48];
	ld.shared.u32 	%r728, [%r46+52];
	ld.shared.u32 	%r727, [%r46+56];
	ld.shared.u32 	%r726, [%r46+60];
	ld.shared.u32 	%r725, [%r46+64];
	ld.shared.u32 	%r724, [%r46+68];
	ld.shared.u32 	%r723, [%r46+72];
	bar.sync 	0;
	add.s32 	%r722, %r722, 6;
	add.s32 	%r721, %r721, -6;
	bra.uni 	$L__BB14_39;

}
	// .globl	_ZN3cub18CUB_300001_SM_10006detail10radix_sort30DeviceRadixSortHistogramKernelINS1_5radix10policy_hubIiNS0_8NullTypeEyE10Policy1000ELNS0_9SortOrderE0EiyNS1_21identity_decomposer_tEEEvPT2_PKT1_SB_iiT3_
.visible .entry _ZN3cub18CUB_300001_SM_10006detail10radix_sort30DeviceRadixSortHistogramKernelINS1_5radix10policy_hubIiNS0_8NullTypeEyE10Policy1000ELNS0_9SortOrderE0EiyNS1_21identity_decomposer_tEEEvPT2_PKT1_SB_iiT3_(
	.param .u64 .ptr .align 1 _ZN3cub18CUB_300001_SM_10006detail10radix_sort30DeviceRadixSortHistogramKernelINS1_5radix10policy_hubIiNS0_8NullTypeEyE10Policy1000ELNS0_9SortOrderE0EiyNS1_21identity_decomposer_tEEEvPT2_PKT1_SB_iiT3__param_0,
	.param .u64 .ptr .align 1 _ZN3cub18CUB_300001_SM_10006detail10radix_sort30DeviceRadixSortHistogramKernelINS1_5radix10policy_hubIiNS0_8NullTypeEyE10Policy1000ELNS0_9SortOrderE0EiyNS1_21identity_decomposer_tEEEvPT2_PKT1_SB_iiT3__param_1,
	.param .u64 _ZN3cub18CUB_300001_SM_10006detail10radix_sort30DeviceRadixSortHistogramKernelINS1_5radix10policy_hubIiNS0_8NullTypeEyE10Policy1000ELNS0_9SortOrderE0EiyNS1_21identity_decomposer_tEEEvPT2_PKT1_SB_iiT3__param_2,
	.param .u32 _ZN3cub18CUB_300001_SM_10006detail10radix_sort30DeviceRadixSortHistogramKernelINS1_5radix10policy_hubIiNS0_8NullTypeEyE10Policy1000ELNS0_9SortOrderE0EiyNS1_21identity_decomposer_tEEEvPT2_PKT1_SB_iiT3__param_3,
	.param .u32 _ZN3cub18CUB_300001_SM_10006detail10radix_sort30DeviceRadixSortHistogramKernelINS1_5radix10policy_hubIiNS0_8NullTypeEyE10Policy1000ELNS0_9SortOrderE0EiyNS1_21identity_decomposer_tEEEvPT2_PKT1_SB_iiT3__param_4,
	.param .align 1 .b8 _ZN3cub18CUB_300001_SM_10006detail10radix_sort30DeviceRadixSortHistogramKernelINS1_5radix10policy_hubIiNS0_8NullTypeEyE10Policy1000ELNS0_9SortOrderE0EiyNS1_21identity_decomposer_tEEEvPT2_PKT1_SB_iiT3__param_5[1]
)
.maxntid 128
{
	.reg .pred 	%p<91>;
	.reg .b32 	%r<486>;
	.reg .b64 	%rd<137>;
	// demoted variable
	.shared .align 4 .b8 _ZZN3cub18CUB_300001_SM_10006detail10radix_sort30DeviceRadixSortHistogramKernelINS1_5radix10policy_hubIiNS0_8NullTypeEyE10Policy1000ELNS0_9SortOrderE0EiyNS1_21identity_decomposer_tEEEvPT2_PKT1_SB_iiT3_E12temp_storage[4096];
	ld.param.u64 	%rd18, [_ZN3cub18CUB_300001_SM_10006detail10radix_sort30DeviceRadixSortHistogramKernelINS1_5radix10policy_hubIiNS0_8NullTypeEyE10Policy1000ELNS0_9SortOrderE0EiyNS1_21identity_decomposer_tEEEvPT2_PKT1_SB_iiT3__param_0];
	ld.param.u64 	%rd19, [_ZN3cub18CUB_300001_SM_10006detail10radix_sort30DeviceRadixSortHistogramKernelINS1_5radix10policy_hubIiNS0_8NullTypeEyE10Policy1000ELNS0_9SortOrderE0EiyNS1_21identity_decomposer_tEEEvPT2_PKT1_SB_iiT3__param_1];
	ld.param.u64 	%rd17, [_ZN3cub18CUB_300001_SM_10006detail10radix_sort30DeviceRadixSortHistogramKernelINS1_5radix10policy_hubIiNS0_8NullTypeEyE10Policy1000ELNS0_9SortOrderE0EiyNS1_21identity_decomposer_tEEEvPT2_PKT1_SB_iiT3__param_2];
	ld.param.u32 	%r174, [_ZN3cub18CUB_300001_SM_10006detail10radix_sort30DeviceRadixSortHistogramKernelINS1_5radix10policy_hubIiNS0_8NullTypeEyE10Policy1000ELNS0_9SortOrderE0EiyNS1_21identity_decomposer_tEEEvPT2_PKT1_SB_iiT3__param_3];
	ld.param.u32 	%r175, [_ZN3cub18CUB_300001_SM_10006detail10radix_sort30DeviceRadixSortHistogramKernelINS1_5radix10policy_hubIiNS0_8NullTypeEyE10Policy1000ELNS0_9SortOrderE0EiyNS1_21identity_decomposer_tEEEvPT2_PKT1_SB_iiT3__param_4];
	cvta.to.global.u64 	%rd1, %rd19;
	cvta.to.global.u64 	%rd2, %rd18;
	setp.eq.s64 	%p2, %rd17, 0;
	@%p2 bra 	$L__BB15_153;
	sub.s32 	%r176, %r175, %r174;
	add.s32 	%r177, %r176, 7;
	shr.s32 	%r178, %r177, 31;
	shr.u32 	%r179, %r178, 29;
	add.s32 	%r180, %r177, %r179;
	shr.s32 	%r181, %r180, 3;
	mov.u32 	%r182, %tid.x;
	setp.gt.u32 	%p3, %r182, 255;
	setp.lt.s32 	%p4, %r177, 8;
	mov.u32 	%r183, %ctaid.x;
	shl.b32 	%r184, %r183, 11;
	cvt.u64.u32 	%rd3, %r184;
	mov.u32 	%r185, %nctaid.x;
	shl.b32 	%r186, %r185, 11;
	cvt.u64.u32 	%rd4, %r186;
	add.s32 	%r1, %r181, -1;
	and.b32  	%r2, %r181, 15;
	and.b32  	%r3, %r181, 7;
	add.s32 	%r4, %r3, -1;
	and.b32  	%r5, %r181, 3;
	or.pred  	%p1, %p3, %p4;
	shl.b32 	%r187, %r182, 2;
	mov.u32 	%r188, _ZZN3cub18CUB_300001_SM_10006detail10radix_sort30DeviceRadixSortHistogramKernelINS1_5radix10policy_hubIiNS0_8NullTypeEyE10Policy1000ELNS0_9SortOrderE0EiyNS1_21identity_decomposer_tEEEvPT2_PKT1_SB_iiT3_E12temp_storage;
	add.s32 	%r6, %r188, %r187;
	and.b32  	%r7, %r181, 268435440;
	cvt.u64.u32 	%rd5, %r182;
	add.s32 	%r8, %r182, 128;
	add.s32 	%r9, %r182, 256;
	add.s32 	%r10, %r182, 384;
	add.s32 	%r11, %r182, 512;
	add.s32 	%r12, %r182, 640;
	add.s32 	%r13, %r182, 768;
	or.b32  	%r14, %r182, 1024;
	add.s32 	%r15, %r182, 1920;
	and.b32  	%r16, %r181, 268435448;
	and.b32  	%r17, %r181, 1;
	neg.s32 	%r18, %r7;
	add.s32 	%r19, %r6, 8192;
	add.s64 	%rd21, %rd17, -1;
	shr.u64 	%rd22, %rd21, 30;
	add.s64 	%rd23, %rd22, 1;
	min.u64 	%rd6, %rd23, %rd17;
	mov.b64 	%rd135, 0;
$L__BB15_2:
	@%p1 bra 	$L__BB15_30;
	setp.lt.u32 	%p5, %r1, 15;
	mov.b32 	%r439, 0;
	@%p5 bra 	$L__BB15_6;
	mov.u32 	%r436, %r19;
	mov.u32 	%r437, %r18;
$L__BB15_5:
	.pragma "nounroll";
	mov.b32 	%r190, 0;
	st.shared.u32 	[%r436+-8192], %r190;
	st.shared.u32 	[%r436+-7168], %r190;
	st.shared.u32 	[%r436+-6144], %r190;
	st.shared.u32 	[%r436+-5120], %r190;
	st.shared.u32 	[%r436+-4096], %r190;
	st.shared.u32 	[%r436+-3072], %r190;
	st.shared.u32 	[%r436+-2048], %r190;
	st.shared.u32 	[%r436+-1024], %r190;
	st.shared.u32 	[%r436], %r190;
	st.shared.u32 	[%r436+1024], %r190;
	st.shared.u32 	[%r436+2048], %r190;
	st.shared.u32 	[%r436+3072], %r190;
	st.shared.u32 	[%r436+4096], %r190;
	st.shared.u32 	[%r436+5120], %r190;
	st.shared.u32 	[%r436+6144], %r190;
	st.shared.u32 	[%r436+7168], %r190;
	add.s32 	%r437, %r437, 16;
	add.s32 	%r436, %r436, 16384;
	setp.ne.s32 	%p6, %r437, 0;
	mov.u32 	%r439, %r7;
	@%p6 bra 	$L__BB15_5;
$L__BB15_6:
	add.s32 	%r25, %r2, -1;
	setp.eq.s32 	%p7, %r2, 0;
	@%p7 bra 	$L__BB15_16;
	setp.lt.u32 	%p8, %r25, 7;
	@%p8 bra 	$L__BB15_9;
	shl.b32 	%r191, %r439, 10;
	add.s32 	%r192, %r6, %r191;
	mov.b32 	%r193, 0;
	st.shared.u32 	[%r192], %r193;
	st.shared.u32 	[%r192+1024], %r193;
	st.shared.u32 	[%r192+2048], %r193;
	st.shared.u32 	[%r192+3072], %r193;
	st.shared.u32 	[%r192+4096], %r193;
	st.shared.u32 	[%r192+5120], %r193;
	st.shared.u32 	[%r192+6144], %r193;
	st.shared.u32 	[%r192+7168], %r193;
	add.s32 	%r439, %r439, 8;
$L__BB15_9:
	setp.eq.s32 	%p9, %r3, 0;
	@%p9 bra 	$L__BB15_16;
	setp.lt.u32 	%p10, %r4, 3;
	@%p10 bra 	$L__BB15_12;
	shl.b32 	%r194, %r439, 10;
	add.s32 	%r195, %r6, %r194;
	mov.b32 	%r196, 0;
	st.shared.u32 	[%r195], %r196;
	st.shared.u32 	[%r195+1024], %r196;
	st.shared.u32 	[%r195+2048], %r196;
	st.shared.u32 	[%r195+3072], %r196;
	add.s32 	%r439, %r439, 4;
$L__BB15_12:
	setp.eq.s32 	%p11, %r5, 0;
	@%p11 bra 	$L__BB15_16;
	setp.eq.s32 	%p12, %r5, 1;
	shl.b32 	%r197, %r439, 10;
	add.s32 	%r30, %r6, %r197;
	mov.b32 	%r198, 0;
	st.shared.u32 	[%r30], %r198;
	@%p12 bra 	$L__BB15_16;
	setp.eq.s32 	%p13, %r5, 2;
	mov.b32 	%r199, 0;
	st.shared.u32 	[%r30+1024], %r199;
	@%p13 bra 	$L__BB15_16;
	mov.b32 	%r200, 0;
	st.shared.u32 	[%r30+2048], %r200;
$L__BB15_16:
	cvt.u32.u64 	%r201, %rd5;
	setp.gt.u32 	%p14, %r201, 127;
	@%p14 bra 	$L__BB15_30;
	setp.lt.u32 	%p15, %r1, 15;
	mov.b32 	%r443, 0;
	@%p15 bra 	$L__BB15_20;
	mov.b32 	%r441, 0;
$L__BB15_19:
	.pragma "nounroll";
	shl.b32 	%r204, %r441, 10;
	add.s32 	%r205, %r6, %r204;
	mov.b32 	%r206, 0;
	st.shared.u32 	[%r205+512], %r206;
	st.shared.u32 	[%r205+1536], %r206;
	st.shared.u32 	[%r205+2560], %r206;
	st.shared.u32 	[%r205+3584], %r206;
	st.shared.u32 	[%r205+4608], %r206;
	st.shared.u32 	[%r205+5632], %r206;
	st.shared.u32 	[%r205+6656], %r206;
	st.shared.u32 	[%r205+7680], %r206;
	st.shared.u32 	[%r205+8704], %r206;
	st.shared.u32 	[%r205+9728], %r206;
	st.shared.u32 	[%r205+10752], %r206;
	st.shared.u32 	[%r205+11776], %r206;
	st.shared.u32 	[%r205+12800], %r206;
	st.shared.u32 	[%r205+13824], %r206;
	st.shared.u32 	[%r205+14848], %r206;
	st.shared.u32 	[%r205+15872], %r206;
	add.s32 	%r441, %r441, 16;
	setp.ne.s32 	%p16, %r441, %r7;
	mov.u32 	%r443, %r7;
	@%p16 bra 	$L__BB15_19;
$L__BB15_20:
	setp.eq.s32 	%p17, %r2, 0;
	@%p17 bra 	$L__BB15_30;
	setp.lt.u32 	%p18, %r25, 7;
	@%p18 bra 	$L__BB15_23;
	shl.b32 	%r207, %r443, 10;
	add.s32 	%r208, %r6, %r207;
	mov.b32 	%r209, 0;
	st.shared.u32 	[%r208+512], %r209;
	st.shared.u32 	[%r208+1536], %r209;
	st.shared.u32 	[%r208+2560], %r209;
	st.shared.u32 	[%r208+3584], %r209;
	st.shared.u32 	[%r208+4608], %r209;
	st.shared.u32 	[%r208+5632], %r209;
	st.shared.u32 	[%r208+6656], %r209;
	st.shared.u32 	[%r208+7680], %r209;
	add.s32 	%r443, %r443, 8;
$L__BB15_23:
	setp.eq.s32 	%p19, %r3, 0;
	@%p19 bra 	$L__BB15_30;
	setp.lt.u32 	%p20, %r4, 3;
	@%p20 bra 	$L__BB15_26;
	shl.b32 	%r210, %r443, 10;
	add.s32 	%r211, %r6, %r210;
	mov.b32 	%r212, 0;
	st.shared.u32 	[%r211+512], %r212;
	st.shared.u32 	[%r211+1536], %r212;
	st.shared.u32 	[%r211+2560], %r212;
	st.shared.u32 	[%r211+3584], %r212;
	add.s32 	%r443, %r443, 4;
$L__BB15_26:
	setp.eq.s32 	%p21, %r5, 0;
	@%p21 bra 	$L__BB15_30;
	setp.eq.s32 	%p22, %r5, 1;
	shl.b32 	%r213, %r443, 10;
	add.s32 	%r38, %r6, %r213;
	mov.b32 	%r214, 0;
	st.shared.u32 	[%r38+512], %r214;
	@%p22 bra 	$L__BB15_30;
	setp.eq.s32 	%p23, %r5, 2;
	mov.b32 	%r215, 0;
	st.shared.u32 	[%r38+1536], %r215;
	@%p23 bra 	$L__BB15_30;
	mov.b32 	%r216, 0;
	st.shared.u32 	[%r38+2560], %r216;
$L__BB15_30:
	bar.sync 	0;
	bar.sync 	0;
	shl.b64 	%rd8, %rd135, 30;
	sub.s64 	%rd24, %rd17, %rd8;
	min.u64 	%rd9, %rd24, 1073741824;
	setp.le.u64 	%p24, %rd9, %rd3;
	@%p24 bra 	$L__BB15_70;
	mov.u64 	%rd136, %rd3;
$L__BB15_32:
	add.s64 	%rd11, %rd136, %rd8;
	sub.s64 	%rd12, %rd17, %rd11;
	setp.lt.u64 	%p25, %rd12, 2048;
	@%p25 bra 	$L__BB15_34;
	add.s64 	%rd27, %rd11, %rd5;
	shl.b64 	%rd28, %rd27, 2;
	add.s64 	%rd29, %rd1, %rd28;
	ld.global.u32 	%r475, [%rd29];
	ld.global.u32 	%r474, [%rd29+512];
	ld.global.u32 	%r473, [%rd29+1024];
	ld.global.u32 	%r472, [%rd29+1536];
	ld.global.u32 	%r471, [%rd29+2048];
	ld.global.u32 	%r470, [%rd29+2560];
	ld.global.u32 	%r469, [%rd29+3072];
	ld.global.u32 	%r468, [%rd29+3584];
	ld.global.u32 	%r467, [%rd29+4096];
	ld.global.u32 	%r466, [%rd29+4608];
	ld.global.u32 	%r465, [%rd29+5120];
	ld.global.u32 	%r464, [%rd29+5632];
	ld.global.u32 	%r463, [%rd29+6144];
	ld.global.u32 	%r462, [%rd29+6656];
	ld.global.u32 	%r461, [%rd29+7168];
	ld.global.u32 	%r460, [%rd29+7680];
	bra.uni 	$L__BB15_66;
$L__BB15_34:
	cvt.u32.u64 	%r218, %rd5;
	cvt.u32.u64 	%r55, %rd12;
	setp.ge.s32 	%p26, %r218, %r55;
	add.s64 	%rd25, %rd11, %rd5;
	shl.b64 	%rd26, %rd25, 2;
	add.s64 	%rd13, %rd1, %rd26;
	mov.b32 	%r475, 2147483647;
	@%p26 bra 	$L__BB15_36;
	ld.global.u32 	%r475, [%rd13];
$L__BB15_36:
	setp.ge.s32 	%p27, %r8, %r55;
	mov.b32 	%r474, 2147483647;
	@%p27 bra 	$L__BB15_38;
	ld.global.u32 	%r474, [%rd13+512];
$L__BB15_38:
	setp.ge.s32 	%p28, %r9, %r55;
	mov.b32 	%r473, 2147483647;
	@%p28 bra 	$L__BB15_40;
	ld.global.u32 	%r473, [%rd13+1024];
$L__BB15_40:
	setp.ge.s32 	%p29, %r10, %r55;
	mov.b32 	%r472, 2147483647;
	@%p29 bra 	$L__BB15_42;
	ld.global.u32 	%r472, [%rd13+1536];
$L__BB15_42:
	setp.ge.s32 	%p30, %r11, %r55;
	mov.b32 	%r471, 2147483647;
	@%p30 bra 	$L__BB15_44;
	ld.global.u32 	%r471, [%rd13+2048];
$L__BB15_44:
	setp.ge.s32 	%p31, %r12, %r55;
	mov.b32 	%r470, 2147483647;
	@%p31 bra 	$L__BB15_46;
	ld.global.u32 	%r470, [%rd13+2560];
$L__BB15_46:
	setp.ge.s32 	%p32, %r13, %r55;
	mov.b32 	%r469, 2147483647;
	@%p32 bra 	$L__BB15_48;
	ld.global.u32 	%r469, [%rd13+3072];
$L__BB15_48:
	mov.u32 	%r226, %tid.x;
	add.s32 	%r227, %r226, 896;
	setp.ge.s32 	%p33, %r227, %r55;
	mov.b32 	%r468, 2147483647;
	@%p33 bra 	$L__BB15_50;
	ld.global.u32 	%r468, [%rd13+3584];
$L__BB15_50:
	setp.ge.s32 	%p34, %r14, %r55;
	mov.b32 	%r467, 2147483647;
	@%p34 bra 	$L__BB15_52;
	ld.global.u32 	%r467, [%rd13+4096];
$L__BB15_52:
	add.s32 	%r231, %r226, 1152;
	setp.ge.s32 	%p35, %r231, %r55;
	mov.b32 	%r466, 2147483647;
	@%p35 bra 	$L__BB15_54;
	ld.global.u32 	%r466, [%rd13+4608];
$L__BB15_54:
	add.s32 	%r234, %r226, 1280;
	setp.ge.s32 	%p36, %r234, %r55;
	mov.b32 	%r465, 2147483647;
	@%p36 bra 	$L__BB15_56;
	ld.global.u32 	%r465, [%rd13+5120];
$L__BB15_56:
	add.s32 	%r237, %r226, 1408;
	setp.ge.s32 	%p37, %r237, %r55;
	mov.b32 	%r464, 2147483647;
	@%p37 bra 	$L__BB15_58;
	ld.global.u32 	%r464, [%rd13+5632];
$L__BB15_58:
	add.s32 	%r240, %r226, 1536;
	setp.ge.s32 	%p38, %r240, %r55;
	mov.b32 	%r463, 2147483647;
	@%p38 bra 	$L__BB15_60;
	ld.global.u32 	%r463, [%rd13+6144];
$L__BB15_60:
	add.s32 	%r243, %r226, 1664;
	setp.ge.s32 	%p39, %r243, %r55;
	mov.b32 	%r462, 2147483647;
	@%p39 bra 	$L__BB15_62;
	ld.global.u32 	%r462, [%rd13+6656];
$L__BB15_62:
	add.s32 	%r246, %r226, 1792;
	setp.ge.s32 	%p40, %r246, %r55;
	mov.b32 	%r461, 2147483647;
	@%p40 bra 	$L__BB15_64;
	ld.global.u32 	%r461, [%rd13+7168];
$L__BB15_64:
	setp.ge.s32 	%p41, %r15, %r55;
	mov.b32 	%r460, 2147483647;
	@%p41 bra 	$L__BB15_66;
	ld.global.u32 	%r460, [%rd13+7680];
$L__BB15_66:
	setp.le.s32 	%p42, %r175, %r174;
	@%p42 bra 	$L__BB15_69;
	xor.b32  	%r103, %r460, -2147483648;
	xor.b32  	%r104, %r461, -2147483648;
	xor.b32  	%r105, %r462, -2147483648;
	xor.b32  	%r106, %r463, -2147483648;
	xor.b32  	%r107, %r464, -2147483648;
	xor.b32  	%r108, %r465, -2147483648;
	xor.b32  	%r109, %r466, -2147483648;
	xor.b32  	%r110, %r467, -2147483648;
	xor.b32  	%r111, %r468, -2147483648;
	xor.b32  	%r112, %r469, -2147483648;
	xor.b32  	%r113, %r470, -2147483648;
	xor.b32  	%r114, %r471, -2147483648;
	xor.b32  	%r115, %r472, -2147483648;
	xor.b32  	%r116, %r473, -2147483648;
	xor.b32  	%r117, %r474, -2147483648;
	xor.b32  	%r118, %r475, -2147483648;
	mov.b32 	%r476, 0;
	mov.u32 	%r477, %r174;
$L__BB15_68:
	sub.s32 	%r249, %r175, %r477;
	shl.b32 	%r250, %r476, 10;
	mov.u32 	%r251, _ZZN3cub18CUB_300001_SM_10006detail10radix_sort30DeviceRadixSortHistogramKernelINS1_5radix10policy_hubIiNS0_8NullTypeEyE10Policy1000ELNS0_9SortOrderE0EiyNS1_21identity_decomposer_tEEEvPT2_PKT1_SB_iiT3_E12temp_storage;
	add.s32 	%r252, %r251, %r250;
	min.s32 	%r253, %r249, 8;
	mov.b32 	%r254, -1;
	shl.b32 	%r255, %r254, %r253;
	not.b32 	%r256, %r255;
	shr.u32 	%r257, %r118, %r477;
	and.b32  	%r258, %r257, %r256;
	shl.b32 	%r259, %r258, 2;
	add.s32 	%r260, %r252, %r259;
	atom.shared.add.u32 	%r261, [%r260], 1;
	shr.u32 	%r262, %r117, %r477;
	and.b32  	%r263, %r262, %r256;
	shl.b32 	%r264, %r263, 2;
	add.s32 	%r265, %r252, %r264;
	atom.shared.add.u32 	%r266, [%r265], 1;
	shr.u32 	%r267, %r116, %r477;
	and.b32  	%r268, %r267, %r256;
	shl.b32 	%r269, %r268, 2;
	add.s32 	%r270, %r252, %r269;
	atom.shared.add.u32 	%r271, [%r270], 1;
	shr.u32 	%r272, %r115, %r477;
	and.b32  	%r273, %r272, %r256;
	shl.b32 	%r274, %r273, 2;
	add.s32 	%r275, %r252, %r274;
	atom.shared.add.u32 	%r276, [%r275], 1;
	shr.u32 	%r277, %r114, %r477;
	and.b32  	%r278, %r277, %r256;
	shl.b32 	%r279, %r278, 2;
	add.s32 	%r280, %r252, %r279;
	atom.shared.add.u32 	%r281, [%r280], 1;
	shr.u32 	%r282, %r113, %r477;
	and.b32  	%r283, %r282, %r256;
	shl.b32 	%r284, %r283, 2;
	add.s32 	%r285, %r252, %r284;
	atom.shared.add.u32 	%r286, [%r285], 1;
	shr.u32 	%r287, %r112, %r477;
	and.b32  	%r288, %r287, %r256;
	shl.b32 	%r289, %r288, 2;
	add.s32 	%r290, %r252, %r289;
	atom.shared.add.u32 	%r291, [%r290], 1;
	shr.u32 	%r292, %r111, %r477;
	and.b32  	%r293, %r292, %r256;
	shl.b32 	%r294, %r293, 2;
	add.s32 	%r295, %r252, %r294;
	atom.shared.add.u32 	%r296, [%r295], 1;
	shr.u32 	%r297, %r110, %r477;
	and.b32  	%r298, %r297, %r256;
	shl.b32 	%r299, %r298, 2;
	add.s32 	%r300, %r252, %r299;
	atom.shared.add.u32 	%r301, [%r300], 1;
	shr.u32 	%r302, %r109, %r477;
	and.b32  	%r303, %r302, %r256;
	shl.b32 	%r304, %r303, 2;
	add.s32 	%r305, %r252, %r304;
	atom.shared.add.u32 	%r306, [%r305], 1;
	shr.u32 	%r307, %r108, %r477;
	and.b32  	%r308, %r307, %r256;
	shl.b32 	%r309, %r308, 2;
	add.s32 	%r310, %r252, %r309;
	atom.shared.add.u32 	%r311, [%r310], 1;
	shr.u32 	%r312, %r107, %r477;
	and.b32  	%r313, %r312, %r256;
	shl.b32 	%r314, %r313, 2;
	add.s32 	%r315, %r252, %r314;
	atom.shared.add.u32 	%r316, [%r315], 1;
	shr.u32 	%r317, %r106, %r477;
	and.b32  	%r318, %r317, %r256;
	shl.b32 	%r319, %r318, 2;
	add.s32 	%r320, %r252, %r319;
	atom.shared.add.u32 	%r321, [%r320], 1;
	shr.u32 	%r322, %r105, %r477;
	and.b32  	%r323, %r322, %r256;
	shl.b32 	%r324, %r323, 2;
	add.s32 	%r325, %r252, %r324;
	atom.shared.add.u32 	%r326, [%r325], 1;
	shr.u32 	%r327, %r104, %r477;
	and.b32  	%r328, %r327, %r256;
	shl.b32 	%r329, %r328, 2;
	add.s32 	%r330, %r252, %r329;
	atom.shared.add.u32 	%r331, [%r330], 1;
	shr.u32 	%r332, %r103, %r477;
	and.b32  	%r333, %r332, %r256;
	shl.b32 	%r334, %r333, 2;
	add.s32 	%r335, %r252, %r334;
	atom.shared.add.u32 	%r336, [%r335], 1;
	add.s32 	%r477, %r477, 8;
	add.s32 	%r476, %r476, 1;
	setp.lt.s32 	%p43, %r477, %r175;
	@%p43 bra 	$L__BB15_68;
$L__BB15_69:
	add.s64 	%rd136, %rd136, %rd4;
	setp.lt.u64 	%p44, %rd136, %rd9;
	@%p44 bra 	$L__BB15_32;
$L__BB15_70:
	bar.sync 	0;
	@%p1 bra 	$L__BB15_152;
	setp.lt.u32 	%p45, %r1, 7;
	mov.b32 	%r480, 0;
	@%p45 bra 	$L__BB15_90;
	mov.b32 	%r478, 0;
$L__BB15_73:
	.pragma "nounroll";
	shl.b32 	%r339, %r478, 10;
	add.s32 	%r124, %r6, %r339;
	ld.shared.u32 	%r125, [%r124];
	setp.eq.s32 	%p46, %r125, 0;
	@%p46 bra 	$L__BB15_75;
	cvt.u32.u64 	%r340, %rd5;
	shl.b32 	%r341, %r478, 8;
	add.s32 	%r342, %r341, %r340;
	mul.wide.u32 	%rd30, %r342, 8;
	add.s64 	%rd31, %rd2, %rd30;
	cvt.u64.u32 	%rd32, %r125;
	atom.global.add.u64 	%rd33, [%rd31], %rd32;
$L__BB15_75:
	ld.shared.u32 	%r126, [%r124+1024];
	setp.eq.s32 	%p47, %r126, 0;
	@%p47 bra 	$L__BB15_77;
	cvt.u32.u64 	%r343, %rd5;
	shl.b32 	%r344, %r478, 8;
	add.s32 	%r345, %r344, %r343;
	add.s32 	%r346, %r345, 256;
	mul.wide.u32 	%rd34, %r346, 8;
	add.s64 	%rd35, %rd2, %rd34;
	cvt.u64.u32 	%rd36, %r126;
	atom.global.add.u64 	%rd37, [%rd35], %rd36;
$L__BB15_77:
	ld.shared.u32 	%r127, [%r124+2048];
	setp.eq.s32 	%p48, %r127, 0;
	@%p48 bra 	$L__BB15_79;
	cvt.u32.u64 	%r347, %rd5;
	shl.b32 	%r348, %r478, 8;
	add.s32 	%r349, %r348, %r347;
	add.s32 	%r350, %r349, 512;
	mul.wide.u32 	%rd38, %r350, 8;
	add.s64 	%rd39, %rd2, %rd38;
	cvt.u64.u32 	%rd40, %r127;
	atom.global.add.u64 	%rd41, [%rd39], %rd40;
$L__BB15_79:
	ld.shared.u32 	%r128, [%r124+3072];
	setp.eq.s32 	%p49, %r128, 0;
	@%p49 bra 	$L__BB15_81;
	cvt.u32.u64 	%r351, %rd5;
	shl.b32 	%r352, %r478, 8;
	add.s32 	%r353, %r352, %r351;
	add.s32 	%r354, %r353, 768;
	mul.wide.u32 	%rd42, %r354, 8;
	add.s64 	%rd43, %rd2, %rd42;
	cvt.u64.u32 	%rd44, %r128;
	atom.global.add.u64 	%rd45, [%rd43], %rd44;
$L__BB15_81:
	ld.shared.u32 	%r129, [%r124+4096];
	setp.eq.s32 	%p50, %r129, 0;
	@%p50 bra 	$L__BB15_83;
	cvt.u32.u64 	%r355, %rd5;
	shl.b32 	%r356, %r478, 8;
	add.s32 	%r357, %r356, %r355;
	add.s32 	%r358, %r357, 1024;
	mul.wide.u32 	%rd46, %r358, 8;
	add.s64 	%rd47, %rd2, %rd46;
	cvt.u64.u32 	%rd48, %r129;
	atom.global.add.u64 	%rd49, [%rd47], %rd48;
$L__BB15_83:
	ld.shared.u32 	%r130, [%r124+5120];
	setp.eq.s32 	%p51, %r130, 0;
	@%p51 bra 	$L__BB15_85;
	cvt.u32.u64 	%r359, %rd5;
	shl.b32 	%r360, %r478, 8;
	add.s32 	%r361, %r360, %r359;
	add.s32 	%r362, %r361, 1280;
	mul.wide.u32 	%rd50, %r362, 8;
	add.s64 	%rd51, %rd2, %rd50;
	cvt.u64.u32 	%rd52, %r130;
	atom.global.add.u64 	%rd53, [%rd51], %rd52;
$L__BB15_85:
	ld.shared.u32 	%r131, [%r124+6144];
	setp.eq.s32 	%p52, %r131, 0;
	@%p52 bra 	$L__BB15_87;
	cvt.u32.u64 	%r363, %rd5;
	shl.b32 	%r364, %r478, 8;
	add.s32 	%r365, %r364, %r363;
	add.s32 	%r366, %r365, 1536;
	mul.wide.u32 	%rd54, %r366, 8;
	add.s64 	%rd55, %rd2, %rd54;
	cvt.u64.u32 	%rd56, %r131;
	atom.global.add.u64 	%rd57, [%rd55], %rd56;
$L__BB15_87:
	ld.shared.u32 	%r132, [%r124+7168];
	setp.eq.s32 	%p53, %r132, 0;
	@%p53 bra 	$L__BB15_89;
	cvt.u32.u64 	%r367, %rd5;
	shl.b32 	%r368, %r478, 8;
	add.s32 	%r369, %r368, %r367;
	add.s32 	%r370, %r369, 1792;
	mul.wide.u32 	%rd58, %r370, 8;
	add.s64 	%rd59, %rd2, %rd58;
	cvt.u64.u32 	%rd60, %r132;
	atom.global.add.u64 	%rd61, [%rd59], %rd60;
$L__BB15_89:
	add.s32 	%r478, %r478, 8;
	setp.ne.s32 	%p54, %r478, %r16;
	mov.u32 	%r480, %r16;
	@%p54 bra 	$L__BB15_73;
$L__BB15_90:
	add.s32 	%r135, %r5, -1;
	setp.eq.s32 	%p55, %r3, 0;
	@%p55 bra 	$L__BB15_111;
	setp.lt.u32 	%p56, %r4, 3;
	@%p56 bra 	$L__BB15_101;
	shl.b32 	%r371, %r480, 10;
	add.s32 	%r136, %r6, %r371;
	ld.shared.u32 	%r137, [%r136];
	setp.eq.s32 	%p57, %r137, 0;
	@%p57 bra 	$L__BB15_94;
	cvt.u32.u64 	%r372, %rd5;
	shl.b32 	%r373, %r480, 8;
	add.s32 	%r374, %r373, %r372;
	mul.wide.u32 	%rd62, %r374, 8;
	add.s64 	%rd63, %rd2, %rd62;
	cvt.u64.u32 	%rd64, %r137;
	atom.global.add.u64 	%rd65, [%rd63], %rd64;
$L__BB15_94:
	ld.shared.u32 	%r138, [%r136+1024];
	setp.eq.s32 	%p58, %r138, 0;
	@%p58 bra 	$L__BB15_96;
	cvt.u32.u64 	%r375, %rd5;
	shl.b32 	%r376, %r480, 8;
	add.s32 	%r377, %r376, %r375;
	add.s32 	%r378, %r377, 256;
	mul.wide.u32 	%rd66, %r378, 8;
	add.s64 	%rd67, %rd2, %rd66;
	cvt.u64.u32 	%rd68, %r138;
	atom.global.add.u64 	%rd69, [%rd67], %rd68;
$L__BB15_96:
	ld.shared.u32 	%r139, [%r136+2048];
	setp.eq.s32 	%p59, %r139, 0;
	@%p59 bra 	$L__BB15_98;
	cvt.u32.u64 	%r379, %rd5;
	shl.b32 	%r380, %r480, 8;
	add.s32 	%r381, %r380, %r379;
	add.s32 	%r382, %r381, 512;
	mul.wide.u32 	%rd70, %r382, 8;
	add.s64 	%rd71, %rd2, %rd70;
	cvt.u64.u32 	%rd72, %r139;
	atom.global.add.u64 	%rd73, [%rd71], %rd72;
$L__BB15_98:
	ld.shared.u32 	%r140, [%r136+3072];
	setp.eq.s32 	%p60, %r140, 0;
	@%p60 bra 	$L__BB15_100;
	cvt.u32.u64 	%r383, %rd5;
	shl.b32 	%r384, %r480, 8;
	add.s32 	%r385, %r384, %r383;
	add.s32 	%r386, %r385, 768;
	mul.wide.u32 	%rd74, %r386, 8;
	add.s64 	%rd75, %rd2, %rd74;
	cvt.u64.u32 	%rd76, %r140;
	atom.global.add.u64 	%rd77, [%rd75], %rd76;
$L__BB15_100:
	add.s32 	%r480, %r480, 4;
$L__BB15_101:
	setp.eq.s32 	%p61, %r5, 0;
	@%p61 bra 	$L__BB15_111;
	setp.eq.s32 	%p62, %r135, 0;
	@%p62 bra 	$L__BB15_108;
	shl.b32 	%r387, %r480, 10;
	add.s32 	%r143, %r6, %r387;
	ld.shared.u32 	%r144, [%r143];
	setp.eq.s32 	%p63, %r144, 0;
	@%p63 bra 	$L__BB15_105;
	cvt.u32.u64 	%r388, %rd5;
	shl.b32 	%r389, %r480, 8;
	add.s32 	%r390, %r389, %r388;
	mul.wide.u32 	%rd78, %r390, 8;
	add.s64 	%rd79, %rd2, %rd78;
	cvt.u64.u32 	%rd80, %r144;
	atom.global.add.u64 	%rd81, [%rd79], %rd80;
$L__BB15_105:
	ld.shared.u32 	%r145, [%r143+1024];
	setp.eq.s32 	%p64, %r145, 0;
	@%p64 bra 	$L__BB15_107;
	cvt.u32.u64 	%r391, %rd5;
	shl.b32 	%r392, %r480, 8;
	add.s32 	%r393, %r392, %r391;
	add.s32 	%r394, %r393, 256;
	mul.wide.u32 	%rd82, %r394, 8;
	add.s64 	%rd83, %rd2, %rd82;
	cvt.u64.u32 	%rd84, %r145;
	atom.global.add.u64 	%rd85, [%rd83], %rd84;
$L__BB15_107:
	add.s32 	%r480, %r480, 2;
$L__BB15_108:
	setp.eq.s32 	%p65, %r17, 0;
	@%p65 bra 	$L__BB15_111;
	shl.b32 	%r395, %r480, 10;
	add.s32 	%r396, %r6, %r395;
	ld.shared.u32 	%r148, [%r396];
	setp.eq.s32 	%p66, %r148, 0;
	@%p66 bra 	$L__BB15_111;
	cvt.u32.u64 	%r397, %rd5;
	shl.b32 	%r398, %r480, 8;
	add.s32 	%r399, %r398, %r397;
	mul.wide.u32 	%rd86, %r399, 8;
	add.s64 	%rd87, %rd2, %rd86;
	cvt.u64.u32 	%rd88, %r148;
	atom.global.add.u64 	%rd89, [%rd87], %rd88;
$L__BB15_111:
	cvt.u32.u64 	%r400, %rd5;
	setp.gt.u32 	%p67, %r400, 127;
	@%p67 bra 	$L__BB15_152;
	setp.lt.u32 	%p68, %r1, 7;
	mov.b32 	%r484, 0;
	@%p68 bra 	$L__BB15_131;
	mov.b32 	%r482, 0;
$L__BB15_114:
	.pragma "nounroll";
	shl.b32 	%r404, %r482, 10;
	add.s32 	%r150, %r6, %r404;
	ld.shared.u32 	%r151, [%r150+512];
	setp.eq.s32 	%p69, %r151, 0;
	shl.b32 	%r405, %r482, 8;
	add.s32 	%r406, %r405, %r400;
	mul.wide.u32 	%rd90, %r406, 8;
	add.s64 	%rd15, %rd2, %rd90;
	@%p69 bra 	$L__BB15_116;
	cvt.u64.u32 	%rd91, %r151;
	atom.global.add.u64 	%rd92, [%rd15+1024], %rd91;
$L__BB15_116:
	ld.shared.u32 	%r152, [%r150+1536];
	setp.eq.s32 	%p70, %r152, 0;
	@%p70 bra 	$L__BB15_118;
	cvt.u64.u32 	%rd93, %r152;
	atom.global.add.u64 	%rd94, [%rd15+3072], %rd93;
$L__BB15_118:
	ld.shared.u32 	%r153, [%r150+2560];
	setp.eq.s32 	%p71, %r153, 0;
	@%p71 bra 	$L__BB15_120;
	cvt.u64.u32 	%rd95, %r153;
	atom.global.add.u64 	%rd96, [%rd15+5120], %rd95;
$L__BB15_120:
	ld.shared.u32 	%r154, [%r150+3584];
	setp.eq.s32 	%p72, %r154, 0;
	@%p72 bra 	$L__BB15_122;
	cvt.u64.u32 	%rd97, %r154;
	atom.global.add.u64 	%rd98, [%rd15+7168], %rd97;
$L__BB15_122:
	ld.shared.u32 	%r155, [%r150+4608];
	setp.eq.s32 	%p73, %r155, 0;
	@%p73 bra 	$L__BB15_124;
	cvt.u64.u32 	%rd99, %r155;
	atom.global.add.u64 	%rd100, [%rd15+9216], %rd99;
$L__BB15_124:
	ld.shared.u32 	%r156, [%r150+5632];
	setp.eq.s32 	%p74, %r156, 0;
	@%p74 bra 	$L__BB15_126;
	cvt.u64.u32 	%rd101, %r156;
	atom.global.add.u64 	%rd102, [%rd15+11264], %rd101;
$L__BB15_126:
	ld.shared.u32 	%r157, [%r150+6656];
	setp.eq.s32 	%p75, %r157, 0;
	@%p75 bra 	$L__BB15_128;
	cvt.u64.u32 	%rd103, %r157;
	atom.global.add.u64 	%rd104, [%rd15+13312], %rd103;
$L__BB15_128:
	ld.shared.u32 	%r158, [%r150+7680];
	setp.eq.s32 	%p76, %r158, 0;
	@%p76 bra 	$L__BB15_130;
	cvt.u64.u32 	%rd105, %r158;
	atom.global.add.u64 	%rd106, [%rd15+15360], %rd105;
$L__BB15_130:
	add.s32 	%r482, %r482, 8;
	setp.ne.s32 	%p77, %r482, %r16;
	mov.u32 	%r484, %r16;
	@%p77 bra 	$L__BB15_114;
$L__BB15_131:
	setp.eq.s32 	%p78, %r3, 0;
	@%p78 bra 	$L__BB15_152;
	setp.lt.u32 	%p79, %r4, 3;
	@%p79 bra 	$L__BB15_142;
	shl.b32 	%r407, %r484, 10;
	add.s32 	%r161, %r6, %r407;
	ld.shared.u32 	%r162, [%r161+512];
	setp.eq.s32 	%p80, %r162, 0;
	@%p80 bra 	$L__BB15_135;
	shl.b32 	%r409, %r484, 8;
	add.s32 	%r410, %r409, %r400;
	mul.wide.u32 	%rd107, %r410, 8;
	add.s64 	%rd108, %rd2, %rd107;
	cvt.u64.u32 	%rd109, %r162;
	atom.global.add.u64 	%rd110, [%rd108+1024], %rd109;
$L__BB15_135:
	ld.shared.u32 	%r163, [%r161+1536];
	setp.eq.s32 	%p81, %r163, 0;
	@%p81 bra 	$L__BB15_137;
	shl.b32 	%r412, %r484, 8;
	add.s32 	%r413, %r412, %r400;
	add.s32 	%r414, %r413, 256;
	mul.wide.u32 	%rd111, %r414, 8;
	add.s64 	%rd112, %rd2, %rd111;
	cvt.u64.u32 	%rd113, %r163;
	atom.global.add.u64 	%rd114, [%rd112+1024], %rd113;
$L__BB15_137:
	ld.shared.u32 	%r164, [%r161+2560];
	setp.eq.s32 	%p82, %r164, 0;
	@%p82 bra 	$L__BB15_139;
	shl.b32 	%r416, %r484, 8;
	add.s32 	%r417, %r416, %r400;
	add.s32 	%r418, %r417, 512;
	mul.wide.u32 	%rd115, %r418, 8;
	add.s64 	%rd116, %rd2, %rd115;
	cvt.u64.u32 	%rd117, %r164;
	atom.global.add.u64 	%rd118, [%rd116+1024], %rd117;
$L__BB15_139:
	ld.shared.u32 	%r165, [%r161+3584];
	setp.eq.s32 	%p83, %r165, 0;
	@%p83 bra 	$L__BB15_141;
	shl.b32 	%r420, %r484, 8;
	add.s32 	%r421, %r420, %r400;
	add.s32 	%r422, %r421, 768;
	mul.wide.u32 	%rd119, %r422, 8;
	add.s64 	%rd120, %rd2, %rd119;
	cvt.u64.u32 	%rd121, %r165;
	atom.global.add.u64 	%rd122, [%rd120+1024], %rd121;
$L__BB15_141:
	add.s32 	%r484, %r484, 4;
$L__BB15_142:
	setp.eq.s32 	%p84, %r5, 0;
	@%p84 bra 	$L__BB15_152;
	setp.eq.s32 	%p85, %r135, 0;
	@%p85 bra 	$L__BB15_149;
	shl.b32 	%r423, %r484, 10;
	add.s32 	%r168, %r6, %r423;
	ld.shared.u32 	%r169, [%r168+512];
	setp.eq.s32 	%p86, %r169, 0;
	@%p86 bra 	$L__BB15_146;
	shl.b32 	%r425, %r484, 8;
	add.s32 	%r426, %r425, %r400;
	mul.wide.u32 	%rd123, %r426, 8;
	add.s64 	%rd124, %rd2, %rd123;
	cvt.u64.u32 	%rd125, %r169;
	atom.global.add.u64 	%rd126, [%rd124+1024], %rd125;
$L__BB15_146:
	ld.shared.u32 	%r170, [%r168+1536];
	setp.eq.s32 	%p87, %r170, 0;
	@%p87 bra 	$L__BB15_148;
	shl.b32 	%r428, %r484, 8;
	add.s32 	%r429, %r428, %r400;
	add.s32 	%r430, %r429, 256;
	mul.wide.u32 	%rd127, %r430, 8;
	add.s64 	%rd128, %rd2, %rd127;
	cvt.u64.u32 	%rd129, %r170;
	atom.global.add.u64 	%rd130, [%rd128+1024], %rd129;
$L__BB15_148:
	add.s32 	%r484, %r484, 2;
$L__BB15_149:
	setp.eq.s32 	%p88, %r17, 0;
	@%p88 bra 	$L__BB15_152;
	shl.b32 	%r431, %r484, 10;
	add.s32 	%r432, %r6, %r431;
	ld.shared.u32 	%r173, [%r432+512];
	setp.eq.s32 	%p89, %r173, 0;
	@%p89 bra 	$L__BB15_152;
	shl.b32 	%r434, %r484, 8;
	add.s32 	%r435, %r434, %r400;
	mul.wide.u32 	%rd131, %r435, 8;
	add.s64 	%rd132, %rd2, %rd131;
	cvt.u64.u32 	%rd133, %r173;
	atom.global.add.u64 	%rd134, [%rd132+1024], %rd133;
$L__BB15_152:
	bar.sync 	0;
	add.s64 	%rd135, %rd135, 1;
	setp.ne.s64 	%p90, %rd135, %rd6;
	@%p90 bra 	$L__BB15_2;
$L__BB15_153:
	ret;

}
	// .globl	_ZN3cub18CUB_300001_SM_10006detail10radix_sort33DeviceRadixSortExclusiveSumKernelINS1_5radix10policy_hubIiNS0_8NullTypeEyE10Policy1000EyEEvPT0_
.visible .entry _ZN3cub18CUB_300001_SM_10006detail10radix_sort33DeviceRadixSortExclusiveSumKernelINS1_5radix10policy_hubIiNS0_8NullTypeEyE10Policy1000EyEEvPT0_(
	.param .u64 .ptr .align 1 _ZN3cub18CUB_300001_SM_10006detail10radix_sort33DeviceRadixSortExclusiveSumKernelINS1_5radix10policy_hubIiNS0_8NullTypeEyE10Policy1000EyEEvPT0__param_0
)
{
	.reg .pred 	%p<4>;
	.reg .b32 	%r<28>;
	.reg .b64 	%rd<54>;
	// demoted variable
	.shared .align 16 .b8 _ZZN3cub18CUB_300001_SM_10006detail10radix_sort33DeviceRadixSortExclusiveSumKernelINS1_5radix10policy_hubIiNS0_8NullTypeEyE10Policy1000EyEEvPT0_E12temp_storage[2336];
	ld.param.u64 	%rd5, [_ZN3cub18CUB_300001_SM_10006detail10radix_sort33DeviceRadixSortExclusiveSumKernelINS1_5radix10policy_hubIiNS0_8NullTypeEyE10Policy1000EyEEvPT0__param_0];
	cvta.to.global.u64 	%rd6, %rd5;
	mov.u32 	%r3, %ctaid.x;
	shl.b32 	%r4, %r3, 8;
	mov.u32 	%r1, %tid.x;
	setp.gt.u32 	%p1, %r1, 255;
	add.s32 	%r5, %r4, %r1;
	mul.wide.s32 	%rd7, %r5, 8;
	add.s64 	%rd1, %rd6, %rd7;
	@%p1 bra 	$L__BB16_2;
	ld.global.u64 	%rd53, [%rd1];
$L__BB16_2:
	shr.u32 	%r6, %r1, 3;
	add.s32 	%r7, %r6, %r1;
	shl.b32 	%r8, %r7, 3;
	mov.u32 	%r9, _ZZN3cub18CUB_300001_SM_10006detail10radix_sort33DeviceRadixSortExclusiveSumKernelINS1_5radix10policy_hubIiNS0_8NullTypeEyE10Policy1000EyEEvPT0_E12temp_storage;
	add.s32 	%r10, %r9, %r8;
	add.s32 	%r2, %r10, 16;
	st.shared.u64 	[%r10+16], %rd53;
	bar.sync 	0;
	setp.gt.u32 	%p2, %r1, 31;
	@%p2 bra 	$L__BB16_4;
	mad.lo.s32 	%r27, %r1, 72, %r9;
	ld.shared.u64 	%rd23, [%r27+16];
	ld.shared.u64 	%rd24, [%r27+24];
	ld.shared.u64 	%rd25, [%r27+32];
	ld.shared.u64 	%rd26, [%r27+40];
	ld.shared.u64 	%rd27, [%r27+48];
	ld.shared.u64 	%rd28, [%r27+56];
	ld.shared.u64 	%rd29, [%r27+64];
	ld.shared.u64 	%rd30, [%r27+72];
	add.s64 	%rd31, %rd24, %rd23;
	add.s64 	%rd32, %rd31, %rd25;
	add.s64 	%rd33, %rd32, %rd26;
	add.s64 	%rd34, %rd33, %rd27;
	add.s64 	%rd35, %rd34, %rd28;
	add.s64 	%rd36, %rd35, %rd29;
	add.s64 	%rd10, %rd36, %rd30;
	mov.b32 	%r11, 1;
	mov.b32 	%r24, 0;
	mov.b32 	%r25, -1;
	// begin inline asm
	{  .reg .u64 r0;  .reg .u32 lo;  .reg .u32 hi;  .reg .pred p;  mov.b64 {lo, hi}, %rd10;  shfl.sync.up.b32 lo|p, lo, %r11, %r24, %r25;  shfl.sync.up.b32 hi|p, hi, %r11, %r24, %r25;  mov.b64 r0, {lo, hi};  @p add.u64 r0, r0, %rd10;  mov.u64 %rd8, r0;}
	// end inline asm
	mov.b32 	%r14, 2;
	// begin inline asm
	{  .reg .u64 r0;  .reg .u32 lo;  .reg .u32 hi;  .reg .pred p;  mov.b64 {lo, hi}, %rd8;  shfl.sync.up.b32 lo|p, lo, %r14, %r24, %r25;  shfl.sync.up.b32 hi|p, hi, %r14, %r24, %r25;  mov.b64 r0, {lo, hi};  @p add.u64 r0, r0, %rd8;  mov.u64 %rd11, r0;}
	// end inline asm
	mov.b32 	%r17, 4;
	// begin inline asm
	{  .reg .u64 r0;  .reg .u32 lo;  .reg .u32 hi;  .reg .pred p;  mov.b64 {lo, hi}, %rd11;  shfl.sync.up.b32 lo|p, lo, %r17, %r24, %r25;  shfl.sync.up.b32 hi|p, hi, %r17, %r24, %r25;  mov.b64 r0, {lo, hi};  @p add.u64 r0, r0, %rd11;  mov.u64 %rd14, r0;}
	// end inline asm
	mov.b32 	%r20, 8;
	// begin inline asm
	{  .reg .u64 r0;  .reg .u32 lo;  .reg .u32 hi;  .reg .pred p;  mov.b64 {lo, hi}, %rd14;  shfl.sync.up.b32 lo|p, lo, %r20, %r24, %r25;  shfl.sync.up.b32 hi|p, hi, %r20, %r24, %r25;  mov.b64 r0, {lo, hi};  @p add.u64 r0, r0, %rd14;  mov.u64 %rd17, r0;}
	// end inline asm
	mov.b32 	%r23, 16;
	// begin inline asm
	{  .reg .u64 r0;  .reg .u32 lo;  .reg .u32 hi;  .reg .pred p;  mov.b64 {lo, hi}, %rd17;  shfl.sync.up.b32 lo|p, lo, %r23, %r24, %r25;  shfl.sync.up.b32 hi|p, hi, %r23, %r24, %r25;  mov.b64 r0, {lo, hi};  @p add.u64 r0, r0, %rd17;  mov.u64 %rd20, r0;}
	// end inline asm
	sub.s64 	%rd37, %rd20, %rd10;
	ld.shared.u64 	%rd38, [%r27+16];
	ld.shared.u64 	%rd39, [%r27+24];
	ld.shared.u64 	%rd40, [%r27+32];
	ld.shared.u64 	%rd41, [%r27+40];
	ld.shared.u64 	%rd42, [%r27+48];
	ld.shared.u64 	%rd43, [%r27+56];
	ld.shared.u64 	%rd44, [%r27+64];
	add.s64 	%rd45, %rd38, %rd37;
	add.s64 	%rd46, %rd39, %rd45;
	add.s64 	%rd47, %rd40, %rd46;
	add.s64 	%rd48, %rd41, %rd47;
	add.s64 	%rd49, %rd42, %rd48;
	add.s64 	%rd50, %rd43, %rd49;
	add.s64 	%rd51, %rd44, %rd50;
	st.shared.u64 	[%r27+16], %rd37;
	st.shared.u64 	[%r27+24], %rd45;
	st.shared.u64 	[%r27+32], %rd46;
	st.shared.u64 	[%r27+40], %rd47;
	st.shared.u64 	[%r27+48], %rd48;
	st.shared.u64 	[%r27+56], %rd49;
	st.shared.u64 	[%r27+64], %rd50;
	st.shared.u64 	[%r27+72], %rd51;
$L__BB16_4:
	setp.gt.u32 	%p3, %r1, 255;
	bar.sync 	0;
	@%p3 bra 	$L__BB16_6;
	ld.shared.u64 	%rd52, [%r2];
	st.global.u64 	[%rd1], %rd52;
$L__BB16_6:
	ret;

}
	// .globl	_ZN3cub18CUB_300001_SM_10006detail10radix_sort29DeviceRadixSortOnesweepKernelINS1_5radix10policy_hubIiNS0_8NullTypeEyE10Policy1000ELNS0_9SortOrderE0EiS6_yiiNS1_21identity_decomposer_tEEEvPT5_SC_PT3_PKSD_PT1_PKSH_PT2_PKSL_T4_iiT6_
.visible .entry _ZN3cub18CUB_300001_SM_10006detail10radix_sort29DeviceRadixSortOnesweepKernelINS1_5radix10policy_hubIiNS0_8NullTypeEyE10Policy1000ELNS0_9SortOrderE0EiS6_yiiNS1_21identity_decomposer_tEEEvPT5_SC_PT3_PKSD_PT1_PKSH_PT2_PKSL_T4_iiT6_(
	.param .u64 .ptr .align 1 _ZN3cub18CUB_300001_SM_10006detail10radix_sort29DeviceRadixSortOnesweepKernelINS1_5radix10policy_hubIiNS0_8NullTypeEyE10Policy1000ELNS0_9SortOrderE0EiS6_yiiNS1_21identity_decomposer_tEEEvPT5_SC_PT3_PKSD_PT1_PKSH_PT2_PKSL_T4_iiT6__param_0,
	.param .u64 .ptr .align 1 _ZN3cub18CUB_300001_SM_10006detail10radix_sort29DeviceRadixSortOnesweepKernelINS1_5radix10policy_hubIiNS0_8NullTypeEyE10Policy1000ELNS0_9SortOrderE0EiS6_yiiNS1_21identity_decomposer_tEEEvPT5_SC_PT3_PKSD_PT1_PKSH_PT2_PKSL_T4_iiT6__param_1,
	.param .u64 .ptr .align 1 _ZN3cub18CUB_300001_SM_10006detail10radix_sort29DeviceRadixSortOnesweepKernelINS1_5radix10policy_hubIiNS0_8NullTypeEyE10Policy1000ELNS0_9SortOrderE0EiS6_yiiNS1_21identity_decomposer_tEEEvPT5_SC_PT3_PKSD_PT1_PKSH_PT2_PKSL_T4_iiT6__param_2,
	.param .u64 .ptr .align 1 _ZN3cub18CUB_300001_SM_10006detail10radix_sort29DeviceRadixSortOnesweepKernelINS1_5radix10policy_hubIiNS0_8NullTypeEyE10Policy1000ELNS0_9SortOrderE0EiS6_yiiNS1_21identity_decomposer_tEEEvPT5_SC_PT3_PKSD_PT1_PKSH_PT2_PKSL_T4_iiT6__param_3,
	.param .u64 .ptr .align 1 _ZN3cub18CUB_300001_SM_10006detail10radix_sort29DeviceRadixSortOnesweepKernelINS1_5radix10policy_hubIiNS0_8NullTypeEyE10Policy1000ELNS0_9SortOrderE0EiS6_yiiNS1_21identity_decomposer_tEEEvPT5_SC_PT3_PKSD_PT1_PKSH_PT2_PKSL_T4_iiT6__param_4,
	.param .u64 .ptr .align 1 _ZN3cub18CUB_300001_SM_10006detail10radix_sort29DeviceRadixSortOnesweepKernelINS1_5radix10policy_hubIiNS0_8NullTypeEyE10Policy1000ELNS0_9SortOrderE0EiS6_yiiNS1_21identity_decomposer_tEEEvPT5_SC_PT3_PKSD_PT1_PKSH_PT2_PKSL_T4_iiT6__param_5,
	.param .u64 .ptr .align 1 _ZN3cub18CUB_300001_SM_10006detail10radix_sort29DeviceRadixSortOnesweepKernelINS1_5radix10policy_hubIiNS0_8NullTypeEyE10Policy1000ELNS0_9SortOrderE0EiS6_yiiNS1_21identity_decomposer_tEEEvPT5_SC_PT3_PKSD_PT1_PKSH_PT2_PKSL_T4_iiT6__param_6,
	.param .u64 .ptr .align 1 _ZN3cub18CUB_300001_SM_10006detail10radix_sort29DeviceRadixSortOnesweepKernelINS1_5radix10policy_hubIiNS0_8NullTypeEyE10Policy1000ELNS0_9SortOrderE0EiS6_yiiNS1_21identity_decomposer_tEEEvPT5_SC_PT3_PKSD_PT1_PKSH_PT2_PKSL_T4_iiT6__param_7,
	.param .u32 _ZN3cub18CUB_300001_SM_10006detail10radix_sort29DeviceRadixSortOnesweepKernelINS1_5radix10policy_hubIiNS0_8NullTypeEyE10Policy1000ELNS0_9SortOrderE0EiS6_yiiNS1_21identity_decomposer_tEEEvPT5_SC_PT3_PKSD_PT1_PKSH_PT2_PKSL_T4_iiT6__param_8,
	.param .u32 _ZN3cub18CUB_300001_SM_10006detail10radix_sort29DeviceRadixSortOnesweepKernelINS1_5radix10policy_hubIiNS0_8NullTypeEyE10Policy1000ELNS0_9SortOrderE0EiS6_yiiNS1_21identity_decomposer_tEEEvPT5_SC_PT3_PKSD_PT1_PKSH_PT2_PKSL_T4_iiT6__param_9,
	.param .u32 _ZN3cub18CUB_300001_SM_10006detail10radix_sort29DeviceRadixSortOnesweepKernelINS1_5radix10policy_hubIiNS0_8NullTypeEyE10Policy1000ELNS0_9SortOrderE0EiS6_yiiNS1_21identity_decomposer_tEEEvPT5_SC_PT3_PKSD_PT1_PKSH_PT2_PKSL_T4_iiT6__param_10,
	.param .align 1 .b8 _ZN3cub18CUB_300001_SM_10006detail10radix_sort29DeviceRadixSortOnesweepKernelINS1_5radix10policy_hubIiNS0_8NullTypeEyE10Policy1000ELNS0_9SortOrderE0EiS6_yiiNS1_21identity_decomposer_tEEEvPT5_SC_PT3_PKSD_PT1_PKSH_PT2_PKSL_T4_iiT6__param_11[1]
)
.maxntid 384
{
	.reg .pred 	%p<142>;
	.reg .b32 	%r<1806>;
	.reg .b64 	%rd<239>;
	// demoted variable
	.shared .align 16 .b8 _ZZN3cub18CUB_300001_SM_10006detail10radix_sort29DeviceRadixSortOnesweepKernelINS1_5radix10policy_hubIiNS0_8NullTypeEyE10Policy1000ELNS0_9SortOrderE0EiS6_yiiNS1_21identity_decomposer_tEEEvPT5_SC_PT3_PKSD_PT1_PKSH_PT2_PKSL_T4_iiT6_E1s[31232];
	ld.param.u64 	%rd21, [_ZN3cub18CUB_300001_SM_10006detail10radix_sort29DeviceRadixSortOnesweepKernelINS1_5radix10policy_hubIiNS0_8NullTypeEyE10Policy1000ELNS0_9SortOrderE0EiS6_yiiNS1_21identity_decomposer_tEEEvPT5_SC_PT3_PKSD_PT1_PKSH_PT2_PKSL_T4_iiT6__param_1];
	ld.param.u64 	%rd24, [_ZN3cub18CUB_300001_SM_10006detail10radix_sort29DeviceRadixSortOnesweepKernelINS1_5radix10policy_hubIiNS0_8NullTypeEyE10Policy1000ELNS0_9SortOrderE0EiS6_yiiNS1_21identity_decomposer_tEEEvPT5_SC_PT3_PKSD_PT1_PKSH_PT2_PKSL_T4_iiT6__param_4];
	ld.param.u64 	%rd25, [_ZN3cub18CUB_300001_SM_10006detail10radix_sort29DeviceRadixSortOnesweepKernelINS1_5radix10policy_hubIiNS0_8NullTypeEyE10Policy1000ELNS0_9SortOrderE0EiS6_yiiNS1_21identity_decomposer_tEEEvPT5_SC_PT3_PKSD_PT1_PKSH_PT2_PKSL_T4_iiT6__param_5];
	ld.param.u32 	%r293, [_ZN3cub18CUB_300001_SM_10006detail10radix_sort29DeviceRadixSortOnesweepKernelINS1_5radix10policy_hubIiNS0_8NullTypeEyE10Policy1000ELNS0_9SortOrderE0EiS6_yiiNS1_21identity_decomposer_tEEEvPT5_SC_PT3_PKSD_PT1_PKSH_PT2_PKSL_T4_iiT6__param_9];
	ld.param.u32 	%r294, [_ZN3cub18CUB_300001_SM_10006detail10radix_sort29DeviceRadixSortOnesweepKernelINS1_5radix10policy_hubIiNS0_8NullTypeEyE10Policy1000ELNS0_9SortOrderE0EiS6_yiiNS1_21identity_decomposer_tEEEvPT5_SC_PT3_PKSD_PT1_PKSH_PT2_PKSL_T4_iiT6__param_10];
	cvta.to.global.u64 	%rd1, %rd24;
	cvta.to.global.u64 	%rd2, %rd25;
	mov.u32 	%r1, %tid.x;
	// begin inline asm
	mov.u32 %r295, %laneid;
	// end inline asm
	setp.ne.s32 	%p1, %r1, 0;
	@%p1 bra 	$L__BB17_2;
	cvta.to.global.u64 	%rd26, %rd21;
	atom.global.add.u32 	%r296, [%rd26], 1;
	st.shared.u32 	[_ZZN3cub18CUB_300001_SM_10006detail10radix_sort29DeviceRadixSortOnesweepKernelINS1_5radix10policy_hubIiNS0_8NullTypeEyE10Policy1000ELNS0_9SortOrderE0EiS6_yiiNS1_21identity_decomposer_tEEEvPT5_SC_PT3_PKSD_PT1_PKSH_PT2_PKSL_T4_iiT6_E1s+29184], %r296;
$L__BB17_2:
	ld.param.u32 	%r1706, [_ZN3cub18CUB_300001_SM_10006detail10radix_sort29DeviceRadixSortOnesweepKernelINS1_5radix10policy_hubIiNS0_8NullTypeEyE10Policy1000ELNS0_9SortOrderE0EiS6_yiiNS1_21identity_decomposer_tEEEvPT5_SC_PT3_PKSD_PT1_PKSH_PT2_PKSL_T4_iiT6__param_8];
	bar.sync 	0;
	ld.shared.u32 	%r3, [_ZZN3cub18CUB_300001_SM_10006detail10radix_sort29DeviceRadixSortOnesweepKernelINS1_5radix10policy_hubIiNS0_8NullTypeEyE10Policy1000ELNS0_9SortOrderE0EiS6_yiiNS1_21identity_decomposer_tEEEvPT5_SC_PT3_PKSD_PT1_PKSH_PT2_PKSL_T4_iiT6_E1s+29184];
	mul.lo.s32 	%r297, %r3, 7296;
	add.s32 	%r4, %r297, 7296;
	setp.gt.s32 	%p2, %r4, %r1706;
	cvt.s64.s32 	%rd3, %r297;
	@%p2 bra 	$L__BB17_4;
	and.b32  	%r298, %r1, 31;
	and.b32  	%r299, %r1, 992;
	mul.lo.s32 	%r300, %r299, 19;
	or.b32  	%r301, %r300, %r298;
	cvt.u64.u32 	%rd27, %r301;
	add.s64 	%rd28, %rd27, %rd3;
	shl.b64 	%rd29, %rd28, 2;
	add.s64 	%rd30, %rd2, %rd29;
	ld.global.u32 	%r1732, [%rd30];
	ld.global.u32 	%r1733, [%rd30+128];
	ld.global.u32 	%r1734, [%rd30+256];
	ld.global.u32 	%r1735, [%rd30+384];
	ld.global.u32 	%r1736, [%rd30+512];
	ld.global.u32 	%r1737, [%rd30+640];
	ld.global.u32 	%r1738, [%rd30+768];
	ld.global.u32 	%r1739, [%rd30+896];
	ld.global.u32 	%r1740, [%rd30+1024];
	ld.global.u32 	%r1741, [%rd30+1152];
	ld.global.u32 	%r1742, [%rd30+1280];
	ld.global.u32 	%r1743, [%rd30+1408];
	ld.global.u32 	%r1744, [%rd30+1536];
	ld.global.u32 	%r1745, [%rd30+1664];
	ld.global.u32 	%r1746, [%rd30+1792];
	ld.global.u32 	%r1747, [%rd30+1920];
	ld.global.u32 	%r1748, [%rd30+2048];
	ld.global.u32 	%r1749, [%rd30+2176];
	ld.global.u32 	%r1750, [%rd30+2304];
	bra.uni 	$L__BB17_42;
$L__BB17_4:
	ld.param.u32 	%r1707, [_ZN3cub18CUB_300001_SM_10006detail10radix_sort29DeviceRadixSortOnesweepKernelINS1_5radix10policy_hubIiNS0_8NullTypeEyE10Policy1000ELNS0_9SortOrderE0EiS6_yiiNS1_21identity_decomposer_tEEEvPT5_SC_PT3_PKSD_PT1_PKSH_PT2_PKSL_T4_iiT6__param_8];
	cvt.u32.u64 	%r303, %rd3;
	sub.s32 	%r24, %r1707, %r303;
	and.b32  	%r304, %r1, 31;
	and.b32  	%r305, %r1, 992;
	mul.lo.s32 	%r306, %r305, 19;
	or.b32  	%r25, %r306, %r304;
	setp.ge.s32 	%p3, %r25, %r24;
	cvt.u64.u32 	%rd31, %r25;
	add.s64 	%rd32, %rd31, %rd3;
	shl.b64 	%rd33, %rd32, 2;
	add.s64 	%rd4, %rd2, %rd33;
	mov.b32 	%r1732, 2147483647;
	@%p3 bra 	$L__BB17_6;
	ld.global.u32 	%r1732, [%rd4];
$L__BB17_6:
	add.s32 	%r308, %r25, 32;
	setp.ge.s32 	%p4, %r308, %r24;
	mov.b32 	%r1733, 2147483647;
	@%p4 bra 	$L__BB17_8;
	ld.global.u32 	%r1733, [%rd4+128];
$L__BB17_8:
	add.s32 	%r310, %r25, 64;
	setp.ge.s32 	%p5, %r310, %r24;
	mov.b32 	%r1734, 2147483647;
	@%p5 bra 	$L__BB17_10;
	ld.global.u32 	%r1734, [%rd4+256];
$L__BB17_10:
	add.s32 	%r312, %r25, 96;
	setp.ge.s32 	%p6, %r312, %r24;
	mov.b32 	%r1735, 2147483647;
	@%p6 bra 	$L__BB17_12;
	ld.global.u32 	%r1735, [%rd4+384];
$L__BB17_12:
	add.s32 	%r314, %r25, 128;
	setp.ge.s32 	%p7, %r314, %r24;
	mov.b32 	%r1736, 2147483647;
	@%p7 bra 	$L__BB17_14;
	ld.global.u32 	%r1736, [%rd4+512];
$L__BB17_14:
	add.s32 	%r316, %r25, 160;
	setp.ge.s32 	%p8, %r316, %r24;
	mov.b32 	%r1737, 2147483647;
	@%p8 bra 	$L__BB17_16;
	ld.global.u32 	%r1737, [%rd4+640];
$L__BB17_16:
	add.s32 	%r318, %r25, 192;
	setp.ge.s32 	%p9, %r318, %r24;
	mov.b32 	%r1738, 2147483647;
	@%p9 bra 	$L__BB17_18;
	ld.global.u32 	%r1738, [%rd4+768];
$L__BB17_18:
	add.s32 	%r320, %r25, 224;
	setp.ge.s32 	%p10, %r320, %r24;
	mov.b32 	%r1739, 2147483647;
	@%p10 bra 	$L__BB17_20;
	ld.global.u32 	%r1739, [%rd4+896];
$L__BB17_20:
	add.s32 	%r322, %r25, 256;
	setp.ge.s32 	%p11, %r322, %r24;
	mov.b32 	%r1740, 2147483647;
	@%p11 bra 	$L__BB17_22;
	ld.global.u32 	%r1740, [%rd4+1024];
$L__BB17_22:
	add.s32 	%r324, %r25, 288;
	setp.ge.s32 	%p12, %r324, %r24;
	mov.b32 	%r1741, 2147483647;
	@%p12 bra 	$L__BB17_24;
	ld.global.u32 	%r1741, [%rd4+1152];
$L__BB17_24:
	add.s32 	%r326, %r25, 320;
	setp.ge.s32 	%p13, %r326, %r24;
	mov.b32 	%r1742, 2147483647;
	@%p13 bra 	$L__BB17_26;
	ld.global.u32 	%r1742, [%rd4+1280];
$L__BB17_26:
	add.s32 	%r328, %r25, 352;
	setp.ge.s32 	%p14, %r328, %r24;
	mov.b32 	%r1743, 2147483647;
	@%p14 bra 	$L__BB17_28;
	ld.global.u32 	%r1743, [%rd4+1408];
$L__BB17_28:
	add.s32 	%r330, %r25, 384;
	setp.ge.s32 	%p15, %r330, %r24;
	mov.b32 	%r1744, 2147483647;
	@%p15 bra 	$L__BB17_30;
	ld.global.u32 	%r1744, [%rd4+1536];
$L__BB17_30:
	add.s32 	%r332, %r25, 416;
	setp.ge.s32 	%p16, %r332, %r24;
	mov.b32 	%r1745, 2147483647;
	@%p16 bra 	$L__BB17_32;
	ld.global.u32 	%r1745, [%rd4+1664];
$L__BB17_32:
	add.s32 	%r334, %r25, 448;
	setp.ge.s32 	%p17, %r334, %r24;
	mov.b32 	%r1746, 2147483647;
	@%p17 bra 	$L__BB17_34;
	ld.global.u32 	%r1746, [%rd4+1792];
$L__BB17_34:
	add.s32 	%r336, %r25, 480;
	setp.ge.s32 	%p18, %r336, %r24;
	mov.b32 	%r1747, 2147483647;
	@%p18 bra 	$L__BB17_36;
	ld.global.u32 	%r1747, [%rd4+1920];
$L__BB17_36:
	add.s32 	%r338, %r25, 512;
	setp.ge.s32 	%p19, %r338, %r24;
	mov.b32 	%r1748, 2147483647;
	@%p19 bra 	$L__BB17_38;
	ld.global.u32 	%r1748, [%rd4+2048];
$L__BB17_38:
	add.s32 	%r340, %r25, 544;
	setp.ge.s32 	%p20, %r340, %r24;
	mov.b32 	%r1749, 2147483647;
	@%p20 bra 	$L__BB17_40;
	ld.global.u32 	%r1749, [%rd4+2176];
$L__BB17_40:
	add.s32 	%r342, %r25, 576;
	setp.ge.s32 	%p21, %r342, %r24;
	mov.b32 	%r1750, 2147483647;
	@%p21 bra 	$L__BB17_42;
	ld.global.u32 	%r1750, [%rd4+2304];
$L__BB17_42:
	mov.b32 	%r343, -1;
	shl.b32 	%r344, %r343, %r294;
	not.b32 	%r82, %r344;
	shr.u32 	%r83, %r1, 5;
	shl.b32 	%r345, %r83, 10;
	mov.u32 	%r346, _ZZN3cub18CUB_300001_SM_10006detail10radix_sort29DeviceRadixSortOnesweepKernelINS1_5radix10policy_hubIiNS0_8NullTypeEyE10Policy1000ELNS0_9SortOrderE0EiS6_yiiNS1_21identity_decomposer_tEEEvPT5_SC_PT3_PKSD_PT1_PKSH_PT2_PKSL_T4_iiT6_E1s;
	add.s32 	%r84, %r346, %r345;
	setp.gt.s32 	%p22, %r295, 255;
	@%p22 bra 	$L__BB17_55;
	max.s32 	%r347, %r295, 224;
	sub.s32 	%r348, %r347, %r295;
	add.s32 	%r349, %r348, 31;
	shr.u32 	%r350, %r349, 5;
	add.s32 	%r85, %r350, 1;
	and.b32  	%r86, %r85, 15;
	setp.lt.u32 	%p23, %r349, 480;
	mov.u32 	%r1754, %r295;
	@%p23 bra 	$L__BB17_46;
	and.b32  	%r351, %r85, 268435440;
	neg.s32 	%r1752, %r351;
	shl.b32 	%r353, %r295, 2;
	add.s32 	%r354, %r345, %r353;
	add.s32 	%r356, %r354, %r346;
	add.s32 	%r1751, %r356, 1024;
	mov.u32 	%r1754, %r295;
$L__BB17_45:
	.pragma "nounroll";
	mov.b32 	%r357, 0;
	st.shared.u32 	[%r1751+-1024], %r357;
	st.shared.u32 	[%r1751+-896], %r357;
	st.shared.u32 	[%r1751+-768], %r357;
	st.shared.u32 	[%r1751+-640], %r357;
	st.shared.u32 	[%r1751+-512], %r357;
	st.shared.u32 	[%r1751+-384], %r357;
	st.shared.u32 	[%r1751+-256], %r357;
	st.shared.u32 	[%r1751+-128], %r357;
	st.shared.u32 	[%r1751], %r357;
	st.shared.u32 	[%r1751+128], %r357;
	st.shared.u32 	[%r1751+256], %r357;
	st.shared.u32 	[%r1751+384], %r357;
	st.shared.u32 	[%r1751+512], %r357;
	st.shared.u32 	[%r1751+640], %r357;
	st.shared.u32 	[%r1751+768], %r357;
	st.shared.u32 	[%r1751+896], %r357;
	add.s32 	%r1754, %r1754, 512;
	add.s32 	%r1752, %r1752, 16;
	add.s32 	%r1751, %r1751, 2048;
	setp.ne.s32 	%p24, %r1752, 0;
	@%p24 bra 	$L__BB17_45;
$L__BB17_46:
	setp.eq.s32 	%p25, %r86, 0;
	@%p25 bra 	$L__BB17_55;
	and.b32  	%r96, %r85, 7;
	setp.lt.u32 	%p26, %r86, 8;
	@%p26 bra 	$L__BB17_49;
	shl.b32 	%r358, %r1754, 2;
	add.s32 	%r359, %r84, %r358;
	mov.b32 	%r360, 0;
	st.shared.u32 	[%r359], %r360;
	st.shared.u32 	[%r359+128], %r360;
	st.shared.u32 	[%r359+256], %r360;
	st.shared.u32 	[%r359+384], %r360;
	st.shared.u32 	[%r359+512], %r360;
	st.shared.u32 	[%r359+640], %r360;
	st.shared.u32 	[%r359+768], %r360;
	st.shared.u32 	[%r359+896], %r360;
	add.s32 	%r1754, %r1754, 256;
$L__BB17_49:
	setp.eq.s32 	%p27, %r96, 0;
	@%p27 bra 	$L__BB17_55;
	and.b32  	%r99, %r85, 3;
	setp.lt.u32 	%p28, %r96, 4;
	@%p28 bra 	$L__BB17_52;
	shl.b32 	%r361, %r1754, 2;
	add.s32 	%r362, %r84, %r361;
	mov.b32 	%r363, 0;
	st.shared.u32 	[%r362], %r363;
	st.shared.u32 	[%r362+128], %r363;
	st.shared.u32 	[%r362+256], %r363;
	st.shared.u32 	[%r362+384], %r363;
	add.s32 	%r1754, %r1754, 128;
$L__BB17_52:
	setp.eq.s32 	%p29, %r99, 0;
	@%p29 bra 	$L__BB17_55;
	shl.b32 	%r365, %r1754, 2;
	add.s32 	%r366, %r345, %r365;
	add.s32 	%r1758, %r346, %r366;
	neg.s32 	%r1757, %r99;
$L__BB17_54:
	.pragma "nounroll";
	mov.b32 	%r368, 0;
	st.shared.u32 	[%r1758], %r368;
	add.s32 	%r1758, %r1758, 128;
	add.s32 	%r1757, %r1757, 1;
	setp.ne.s32 	%p30, %r1757, 0;
	@%p30 bra 	$L__BB17_54;
$L__BB17_55:
	bar.warp.sync 	-1;
	xor.b32  	%r370, %r1732, -2147483648;
	shr.u32 	%r371, %r370, %r293;
	and.b32  	%r108, %r371, %r82;
	shl.b32 	%r372, %r108, 2;
	add.s32 	%r373, %r84, %r372;
	atom.shared.add.u32 	%r374, [%r373], 1;
	xor.b32  	%r375, %r1733, -2147483648;
	shr.u32 	%r376, %r375, %r293;
	and.b32  	%r377, %r376, %r82;
	shl.b32 	%r378, %r377, 2;
	add.s32 	%r379, %r84, %r378;
	atom.shared.add.u32 	%r380, [%r379], 1;
	xor.b32  	%r381, %r1734, -2147483648;
	shr.u32 	%r382, %r381, %r293;
	and.b32  	%r383, %r382, %r82;
	shl.b32 	%r384, %r383, 2;
	add.s32 	%r385, %r84, %r384;
	atom.shared.add.u32 	%r386, [%r385], 1;
	xor.b32  	%r387, %r1735, -2147483648;
	shr.u32 	%r388, %r387, %r293;
	and.b32  	%r389, %r388, %r82;
	shl.b32 	%r390, %r389, 2;
	add.s32 	%r391, %r84, %r390;
	atom.shared.add.u32 	%r392, [%r391], 1;
	xor.b32  	%r393, %r1736, -2147483648;
	shr.u32 	%r394, %r393, %r293;
	and.b32  	%r395, %r394, %r82;
	shl.b32 	%r396, %r395, 2;
	add.s32 	%r397, %r84, %r396;
	atom.shared.add.u32 	%r398, [%r397], 1;
	xor.b32  	%r399, %r1737, -2147483648;
	shr.u32 	%r400, %r399, %r293;
	and.b32  	%r401, %r400, %r82;
	shl.b32 	%r402, %r401, 2;
	add.s32 	%r403, %r84, %r402;
	atom.shared.add.u32 	%r404, [%r403], 1;
	xor.b32  	%r405, %r1738, -2147483648;
	shr.u32 	%r406, %r405, %r293;
	and.b32  	%r407, %r406, %r82;
	shl.b32 	%r408, %r407, 2;
	add.s32 	%r409, %r84, %r408;
	atom.shared.add.u32 	%r410, [%r409], 1;
	xor.b32  	%r1771, %r1739, -2147483648;
	shr.u32 	%r411, %r1771, %r293;
	and.b32  	%r412, %r411, %r82;
	shl.b32 	%r413, %r412, 2;
	add.s32 	%r414, %r84, %r413;
	atom.shared.add.u32 	%r415, [%r414], 1;
	xor.b32  	%r1772, %r1740, -2147483648;
	shr.u32 	%r416, %r1772, %r293;
	and.b32  	%r417, %r416, %r82;
	shl.b32 	%r418, %r417, 2;
	add.s32 	%r419, %r84, %r418;
	atom.shared.add.u32 	%r420, [%r419], 1;
	xor.b32  	%r421, %r1741, -2147483648;
	shr.u32 	%r422, %r421, %r293;
	and.b32  	%r423, %r422, %r82;
	shl.b32 	%r424, %r423, 2;
	add.s32 	%r425, %r84, %r424;
	atom.shared.add.u32 	%r426, [%r425], 1;
	xor.b32  	%r427, %r1742, -2147483648;
	shr.u32 	%r428, %r427, %r293;
	and.b32  	%r429, %r428, %r82;
	shl.b32 	%r430, %r429, 2;
	add.s32 	%r431, %r84, %r430;
	atom.shared.add.u32 	%r432, [%r431], 1;
	xor.b32  	%r433, %r1743, -2147483648;
	shr.u32 	%r434, %r433, %r293;
	and.b32  	%r435, %r434, %r82;
	shl.b32 	%r436, %r435, 2;
	add.s32 	%r437, %r84, %r436;
	atom.shared.add.u32 	%r438, [%r437], 1;
	xor.b32  	%r439, %r1744, -2147483648;
	shr.u32 	%r440, %r439, %r293;
	and.b32  	%r441, %r440, %r82;
	shl.b32 	%r442, %r441, 2;
	add.s32 	%r443, %r84, %r442;
	atom.shared.add.u32 	%r444, [%r443], 1;
	xor.b32  	%r445, %r1745, -2147483648;
	shr.u32 	%r446, %r445, %r293;
	and.b32  	%r447, %r446, %r82;
	shl.b32 	%r448, %r447, 2;
	add.s32 	%r449, %r84, %r448;
	atom.shared.add.u32 	%r450, [%r449], 1;
	xor.b32  	%r451, %r1746, -2147483648;
	shr.u32 	%r452, %r451, %r293;
	and.b32  	%r453, %r452, %r82;
	shl.b32 	%r454, %r453, 2;
	add.s32 	%r455, %r84, %r454;
	atom.shared.add.u32 	%r456, [%r455], 1;
	xor.b32  	%r457, %r1747, -2147483648;
	shr.u32 	%r458, %r457, %r293;
	and.b32  	%r459, %r458, %r82;
	shl.b32 	%r460, %r459, 2;
	add.s32 	%r461, %r84, %r460;
	atom.shared.add.u32 	%r462, [%r461], 1;
	xor.b32  	%r463, %r1748, -2147483648;
	shr.u32 	%r464, %r463, %r293;
	and.b32  	%r465, %r464, %r82;
	shl.b32 	%r466, %r465, 2;
	add.s32 	%r467, %r84, %r466;
	atom.shared.add.u32 	%r468, [%r467], 1;
	xor.b32  	%r469, %r1749, -2147483648;
	shr.u32 	%r470, %r469, %r293;
	and.b32  	%r471, %r470, %r82;
	shl.b32 	%r472, %r471, 2;
	add.s32 	%r473, %r84, %r472;
	atom.shared.add.u32 	%r474, [%r473], 1;
	xor.b32  	%r475, %r1750, -2147483648;
	shr.u32 	%r476, %r475, %r293;
	and.b32  	%r477, %r476, %r82;
	shl.b32 	%r478, %r477, 2;
	add.s32 	%r479, %r84, %r478;
	atom.shared.add.u32 	%r480, [%r479], 1;
	bar.sync 	0;
	setp.gt.u32 	%p31, %r1, 255;
	shl.b32 	%r481, %r1, 2;
	add.s32 	%r111, %r346, %r481;
	mov.b32 	%r1759, 0;
	@%p31 bra 	$L__BB17_57;
	ld.shared.u32 	%r483, [%r111];
	mov.b32 	%r484, 0;
	st.shared.u32 	[%r111], %r484;
	ld.shared.u32 	%r485, [%r111+1024];
	st.shared.u32 	[%r111+1024], %r483;
	add.s32 	%r486, %r485, %r483;
	ld.shared.u32 	%r487, [%r111+2048];
	st.shared.u32 	[%r111+2048], %r486;
	add.s32 	%r488, %r487, %r486;
	ld.shared.u32 	%r489, [%r111+3072];
	st.shared.u32 	[%r111+3072], %r488;
	add.s32 	%r490, %r489, %r488;
	ld.shared.u32 	%r491, [%r111+4096];
	st.shared.u32 	[%r111+4096], %r490;
	add.s32 	%r492, %r491, %r490;
	ld.shared.u32 	%r493, [%r111+5120];
	st.shared.u32 	[%r111+5120], %r492;
	add.s32 	%r494, %r493, %r492;
	ld.shared.u32 	%r495, [%r111+6144];
	st.shared.u32 	[%r111+6144], %r494;
	add.s32 	%r496, %r495, %r494;
	ld.shared.u32 	%r497, [%r111+7168];
	st.shared.u32 	[%r111+7168], %r496;
	add.s32 	%r498, %r497, %r496;
	ld.shared.u32 	%r499, [%r111+8192];
	st.shared.u32 	[%r111+8192], %r498;
	add.s32 	%r500, %r499, %r498;
	ld.shared.u32 	%r501, [%r111+9216];
	st.shared.u32 	[%r111+9216], %r500;
	add.s32 	%r502, %r501, %r500;
	ld.shared.u32 	%r503, [%r111+10240];
	st.shared.u32 	[%r111+10240], %r502;
	add.s32 	%r504, %r503, %r502;
	ld.shared.u32 	%r505, [%r111+11264];
	st.shared.u32 	[%r111+11264], %r504;
	add.s32 	%r1759, %r505, %r504;
$L__BB17_57:
	ld.param.u64 	%rd228, [_ZN3cub18CUB_300001_SM_10006detail10radix_sort29DeviceRadixSortOnesweepKernelINS1_5radix10policy_hubIiNS0_8NullTypeEyE10Policy1000ELNS0_9SortOrderE0EiS6_yiiNS1_21identity_decomposer_tEEEvPT5_SC_PT3_PKSD_PT1_PKSH_PT2_PKSL_T4_iiT6__param_0];
	setp.gt.u32 	%p32, %r1, 255;
	shl.b32 	%r506, %r3, 8;
	add.s32 	%r507, %r506, %r1;
	cvta.to.global.u64 	%rd5, %rd228;
	mul.wide.s32 	%rd34, %r507, 4;
	add.s64 	%rd6, %rd5, %rd34;
	@%p32 bra 	$L__BB17_59;
	or.b32  	%r508, %r1759, 1073741824;
	st.volatile.global.u32 	[%rd6], %r508;
$L__BB17_59:
	ld.param.u64 	%rd235, [_ZN3cub18CUB_300001_SM_10006detail10radix_sort29DeviceRadixSortOnesweepKernelINS1_5radix10policy_hubIiNS0_8NullTypeEyE10Policy1000ELNS0_9SortOrderE0EiS6_yiiNS1_21identity_decomposer_tEEEvPT5_SC_PT3_PKSD_PT1_PKSH_PT2_PKSL_T4_iiT6__param_3];
	xor.b32  	%r1773, %r1741, -2147483648;
	xor.b32  	%r1774, %r1742, -2147483648;
	xor.b32  	%r1765, %r1733, -2147483648;
	xor.b32  	%r1766, %r1734, -2147483648;
	xor.b32  	%r1777, %r1745, -2147483648;
	xor.b32  	%r1778, %r1746, -2147483648;
	xor.b32  	%r1764, %r1732, -2147483648;
	xor.b32  	%r1779, %r1747, -2147483648;
	xor.b32  	%r1780, %r1748, -2147483648;
	xor.b32  	%r1768, %r1736, -2147483648;
	xor.b32  	%r1767, %r1735, -2147483648;
	xor.b32  	%r1775, %r1743, -2147483648;
	xor.b32  	%r1782, %r1750, -2147483648;
	xor.b32  	%r1781, %r1749, -2147483648;
	xor.b32  	%r1769, %r1737, -2147483648;
	xor.b32  	%r1776, %r1744, -2147483648;
	xor.b32  	%r1770, %r1738, -2147483648;
	setp.lt.u32 	%p33, %r1, 256;
	setp.eq.s32 	%p34, %r1759, 7296;
	and.pred  	%p35, %p33, %p34;
	selp.u32 	%r509, 1, 0, %p35;
	{ 
	.reg .pred 	%p1; 
	.reg .pred 	%p2; 
	setp.ne.u32 	%p1, %r509, 0; 
	bar.red.or.pred 	%p2, 0, %p1; 
	selp.u32 	%r510, 1, 0, %p2; 
	}
	setp.eq.s32 	%p36, %r510, 0;
	cvt.u64.u32 	%rd7, %r1;
	cvta.to.global.u64 	%rd35, %rd235;
	mul.wide.u32 	%rd36, %r1, 8;
	add.s64 	%rd8, %rd35, %rd36;
	@%p36 bra 	$L__BB17_111;
	setp.gt.u32 	%p37, %r1, 255;
	setp.gt.u32 	%p38, %r1, %r108;
	selp.b32 	%r131, 7296, 0, %p38;
	shl.b32 	%r511, %r1, 3;
	mov.u32 	%r512, _ZZN3cub18CUB_300001_SM_10006detail10radix_sort29DeviceRadixSortOnesweepKernelINS1_5radix10policy_hubIiNS0_8NullTypeEyE10Policy1000ELNS0_9SortOrderE0EiS6_yiiNS1_21identity_decomposer_tEEEvPT5_SC_PT3_PKSD_PT1_PKSH_PT2_PKSL_T4_iiT6_E1s;
	add.s32 	%r513, %r512, %r511;
	add.s32 	%r132, %r513, 29184;
	@%p37 bra 	$L__BB17_68;
	ld.global.u64 	%rd37, [%rd8];
	cvt.u64.u32 	%rd38, %r131;
	sub.s64 	%rd237, %rd37, %rd38;
	st.shared.u64 	[%r132], %rd237;
	setp.lt.s32 	%p39, %r3, 1;
	mov.u32 	%r1763, %r1759;
	@%p39 bra 	$L__BB17_67;
	mov.b32 	%r1761, -1;
	mov.u32 	%r1760, %r3;
	mov.u32 	%r1763, %r1759;
$L__BB17_63:
	add.s32 	%r136, %r1760, -1;
	shl.b32 	%r515, %r136, 8;
	add.s32 	%r516, %r515, %r1;
	mul.wide.s32 	%rd39, %r516, 4;
	add.s64 	%rd10, %rd5, %rd39;
$L__BB17_64:
	membar.cta;
	ld.volatile.global.u32 	%r137, [%rd10];
	setp.eq.s32 	%p40, %r137, 0;
	@%p40 bra 	$L__BB17_64;
	and.b32  	%r517, %r137, 1073741823;
	add.s32 	%r1763, %r517, %r1763;
	setp.gt.s32 	%p41, %r137, -1;
	vote.sync.ballot.b32 	%r1761, %p41, %r1761;
	setp.gt.u32 	%p43, %r1760, 1;
	and.pred  	%p44, %p41, %p43;
	mov.u32 	%r1760, %r136;
	@%p44 bra 	$L__BB17_63;
	ld.shared.u64 	%rd237, [%r132];
$L__BB17_67:
	or.b32  	%r518, %r1763, -2147483648;
	st.volatile.global.u32 	[%rd6], %r518;
	sub.s32 	%r519, %r1763, %r1759;
	cvt.s64.s32 	%rd40, %r519;
	add.s64 	%rd41, %rd237, %rd40;
	st.shared.u64 	[%r132], %rd41;
$L__BB17_68:
	ld.param.u32 	%r1708, [_ZN3cub18CUB_300001_SM_10006detail10radix_sort29DeviceRadixSortOnesweepKernelINS1_5radix10policy_hubIiNS0_8NullTypeEyE10Policy1000ELNS0_9SortOrderE0EiS6_yiiNS1_21identity_decomposer_tEEEvPT5_SC_PT3_PKSD_PT1_PKSH_PT2_PKSL_T4_iiT6__param_8];
	ld.param.u64 	%rd231, [_ZN3cub18CUB_300001_SM_10006detail10radix_sort29DeviceRadixSortOnesweepKernelINS1_5radix10policy_hubIiNS0_8NullTypeEyE10Policy1000ELNS0_9SortOrderE0EiS6_yiiNS1_21identity_decomposer_tEEEvPT5_SC_PT3_PKSD_PT1_PKSH_PT2_PKSL_T4_iiT6__param_2];
	setp.gt.u32 	%p45, %r1, 255;
	setp.lt.s32 	%p46, %r4, %r1708;
	setp.eq.s64 	%p47, %rd231, 0;
	or.pred  	%p48, %p47, %p46;
	or.pred  	%p49, %p45, %p48;
	@%p49 bra 	$L__BB17_70;
	ld.param.u64 	%rd232, [_ZN3cub18CUB_300001_SM_10006detail10radix_sort29DeviceRadixSortOnesweepKernelINS1_5radix10policy_hubIiNS0_8NullTypeEyE10Policy1000ELNS0_9SortOrderE0EiS6_yiiNS1_21identity_decomposer_tEEEvPT5_SC_PT3_PKSD_PT1_PKSH_PT2_PKSL_T4_iiT6__param_2];
	ld.shared.u64 	%rd42, [%r132];
	cvt.u64.u32 	%rd43, %r131;
	cvt.s64.s32 	%rd44, %r1759;
	add.s64 	%rd45, %rd43, %rd44;
	add.s64 	%rd46, %rd45, %rd42;
	cvta.to.global.u64 	%rd47, %rd232;
	shl.b64 	%rd48, %rd7, 3;
	add.s64 	%rd49, %rd47, %rd48;
	st.global.u64 	[%rd49], %rd46;
$L__BB17_70:
	ld.param.u32 	%r1709, [_ZN3cub18CUB_300001_SM_10006detail10radix_sort29DeviceRadixSortOnesweepKernelINS1_5radix10policy_hubIiNS0_8NullTypeEyE10Policy1000ELNS0_9SortOrderE0EiS6_yiiNS1_21identity_decomposer_tEEEvPT5_SC_PT3_PKSD_PT1_PKSH_PT2_PKSL_T4_iiT6__param_8];
	setp.gt.s32 	%p50, %r4, %r1709;
	bar.sync 	0;
	shl.b32 	%r520, %r108, 3;
	add.s32 	%r522, %r512, %r520;
	ld.shared.u64 	%rd13, [%r522+29184];
	@%p50 bra 	$L__BB17_72;
	and.b32  	%r523, %r1, 31;
	and.b32  	%r524, %r1, 992;
	mul.lo.s32 	%r525, %r524, 19;
	or.b32  	%r526, %r525, %r523;
	cvt.u64.u32 	%rd50, %r526;
	add.s64 	%rd51, %rd13, %rd50;
	shl.b64 	%rd52, %rd51, 2;
	add.s64 	%rd53, %rd1, %rd52;
	st.global.u32 	[%rd53], %r1732;
	st.global.u32 	[%rd53+128], %r1733;
	st.global.u32 	[%rd53+256], %r1734;
	st.global.u32 	[%rd53+384], %r1735;
	st.global.u32 	[%rd53+512], %r1736;
	st.global.u32 	[%rd53+640], %r1737;
	st.global.u32 	[%rd53+768], %r1738;
	st.global.u32 	[%rd53+896], %r1739;
	st.global.u32 	[%rd53+1024], %r1740;
	st.global.u32 	[%rd53+1152], %r1741;
	st.global.u32 	[%rd53+1280], %r1742;
	st.global.u32 	[%rd53+1408], %r1743;
	st.global.u32 	[%rd53+1536], %r1744;
	st.global.u32 	[%rd53+1664], %r1745;
	st.global.u32 	[%rd53+1792], %r1746;
	st.global.u32 	[%rd53+1920], %r1747;
	st.global.u32 	[%rd53+2048], %r1748;
	st.global.u32 	[%rd53+2176], %r1749;
	st.global.u32 	[%rd53+2304], %r1750;
	bra.uni 	$L__BB17_110;
$L__BB17_72:
	ld.param.u32 	%r1710, [_ZN3cub18CUB_300001_SM_10006detail10radix_sort29DeviceRadixSortOnesweepKernelINS1_5radix10policy_hubIiNS0_8NullTypeEyE10Policy1000ELNS0_9SortOrderE0EiS6_yiiNS1_21identity_decomposer_tEEEvPT5_SC_PT3_PKSD_PT1_PKSH_PT2_PKSL_T4_iiT6__param_8];
	mad.lo.s32 	%r141, %r3, -7296, %r1710;
	and.b32  	%r527, %r1, 31;
	and.b32  	%r528, %r1, 992;
	mul.lo.s32 	%r529, %r528, 19;
	or.b32  	%r142, %r529, %r527;
	setp.ge.s32 	%p51, %r142, %r141;
	cvt.u64.u32 	%rd54, %r142;
	add.s64 	%rd55, %rd13, %rd54;
	shl.b64 	%rd56, %rd55, 2;
	add.s64 	%rd14, %rd1, %rd56;
	@%p51 bra 	$L__BB17_74;
	st.global.u32 	[%rd14], %r1732;
$L__BB17_74:
	add.s32 	%r530, %r142, 32;
	setp.ge.s32 	%p52, %r530, %r141;
	@%p52 bra 	$L__BB17_76;
	st.global.u32 	[%rd14+128], %r1733;
$L__BB17_76:
	add.s32 	%r531, %r142, 64;
	setp.ge.s32 	%p53, %r531, %r141;
	@%p53 bra 	$L__BB17_78;
	st.global.u32 	[%rd14+256], %r1734;
$L__BB17_78:
	add.s32 	%r532, %r142, 96;
	setp.ge.s32 	%p54, %r532, %r141;
	@%p54 bra 	$L__BB17_80;
	st.global.u32 	[%rd14+384], %r1735;
$L__BB17_80:
	add.s32 	%r533, %r142, 128;
	setp.ge.s32 	%p55, %r533, %r141;
	@%p55 bra 	$L__BB17_82;
	st.global.u32 	[%rd14+512], %r1736;
$L__BB17_82:
	add.s32 	%r534, %r142, 160;
	setp.ge.s32 	%p56, %r534, %r141;
	@%p56 bra 	$L__BB17_84;
	st.global.u32 	[%rd14+640], %r1737;
$L__BB17_84:
	add.s32 	%r535, %r142, 192;
	setp.ge.s32 	%p57, %r535, %r141;
	@%p57 bra 	$L__BB17_86;
	st.global.u32 	[%rd14+768], %r1738;
$L__BB17_86:
	add.s32 	%r536, %r142, 224;
	setp.ge.s32 	%p58, %r536, %r141;
	@%p58 bra 	$L__BB17_88;
	st.global.u32 	[%rd14+896], %r1739;
$L__BB17_88:
	add.s32 	%r537, %r142, 256;
	setp.ge.s32 	%p59, %r537, %r141;
	@%p59 bra 	$L__BB17_90;
	st.global.u32 	[%rd14+1024], %r1740;
$L__BB17_90:
	add.s32 	%r538, %r142, 288;
	setp.ge.s32 	%p60, %r538, %r141;
	@%p60 bra 	$L__BB17_92;
	st.global.u32 	[%rd14+1152], %r1741;
$L__BB17_92:
	add.s32 	%r539, %r142, 320;
	setp.ge.s32 	%p61, %r539, %r141;
	@%p61 bra 	$L__BB17_94;
	st.global.u32 	[%rd14+1280], %r1742;
$L__BB17_94:
	add.s32 	%r540, %r142, 352;
	setp.ge.s32 	%p62, %r540, %r141;
	@%p62 bra 	$L__BB17_96;
	st.global.u32 	[%rd14+1408], %r1743;
$L__BB17_96:
	add.s32 	%r541, %r142, 384;
	setp.ge.s32 	%p63, %r541, %r141;
	@%p63 bra 	$L__BB17_98;
	st.global.u32 	[%rd14+1536], %r1744;
$L__BB17_98:
	add.s32 	%r542, %r142, 416;
	setp.ge.s32 	%p64, %r542, %r141;
	@%p64 bra 	$L__BB17_100;
	st.global.u32 	[%rd14+1664], %r1745;
$L__BB17_100:
	add.s32 	%r543, %r142, 448;
	setp.ge.s32 	%p65, %r543, %r141;
	@%p65 bra 	$L__BB17_102;
	st.global.u32 	[%rd14+1792], %r1746;
$L__BB17_102:
	add.s32 	%r544, %r142, 480;
	setp.ge.s32 	%p66, %r544, %r141;
	@%p66 bra 	$L__BB17_104;
	st.global.u32 	[%rd14+1920], %r1747;
$L__BB17_104:
	add.s32 	%r545, %r142, 512;
	setp.ge.s32 	%p67, %r545, %r141;
	@%p67 bra 	$L__BB17_106;
	st.global.u32 	[%rd14+2048], %r1748;
$L__BB17_106:
	add.s32 	%r546, %r142, 544;
	setp.ge.s32 	%p68, %r546, %r141;
	@%p68 bra 	$L__BB17_108;
	st.global.u32 	[%rd14+2176], %r1749;
$L__BB17_108:
	add.s32 	%r547, %r142, 576;
	setp.ge.s32 	%p69, %r547, %r141;
	@%p69 bra 	$L__BB17_110;
	st.global.u32 	[%rd14+2304], %r1750;
$L__BB17_110:
	// begin inline asm
	exit;
	// end inline asm
	mov.u32 	%r1764, %r1732;
	mov.u32 	%r1765, %r1733;
	mov.u32 	%r1766, %r1734;
	mov.u32 	%r1767, %r1735;
	mov.u32 	%r1768, %r1736;
	mov.u32 	%r1769, %r1737;
	mov.u32 	%r1770, %r1738;
	mov.u32 	%r1771, %r1739;
	mov.u32 	%r1772, %r1740;
	mov.u32 	%r1773, %r1741;
	mov.u32 	%r1774, %r1742;
	mov.u32 	%r1775, %r1743;
	mov.u32 	%r1776, %r1744;
	mov.u32 	%r1777, %r1745;
	mov.u32 	%r1778, %r1746;
	mov.u32 	%r1779, %r1747;
	mov.u32 	%r1780, %r1748;
	mov.u32 	%r1781, %r1749;
	mov.u32 	%r1782, %r1750;
$L__BB17_111:
	mul.hi.u32 	%r548, %r1, 357913942;
	add.s32 	%r549, %r548, %r1;
	shl.b32 	%r550, %r549, 2;
	mov.u32 	%r551, _ZZN3cub18CUB_300001_SM_10006detail10radix_sort29DeviceRadixSortOnesweepKernelINS1_5radix10policy_hubIiNS0_8NullTypeEyE10Policy1000ELNS0_9SortOrderE0EiS6_yiiNS1_21identity_decomposer_tEEEvPT5_SC_PT3_PKSD_PT1_PKSH_PT2_PKSL_T4_iiT6_E1s;
	add.s32 	%r552, %r551, %r550;
	add.s32 	%r162, %r552, 13328;
	st.shared.u32 	[%r552+13328], %r1759;
	bar.sync 	0;
	setp.gt.u32 	%p70, %r1, 31;
	@%p70 bra 	$L__BB17_113;
	mad.lo.s32 	%r584, %r1, 52, %r551;
	ld.shared.u32 	%r585, [%r584+13328];
	ld.shared.u32 	%r586, [%r584+13332];
	ld.shared.u32 	%r587, [%r584+13336];
	ld.shared.u32 	%r588, [%r584+13340];
	ld.shared.u32 	%r589, [%r584+13344];
	ld.shared.u32 	%r590, [%r584+13348];
	ld.shared.u32 	%r591, [%r584+13352];
	ld.shared.u32 	%r592, [%r584+13356];
	ld.shared.u32 	%r593, [%r584+13360];
	ld.shared.u32 	%r594, [%r584+13364];
	ld.shared.u32 	%r595, [%r584+13368];
	ld.shared.u32 	%r596, [%r584+13372];
	add.s32 	%r597, %r586, %r585;
	add.s32 	%r598, %r597, %r587;
	add.s32 	%r599, %r598, %r588;
	add.s32 	%r600, %r599, %r589;
	add.s32 	%r601, %r600, %r590;
	add.s32 	%r602, %r601, %r591;
	add.s32 	%r603, %r602, %r592;
	add.s32 	%r604, %r603, %r593;
	add.s32 	%r605, %r604, %r594;
	add.s32 	%r606, %r605, %r595;
	add.s32 	%r557, %r606, %r596;
	mov.b32 	%r555, 1;
	mov.b32 	%r580, 0;
	mov.b32 	%r582, -1;
	// begin inline asm
	{  .reg .s32 r0;  .reg .pred p;  shfl.sync.up.b32 r0|p, %r557, %r555, %r580, %r582;  @p add.s32 r0, r0, %r557;  mov.s32 %r553, r0;}
	// end inline asm
	mov.b32 	%r561, 2;
	// begin inline asm
	{  .reg .s32 r0;  .reg .pred p;  shfl.sync.up.b32 r0|p, %r553, %r561, %r580, %r582;  @p add.s32 r0, r0, %r553;  mov.s32 %r559, r0;}
	// end inline asm
	mov.b32 	%r567, 4;
	// begin inline asm
	{  .reg .s32 r0;  .reg .pred p;  shfl.sync.up.b32 r0|p, %r559, %r567, %r580, %r582;  @p add.s32 r0, r0, %r559;  mov.s32 %r565, r0;}
	// end inline asm
	mov.b32 	%r573, 8;
	// begin inline asm
	{  .reg .s32 r0;  .reg .pred p;  shfl.sync.up.b32 r0|p, %r565, %r573, %r580, %r582;  @p add.s32 r0, r0, %r565;  mov.s32 %r571, r0;}
	// end inline asm
	mov.b32 	%r579, 16;
	// begin inline asm
	{  .reg .s32 r0;  .reg .pred p;  shfl.sync.up.b32 r0|p, %r571, %r579, %r580, %r582;  @p add.s32 r0, r0, %r571;  mov.s32 %r577, r0;}
	// end inline asm
	sub.s32 	%r607, %r577, %r557;
	add.s32 	%r608, %r585, %r607;
	add.s32 	%r609, %r586, %r608;
	add.s32 	%r610, %r587, %r609;
	add.s32 	%r611, %r588, %r610;
	add.s32 	%r612, %r589, %r611;
	add.s32 	%r613, %r590, %r612;
	add.s32 	%r614, %r591, %r613;
	add.s32 	%r615, %r592, %r614;
	add.s32 	%r616, %r593, %r615;
	add.s32 	%r617, %r594, %r616;
	add.s32 	%r618, %r595, %r617;
	st.shared.u32 	[%r584+13328], %r607;
	st.shared.u32 	[%r584+13332], %r608;
	st.shared.u32 	[%r584+13336], %r609;
	st.shared.u32 	[%r584+13340], %r610;
	st.shared.u32 	[%r584+13344], %r611;
	st.shared.u32 	[%r584+13348], %r612;
	st.shared.u32 	[%r584+13352], %r613;
	st.shared.u32 	[%r584+13356], %r614;
	st.shared.u32 	[%r584+13360], %r615;
	st.shared.u32 	[%r584+13364], %r616;
	st.shared.u32 	[%r584+13368], %r617;
	st.shared.u32 	[%r584+13372], %r618;
$L__BB17_113:
	setp.gt.u32 	%p71, %r1, 255;
	bar.sync 	0;
	ld.shared.u32 	%r163, [%r162];
	@%p71 bra 	$L__BB17_115;
	shl.b32 	%r619, %r1, 2;
	add.s32 	%r621, %r551, %r619;
	ld.shared.u32 	%r622, [%r621];
	add.s32 	%r623, %r622, %r163;
	st.shared.u32 	[%r621], %r623;
	ld.shared.u32 	%r624, [%r621+1024];
	add.s32 	%r625, %r624, %r163;
	st.shared.u32 	[%r621+1024], %r625;
	ld.shared.u32 	%r626, [%r621+2048];
	add.s32 	%r627, %r626, %r163;
	st.shared.u32 	[%r621+2048], %r627;
	ld.shared.u32 	%r628, [%r621+3072];
	add.s32 	%r629, %r628, %r163;
	st.shared.u32 	[%r621+3072], %r629;
	ld.shared.u32 	%r630, [%r621+4096];
	add.s32 	%r631, %r630, %r163;
	st.shared.u32 	[%r621+4096], %r631;
	ld.shared.u32 	%r632, [%r621+5120];
	add.s32 	%r633, %r632, %r163;
	st.shared.u32 	[%r621+5120], %r633;
	ld.shared.u32 	%r634, [%r621+6144];
	add.s32 	%r635, %r634, %r163;
	st.shared.u32 	[%r621+6144], %r635;
	ld.shared.u32 	%r636, [%r621+7168];
	add.s32 	%r637, %r636, %r163;
	st.shared.u32 	[%r621+7168], %r637;
	ld.shared.u32 	%r638, [%r621+8192];
	add.s32 	%r639, %r638, %r163;
	st.shared.u32 	[%r621+8192], %r639;
	ld.shared.u32 	%r640, [%r621+9216];
	add.s32 	%r641, %r640, %r163;
	st.shared.u32 	[%r621+9216], %r641;
	ld.shared.u32 	%r642, [%r621+10240];
	add.s32 	%r643, %r642, %r163;
	st.shared.u32 	[%r621+10240], %r643;
	ld.shared.u32 	%r644, [%r621+11264];
	add.s32 	%r645, %r644, %r163;
	st.shared.u32 	[%r621+11264], %r645;
$L__BB17_115:
	shl.b32 	%r672, %r1, 5;
	and.b32  	%r673, %r672, 31744;
	add.s32 	%r164, %r551, %r673;
	bar.sync 	0;
	// begin inline asm
	mov.u32 %r646, %lanemask_le;
	// end inline asm
	shr.u32 	%r675, %r1764, %r293;
	and.b32  	%r669, %r675, %r82;
	mov.b32 	%r649, 1;
	// begin inline asm
	{
    .reg .pred p;
    and.b32 %r647, %r669, %r649;    setp.ne.u32 p, %r647, 0;
    vote.ballot.sync.b32 %r647, p, 0xffffffff;
    @!p not.b32 %r647, %r647;
}

	// end inline asm
	mov.b32 	%r652, 2;
	// begin inline asm
	{
    .reg .pred p;
    and.b32 %r650, %r669, %r652;    setp.ne.u32 p, %r650, 0;
    vote.ballot.sync.b32 %r650, p, 0xffffffff;
    @!p not.b32 %r650, %r650;
}

	// end inline asm
	and.b32  	%r676, %r650, %r647;
	mov.b32 	%r655, 4;
	// begin inline asm
	{
    .reg .pred p;
    and.b32 %r653, %r669, %r655;    setp.ne.u32 p, %r653, 0;
    vote.ballot.sync.b32 %r653, p, 0xffffffff;
    @!p not.b32 %r653, %r653;
}

	// end inline asm
	and.b32  	%r677, %r653, %r676;
	mov.b32 	%r658, 8;
	// begin inline asm
	{
    .reg .pred p;
    and.b32 %r656, %r669, %r658;    setp.ne.u32 p, %r656, 0;
    vote.ballot.sync.b32 %r656, p, 0xffffffff;
    @!p not.b32 %r656, %r656;
}

	// end inline asm
	and.b32  	%r678, %r656, %r677;
	mov.b32 	%r661, 16;
	// begin inline asm
	{
    .reg .pred p;
    and.b32 %r659, %r669, %r661;    setp.ne.u32 p, %r659, 0;
    vote.ballot.sync.b32 %r659, p, 0xffffffff;
    @!p not.b32 %r659, %r659;
}

	// end inline asm
	and.b32  	%r679, %r659, %r678;
	mov.b32 	%r664, 32;
	// begin inline asm
	{
    .reg .pred p;
    and.b32 %r662, %r669, %r664;    setp.ne.u32 p, %r662, 0;
    vote.ballot.sync.b32 %r662, p, 0xffffffff;
    @!p not.b32 %r662, %r662;
}

	// end inline asm
	and.b32  	%r680, %r662, %r679;
	mov.b32 	%r667, 64;
	// begin inline asm
	{
    .reg .pred p;
    and.b32 %r665, %r669, %r667;    setp.ne.u32 p, %r665, 0;
    vote.ballot.sync.b32 %r665, p, 0xffffffff;
    @!p not.b32 %r665, %r665;
}

	// end inline asm
	and.b32  	%r681, %r665, %r680;
	mov.b32 	%r670, 128;
	// begin inline asm
	{
    .reg .pred p;
    and.b32 %r668, %r669, %r670;    setp.ne.u32 p, %r668, 0;
    vote.ballot.sync.b32 %r668, p, 0xffffffff;
    @!p not.b32 %r668, %r668;
}

	// end inline asm
	and.b32  	%r682, %r668, %r681;
	clz.b32 	%r683, %r682;
	sub.s32 	%r167, 31, %r683;
	and.b32  	%r684, %r646, %r682;
	popc.b32 	%r168, %r684;
	setp.ne.s32 	%p72, %r295, %r167;
	mov.b32 	%r1783, 0;
	@%p72 bra 	$L__BB17_117;
	shl.b32 	%r685, %r669, 2;
	add.s32 	%r686, %r164, %r685;
	atom.shared.add.u32 	%r1783, [%r686], %r168;
$L__BB17_117:
	shfl.sync.idx.b32	%r712|%p73, %r1783, %r167, 31, -1;
	add.s32 	%r171, %r168, %r712;
	shr.u32 	%r713, %r1765, %r293;
	and.b32  	%r709, %r713, %r82;
	mov.b32 	%r689, 1;
	// begin inline asm
	{
    .reg .pred p;
    and.b32 %r687, %r709, %r689;    setp.ne.u32 p, %r687, 0;
    vote.ballot.sync.b32 %r687, p, 0xffffffff;
    @!p not.b32 %r687, %r687;
}

	// end inline asm
	mov.b32 	%r692, 2;
	// begin inline asm
	{
    .reg .pred p;
    and.b32 %r690, %r709, %r692;    setp.ne.u32 p, %r690, 0;
    vote.ballot.sync.b32 %r690, p, 0xffffffff;
    @!p not.b32 %r690, %r690;
}

	// end inline asm
	and.b32  	%r714, %r690, %r687;
	mov.b32 	%r695, 4;
	// begin inline asm
	{
    .reg .pred p;
    and.b32 %r693, %r709, %r695;    setp.ne.u32 p, %r693, 0;
    vote.ballot.sync.b32 %r693, p, 0xffffffff;
    @!p not.b32 %r693, %r693;
}

	// end inline asm
	and.b32  	%r715, %r693, %r714;
	mov.b32 	%r698, 8;
	// begin inline asm
	{
    .reg .pred p;
    and.b32 %r696, %r709, %r698;    setp.ne.u32 p, %r696, 0;
    vote.ballot.sync.b32 %r696, p, 0xffffffff;
    @!p not.b32 %r696, %r696;
}

	// end inline asm
	and.b32  	%r716, %r696, %r715;
	mov.b32 	%r701, 16;
	// begin inline asm
	{
    .reg .pred p;
    and.b32 %r699, %r709, %r701;    setp.ne.u32 p, %r699, 0;
    vote.ballot.sync.b32 %r699, p, 0xffffffff;
    @!p not.b32 %r699, %r699;
}

	// end inline asm
	and.b32  	%r717, %r699, %r716;
	mov.b32 	%r704, 32;
	// begin inline asm
	{
    .reg .pred p;
    and.b32 %r702, %r709, %r704;    setp.ne.u32 p, %r702, 0;
    vote.ballot.sync.b32 %r702, p, 0xffffffff;
    @!p not.b32 %r702, %r702;
}

	// end inline asm
	and.b32  	%r718, %r702, %r717;
	mov.b32 	%r707, 64;
	// begin inline asm
	{
    .reg .pred p;
    and.b32 %r705, %r709, %r707;    setp.ne.u32 p, %r705, 0;
    vote.ballot.sync.b32 %r705, p, 0xffffffff;
    @!p not.b32 %r705, %r705;
}

	// end inline asm
	and.b32  	%r719, %r705, %r718;
	mov.b32 	%r710, 128;
	// begin inline asm
	{
    .reg .pred p;
    and.b32 %r708, %r709, %r710;    setp.ne.u32 p, %r708, 0;
    vote.ballot.sync.b32 %r708, p, 0xffffffff;
    @!p not.b32 %r708, %r708;
}

	// end inline asm
	and.b32  	%r720, %r708, %r719;
	clz.b32 	%r721, %r720;
	sub.s32 	%r173, 31, %r721;
	and.b32  	%r722, %r646, %r720;
	popc.b32 	%r174, %r722;
	setp.ne.s32 	%p74, %r295, %r173;
	mov.b32 	%r1784, 0;
	@%p74 bra 	$L__BB17_119;
	shl.b32 	%r723, %r709, 2;
	add.s32 	%r724, %r164, %r723;
	atom.shared.add.u32 	%r1784, [%r724], %r174;
$L__BB17_119:
	shfl.sync.idx.b32	%r750|%p75, %r1784, %r173, 31, -1;
	add.s32 	%r177, %r174, %r750;
	shr.u32 	%r751, %r1766, %r293;
	and.b32  	%r747, %r751, %r82;
	mov.b32 	%r727, 1;
	// begin inline asm
	{
    .reg .pred p;
    and.b32 %r725, %r747, %r727;    setp.ne.u32 p, %r725, 0;
    vote.ballot.sync.b32 %r725, p, 0xffffffff;
    @!p not.b32 %r725, %r725;
}

	// end inline asm
	mov.b32 	%r730, 2;
	// begin inline asm
	{
    .reg .pred p;
    and.b32 %r728, %r747, %r730;    setp.ne.u32 p, %r728, 0;
    vote.ballot.sync.b32 %r728, p, 0xffffffff;
    @!p not.b32 %r728, %r728;
}

	// end inline asm
	and.b32  	%r752, %r728, %r725;
	mov.b32 	%r733, 4;
	// begin inline asm
	{
    .reg .pred p;
    and.b32 %r731, %r747, %r733;    setp.ne.u32 p, %r731, 0;
    vote.ballot.sync.b32 %r731, p, 0xffffffff;
    @!p not.b32 %r731, %r731;
}

	// end inline asm
	and.b32  	%r753, %r731, %r752;
	mov.b32 	%r736, 8;
	// begin inline asm
	{
    .reg .pred p;
    and.b32 %r734, %r747, %r736;    setp.ne.u32 p, %r734, 0;
    vote.ballot.sync.b32 %r734, p, 0xffffffff;
    @!p not.b32 %r734, %r734;
}

	// end inline asm
	and.b32  	%r754, %r734, %r753;
	mov.b32 	%r739, 16;
	// begin inline asm
	{
    .reg .pred p;
    and.b32 %r737, %r747, %r739;    setp.ne.u32 p, %r737, 0;
    vote.ballot.sync.b32 %r737, p, 0xffffffff;
    @!p not.b32 %r737, %r737;
}

	// end inline asm
	and.b32  	%r755, %r737, %r754;
	mov.b32 	%r742, 32;
	// begin inline asm
	{
    .reg .pred p;
    and.b32 %r740, %r747, %r742;    setp.ne.u32 p, %r740, 0;
    vote.ballot.sync.b32 %r740, p, 0xffffffff;
    @!p not.b32 %r740, %r740;
}

	// end inline asm
	and.b32  	%r756, %r740, %r755;
	mov.b32 	%r745, 64;
	// begin inline asm
	{
    .reg .pred p;
    and.b32 %r743, %r747, %r745;    setp.ne.u32 p, %r743, 0;
    vote.ballot.sync.b32 %r743, p, 0xffffffff;
    @!p not.b32 %r743, %r743;
}

	// end inline asm
	and.b32  	%r757, %r743, %r756;
	mov.b32 	%r748, 128;
	// begin inline asm
	{
    .reg .pred p;
    and.b32 %r746, %r747, %r748;    setp.ne.u32 p, %r746, 0;
    vote.ballot.sync.b32 %r746, p, 0xffffffff;
    @!p not.b32 %r746, %r746;
}

	// end inline asm
	and.b32  	%r758, %r746, %r757;
	clz.b32 	%r759, %r758;
	sub.s32 	%r179, 31, %r759;
	and.b32  	%r760, %r646, %r758;
	popc.b32 	%r180, %r760;
	setp.ne.s32 	%p76, %r295, %r179;
	mov.b32 	%r1785, 0;
	@%p76 bra 	$L__BB17_121;
	shl.b32 	%r761, %r747, 2;
	add.s32 	%r762, %r164, %r761;
	atom.shared.add.u32 	%r1785, [%r762], %r180;
$L__BB17_121:
	shfl.sync.idx.b32	%r788|%p77, %r1785, %r179, 31, -1;
	add.s32 	%r183, %r180, %r788;
	shr.u32 	%r789, %r1767, %r293;
	and.b32  	%r785, %r789, %r82;
	mov.b32 	%r765, 1;
	// begin inline asm
	{
    .reg .pred p;
    and.b32 %r763, %r785, %r765;    setp.ne.u32 p, %r763, 0;
    vote.ballot.sync.b32 %r763, p, 0xffffffff;
    @!p not.b32 %r763, %r763;
}

	// end inline asm
	mov.b32 	%r768, 2;
	// begin inline asm
	{
    .reg .pred p;
    and.b32 %r766, %r785, %r768;    setp.ne.u32 p, %r766, 0;
    vote.ballot.sync.b32 %r766, p, 0xffffffff;
    @!p not.b32 %r766, %r766;
}

	// end inline asm
	and.b32  	%r790, %r766, %r763;
	mov.b32 	%r771, 4;
	// begin inline asm
	{
    .reg .pred p;
    and.b32 %r769, %r785, %r771;    setp.ne.u32 p, %r769, 0;
    vote.ballot.sync.b32 %r769, p, 0xffffffff;
    @!p not.b32 %r769, %r769;
}

	// end inline asm
	and.b32  	%r791, %r769, %r790;
	mov.b32 	%r774, 8;
	// begin inline asm
	{
    .reg .pred p;
    and.b32 %r772, %r785, %r774;    setp.ne.u32 p, %r772, 0;
    vote.ballot.sync.b32 %r772, p, 0xffffffff;
    @!p not.b32 %r772, %r772;
}

	// end inline asm
	and.b32  	%r792, %r772, %r791;
	mov.b32 	%r777, 16;
	// begin inline asm
	{
    .reg .pred p;
    and.b32 %r775, %r785, %r777;    setp.ne.u32 p, %r775, 0;
    vote.ballot.sync.b32 %r775, p, 0xffffffff;
    @!p not.b32 %r775, %r775;
}

	// end inline asm
	and.b32  	%r793, %r775, %r792;
	mov.b32 	%r780, 32;
	// begin inline asm
	{
    .reg .pred p;
    and.b32 %r778, %r785, %r780;    setp.ne.u32 p, %r778, 0;
    vote.ballot.sync.b32 %r778, p, 0xffffffff;
    @!p not.b32 %r778, %r778;
}

	// end inline asm
	and.b32  	%r794, %r778, %r793;
	mov.b32 	%r783, 64;
	// begin inline asm
	{
    .reg .pred p;
    and.b32 %r781, %r785, %r783;    setp.ne.u32 p, %r781, 0;
    vote.ballot.sync.b32 %r781, p, 0xffffffff;
    @!p not.b32 %r781, %r781;
}

	// end inline asm
	and.b32  	%r795, %r781, %r794;
	mov.b32 	%r786, 128;
	// begin inline asm
	{
    .reg .pred p;
    and.b32 %r784, %r785, %r786;    setp.ne.u32 p, %r784, 0;
    vote.ballot.sync.b32 %r784, p, 0xffffffff;
    @!p not.b32 %r784, %r784;
}

	// end inline asm
	and.b32  	%r796, %r784, %r795;
	clz.b32 	%r797, %r796;
	sub.s32 	%r185, 31, %r797;
	and.b32  	%r798, %r646, %r796;
	popc.b32 	%r186, %r798;
	setp.ne.s32 	%p78, %r295, %r185;
	mov.b32 	%r1786, 0;
	@%p78 bra 	$L__BB17_123;
	shl.b32 	%r799, %r785, 2;
	add.s32 	%r800, %r164, %r799;
	atom.shared.add.u32 	%r1786, [%r800], %r186;
$L__BB17_123:
	shfl.sync.idx.b32	%r826|%p79, %r1786, %r185, 31, -1;
	add.s32 	%r189, %r186, %r826;
	shr.u32 	%r827, %r1768, %r293;
	and.b32  	%r823, %r827, %r82;
	mov.b32 	%r803, 1;
	// begin inline asm
	{
    .reg .pred p;
    and.b32 %r801, %r823, %r803;    setp.ne.u32 p, %r801, 0;
    vote.ballot.sync.b32 %r801, p, 0xffffffff;
    @!p not.b32 %r801, %r801;
}

	// end inline asm
	mov.b32 	%r806, 2;
	// begin inline asm
	{
    .reg .pred p;
    and.b32 %r804, %r823, %r806;    setp.ne.u32 p, %r804, 0;
    vote.ballot.sync.b32 %r804, p, 0xffffffff;
    @!p not.b32 %r804, %r804;
}

	// end inline asm
	and.b32  	%r828, %r804, %r801;
	mov.b32 	%r809, 4;
	// begin inline asm
	{
    .reg .pred p;
    and.b32 %r807, %r823, %r809;    setp.ne.u32 p, %r807, 0;
    vote.ballot.sync.b32 %r807, p, 0xffffffff;
    @!p not.b32 %r807, %r807;
}

	// end inline asm
	and.b32  	%r829, %r807, %r828;
	mov.b32 	%r812, 8;
	// begin inline asm
	{
    .reg .pred p;
    and.b32 %r810, %r823, %r812;    setp.ne.u32 p, %r810, 0;
    vote.ballot.sync.b32 %r810, p, 0xffffffff;
    @!p not.b32 %r810, %r810;
}

	// end inline asm
	and.b32  	%r830, %r810, %r829;
	mov.b32 	%r815, 16;
	// begin inline asm
	{
    .reg .pred p;
    and.b32 %r813, %r823, %r815;    setp.ne.u32 p, %r813, 0;
    vote.ballot.sync.b32 %r813, p, 0xffffffff;
    @!p not.b32 %r813, %r813;
}

	// end inline asm
	and.b32  	%r831, %r813, %r830;
	mov.b32 	%r818, 32;
	// begin inline asm
	{
    .reg .pred p;
    and.b32 %r816, %r823, %r818;    setp.ne.u32 p, %r816, 0;
    vote.ballot.sync.b32 %r816, p, 0xffffffff;
    @!p not.b32 %r816, %r816;
}

	// end inline asm
	and.b32  	%r832, %r816, %r831;
	mov.b32 	%r821, 64;
	// begin inline asm
	{
    .reg .pred p;
    and.b32 %r819, %r823, %r821;    setp.ne.u32 p, %r819, 0;
    vote.ballot.sync.b32 %r819, p, 0xffffffff;
    @!p not.b32 %r819, %r819;
}

	// end inline asm
	and.b32  	%r833, %r819, %r832;
	mov.b32 	%r824, 128;
	// begin inline asm
	{
    .reg .pred p;
    and.b32 %r822, %r823, %r824;    setp.ne.u32 p, %r822, 0;
    vote.ballot.sync.b32 %r822, p, 0xffffffff;
    @!p not.b32 %r822, %r822;
}

	// end inline asm
	and.b32  	%r834, %r822, %r833;
	clz.b32 	%r835, %r834;
	sub.s32 	%r191, 31, %r835;
	and.b32  	%r836, %r646, %r834;
	popc.b32 	%r192, %r836;
	setp.ne.s32 	%p80, %r295, %r191;
	mov.b32 	%r1787, 0;
	@%p80 bra 	$L__BB17_125;
	shl.b32 	%r837, %r823, 2;
	add.s32 	%r838, %r164, %r837;
	atom.shared.add.u32 	%r1787, [%r838], %r192;
$L__BB17_125:
	shfl.sync.idx.b32	%r864|%p81, %r1787, %r191, 31, -1;
	add.s32 	%r195, %r192, %r864;
	shr.u32 	%r865, %r1769, %r293;
	and.b32  	%r861, %r865, %r82;
	mov.b32 	%r841, 1;
	// begin inline asm
	{
    .reg .pred p;
    and.b32 %r839, %r861, %r841;    setp.ne.u32 p, %r839, 0;
    vote.ballot.sync.b32 %r839, p, 0xffffffff;
    @!p not.b32 %r839, %r839;
}

	// end inline asm
	mov.b32 	%r844, 2;
	// begin inline asm
	{
    .reg .pred p;
    and.b32 %r842, %r861, %r844;    setp.ne.u32 p, %r842, 0;
    vote.ballot.sync.b32 %r842, p, 0xffffffff;
    @!p not.b32 %r842, %r842;
}

	// end inline asm
	and.b32  	%r866, %r842, %r839;
	mov.b32 	%r847, 4;
	// begin inline asm
	{
    .reg .pred p;
    and.b32 %r845, %r861, %r847;    setp.ne.u32 p, %r845, 0;
    vote.ballot.sync.b32 %r845, p, 0xffffffff;
    @!p not.b32 %r845, %r845;
}

	// end inline asm
	and.b32  	%r867, %r845, %r866;
	mov.b32 	%r850, 8;
	// begin inline asm
	{
    .reg .pred p;
    and.b32 %r848, %r861, %r850;    setp.ne.u32 p, %r848, 0;
    vote.ballot.sync.b32 %r848, p, 0xffffffff;
    @!p not.b32 %r848, %r848;
}

	// end inline asm
	and.b32  	%r868, %r848, %r867;
	mov.b32 	%r853, 16;
	// begin inline asm
	{
    .reg .pred p;
    and.b32 %r851, %r861, %r853;    setp.ne.u32 p, %r851, 0;
    vote.ballot.sync.b32 %r851, p, 0xffffffff;
    @!p not.b32 %r851, %r851;
}

	// end inline asm
	and.b32  	%r869, %r851, %r868;
	mov.b32 	%r856, 32;
	// begin inline asm
	{
    .reg .pred p;
    and.b32 %r854, %r861, %r856;    setp.ne.u32 p, %r854, 0;
    vote.ballot.sync.b32 %r854, p, 0xffffffff;
    @!p not.b32 %r854, %r854;
}

	// end inline asm
	and.b32  	%r870, %r854, %r869;
	mov.b32 	%r859, 64;
	// begin inline asm
	{
    .reg .pred p;
    and.b32 %r857, %r861, %r859;    setp.ne.u32 p, %r857, 0;
    vote.ballot.sync.b32 %r857, p, 0xffffffff;
    @!p not.b32 %r857, %r857;
}

	// end inline asm
	and.b32  	%r871, %r857, %r870;
	mov.b32 	%r862, 128;
	// begin inline asm
	{
    .reg .pred p;
    and.b32 %r860, %r861, %r862;    setp.ne.u32 p, %r860, 0;
    vote.ballot.sync.b32 %r860, p, 0xffffffff;
    @!p not.b32 %r860, %r860;
}

	// end inline asm
	and.b32  	%r872, %r860, %r871;
	clz.b32 	%r873, %r872;
	sub.s32 	%r197, 31, %r873;
	and.b32  	%r874, %r646, %r872;
	popc.b32 	%r198, %r874;
	setp.ne.s32 	%p82, %r295, %r197;
	mov.b32 	%r1788, 0;
	@%p82 bra 	$L__BB17_127;
	shl.b32 	%r875, %r861, 2;
	add.s32 	%r876, %r164, %r875;
	atom.shared.add.u32 	%r1788, [%r876], %r198;
$L__BB17_127:
	shfl.sync.idx.b32	%r902|%p83, %r1788, %r197, 31, -1;
	add.s32 	%r201, %r198, %r902;
	shr.u32 	%r903, %r1770, %r293;
	and.b32  	%r899, %r903, %r82;
	mov.b32 	%r879, 1;
	// begin inline asm
	{
    .reg .pred p;
    and.b32 %r877, %r899, %r879;    setp.ne.u32 p, %r877, 0;
    vote.ballot.sync.b32 %r877, p, 0xffffffff;
    @!p not.b32 %r877, %r877;
}

	// end inline asm
	mov.b32 	%r882, 2;
	// begin inline asm
	{
    .reg .pred p;
    and.b32 %r880, %r899, %r882;    setp.ne.u32 p, %r880, 0;
    vote.ballot.sync.b32 %r880, p, 0xffffffff;
    @!p not.b32 %r880, %r880;
}

	// end inline asm
	and.b32  	%r904, %r880, %r877;
	mov.b32 	%r885, 4;
	// begin inline asm
	{
    .reg .pred p;
    and.b32 %r883, %r899, %r885;    setp.ne.u32 p, %r883, 0;
    vote.ballot.sync.b32 %r883, p, 0xffffffff;
    @!p not.b32 %r883, %r883;
}

	// end inline asm
	and.b32  	%r905, %r883, %r904;
	mov.b32 	%r888, 8;
	// begin inline asm
	{
    .reg .pred p;
    and.b32 %r886, %r899, %r888;    setp.ne.u32 p, %r886, 0;
    vote.ballot.sync.b32 %r886, p, 0xffffffff;
    @!p not.b32 %r886, %r886;
}

	// end inline asm
	and.b32  	%r906, %r886, %r905;
	mov.b32 	%r891, 16;
	// begin inline asm
	{
    .reg .pred p;
    and.b32 %r889, %r899, %r891;    setp.ne.u32 p, %r889, 0;
    vote.ballot.sync.b32 %r889, p, 0xffffffff;
    @!p not.b32 %r889, %r889;
}

	// end inline asm
	and.b32  	%r907, %r889, %r906;
	mov.b32 	%r894, 32;
	// begin inline asm
	{
    .reg .pred p;
    and.b32 %r892, %r899, %r894;    setp.ne.u32 p, %r892, 0;
    vote.ballot.sync.b32 %r892, p, 0xffffffff;
    @!p not.b32 %r892, %r892;
}

	// end inline asm
	and.b32  	%r908, %r892, %r907;
	mov.b32 	%r897, 64;
	// begin inline asm
	{
    .reg .pred p;
    and.b32 %r895, %r899, %r897;    setp.ne.u32 p, %r895, 0;
    vote.ballot.sync.b32 %r895, p, 0xffffffff;
    @!p not.b32 %r895, %r895;
}

	// end inline asm
	and.b32  	%r909, %r895, %r908;
	mov.b32 	%r900, 128;
	// begin inline asm
	{
    .reg .pred p;
    and.b32 %r898, %r899, %r900;    setp.ne.u32 p, %r898, 0;
    vote.ballot.sync.b32 %r898, p, 0xffffffff;
    @!p not.b32 %r898, %r898;
}

	// end inline asm
	and.b32  	%r910, %r898, %r909;
	clz.b32 	%r911, %r910;
	sub.s32 	%r203, 31, %r911;
	and.b32  	%r912, %r646, %r910;
	popc.b32 	%r204, %r912;
	setp.ne.s32 	%p84, %r295, %r203;
	mov.b32 	%r1789, 0;
	@%p84 bra 	$L__BB17_129;
	shl.b32 	%r913, %r899, 2;
	add.s32 	%r914, %r164, %r913;
	atom.shared.add.u32 	%r1789, [%r914], %r204;
$L__BB17_129:
	shfl.sync.idx.b32	%r940|%p85, %r1789, %r203, 31, -1;
	add.s32 	%r207, %r204, %r940;
	shr.u32 	%r941, %r1771, %r293;
	and.b32  	%r937, %r941, %r82;
	mov.b32 	%r917, 1;
	// begin inline asm
	{
    .reg .pred p;
    and.b32 %r915, %r937, %r917;    setp.ne.u32 p, %r915, 0;
    vote.ballot.sync.b32 %r915, p, 0xffffffff;
    @!p not.b32 %r915, %r915;
}

	// end inline asm
	mov.b32 	%r920, 2;
	// begin inline asm
	{
    .reg .pred p;
    and.b32 %r918, %r937, %r920;    setp.ne.u32 p, %r918, 0;
    vote.ballot.sync.b32 %r918, p, 0xffffffff;
    @!p not.b32 %r918, %r918;
}

	// end inline asm
	and.b32  	%r942, %r918, %r915;
	mov.b32 	%r923, 4;
	// begin inline asm
	{
    .reg .pred p;
    and.b32 %r921, %r937, %r923;    setp.ne.u32 p, %r921, 0;
    vote.ballot.sync.b32 %r921, p, 0xffffffff;
    @!p not.b32 %r921, %r921;
}

	// end inline asm
	and.b32  	%r943, %r921, %r942;
	mov.b32 	%r926, 8;
	// begin inline asm
	{
    .reg .pred p;
    and.b32 %r924, %r937, %r926;    setp.ne.u32 p, %r924, 0;
    vote.ballot.sync.b32 %r924, p, 0xffffffff;
    @!p not.b32 %r924, %r924;
}

	// end inline asm
	and.b32  	%r944, %r924, %r943;
	mov.b32 	%r929, 16;
	// begin inline asm
	{
    .reg .pred p;
    and.b32 %r927, %r937, %r929;    setp.ne.u32 p, %r927, 0;
    vote.ballot.sync.b32 %r927, p, 0xffffffff;
    @!p not.b32 %r927, %r927;
}

	// end inline asm
	and.b32  	%r945, %r927, %r944;
	mov.b32 	%r932, 32;
	// begin inline asm
	{
    .reg .pred p;
    and.b32 %r930, %r937, %r932;    setp.ne.u32 p, %r930, 0;
    vote.ballot.sync.b32 %r930, p, 0xffffffff;
    @!p not.b32 %r930, %r930;
}

	// end inline asm
	and.b32  	%r946, %r930, %r945;
	mov.b32 	%r935, 64;
	// begin inline asm
	{
    .reg .pred p;
    and.b32 %r933, %r937, %r935;    setp.ne.u32 p, %r933, 0;
    vote.ballot.sync.b32 %r933, p, 0xffffffff;
    @!p not.b32 %r933, %r933;
}

	// end inline asm
	and.b32  	%r947, %r933, %r946;
	mov.b32 	%r938, 128;
	// begin inline asm
	{
    .reg .pred p;
    and.b32 %r936, %r937, %r938;    setp.ne.u32 p, %r936, 0;
    vote.ballot.sync.b32 %r936, p, 0xffffffff;
    @!p not.b32 %r936, %r936;
}

	// end inline asm
	and.b32  	%r948, %r936, %r947;
	clz.b32 	%r949, %r948;
	sub.s32 	%r209, 31, %r949;
	and.b32  	%r950, %r646, %r948;
	popc.b32 	%r210, %r950;
	setp.ne.s32 	%p86, %r295, %r209;
	mov.b32 	%r1790, 0;
	@%p86 bra 	$L__BB17_131;
	shl.b32 	%r951, %r937, 2;
	add.s32 	%r952, %r164, %r951;
	atom.shared.add.u32 	%r1790, [%r952], %r210;
$L__BB17_131:
	shfl.sync.idx.b32	%r978|%p87, %r1790, %r209, 31, -1;
	add.s32 	%r213, %r210, %r978;
	shr.u32 	%r979, %r1772, %r293;
	and.b32  	%r975, %r979, %r82;
	mov.b32 	%r955, 1;
	// begin inline asm
	{
    .reg .pred p;
    and.b32 %r953, %r975, %r955;    setp.ne.u32 p, %r953, 0;
    vote.ballot.sync.b32 %r953, p, 0xffffffff;
    @!p not.b32 %r953, %r953;
}

	// end inline asm
	mov.b32 	%r958, 2;
	// begin inline asm
	{
    .reg .pred p;
    and.b32 %r956, %r975, %r958;    setp.ne.u32 p, %r956, 0;
    vote.ballot.sync.b32 %r956, p, 0xffffffff;
    @!p not.b32 %r956, %r956;
}

	// end inline asm
	and.b32  	%r980, %r956, %r953;
	mov.b32 	%r961, 4;
	// begin inline asm
	{
    .reg .pred p;
    and.b32 %r959, %r975, %r961;    setp.ne.u32 p, %r959, 0;
    vote.ballot.sync.b32 %r959, p, 0xffffffff;
    @!p not.b32 %r959, %r959;
}

	// end inline asm
	and.b32  	%r981, %r959, %r980;
	mov.b32 	%r964, 8;
	// begin inline asm
	{
    .reg .pred p;
    and.b32 %r962, %r975, %r964;    setp.ne.u32 p, %r962, 0;
    vote.ballot.sync.b32 %r962, p, 0xffffffff;
    @!p not.b32 %r962, %r962;
}

	// end inline asm
	and.b32  	%r982, %r962, %r981;
	mov.b32 	%r967, 16;
	// begin inline asm
	{
    .reg .pred p;
    and.b32 %r965, %r975, %r967;    setp.ne.u32 p, %r965, 0;
    vote.ballot.sync.b32 %r965, p, 0xffffffff;
    @!p not.b32 %r965, %r965;
}

	// end inline asm
	and.b32  	%r983, %r965, %r982;
	mov.b32 	%r970, 32;
	// begin inline asm
	{
    .reg .pred p;
    and.b32 %r968, %r975, %r970;    setp.ne.u32 p, %r968, 0;
    vote.ballot.sync.b32 %r968, p, 0xffffffff;
    @!p not.b32 %r968, %r968;
}

	// end inline asm
	and.b32  	%r984, %r968, %r983;
	mov.b32 	%r973, 64;
	// begin inline asm
	{
    .reg .pred p;
    and.b32 %r971, %r975, %r973;    setp.ne.u32 p, %r971, 0;
    vote.ballot.sync.b32 %r971, p, 0xffffffff;
    @!p not.b32 %r971, %r971;
}

	// end inline asm
	and.b32  	%r985, %r971, %r984;
	mov.b32 	%r976, 128;
	// begin inline asm
	{
    .reg .pred p;
    and.b32 %r974, %r975, %r976;    setp.ne.u32 p, %r974, 0;
    vote.ballot.sync.b32 %r974, p, 0xffffffff;
    @!p not.b32 %r974, %r974;
}

	// end inline asm
	and.b32  	%r986, %r974, %r985;
	clz.b32 	%r987, %r986;
	sub.s32 	%r215, 31, %r987;
	and.b32  	%r988, %r646, %r986;
	popc.b32 	%r216, %r988;
	setp.ne.s32 	%p88, %r295, %r215;
	mov.b32 	%r1791, 0;
	@%p88 bra 	$L__BB17_133;
	shl.b32 	%r989, %r975, 2;
	add.s32 	%r990, %r164, %r989;
	atom.shared.add.u32 	%r1791, [%r990], %r216;
$L__BB17_133:
	shfl.sync.idx.b32	%r1016|%p89, %r1791, %r215, 31, -1;
	add.s32 	%r219, %r216, %r1016;
	shr.u32 	%r1017, %r1773, %r293;
	and.b32  	%r1013, %r1017, %r82;
	mov.b32 	%r993, 1;
	// begin inline asm
	{
    .reg .pred p;
    and.b32 %r991, %r1013, %r993;    setp.ne.u32 p, %r991, 0;
    vote.ballot.sync.b32 %r991, p, 0xffffffff;
    @!p not.b32 %r991, %r991;
}

	// end inline asm
	mov.b32 	%r996, 2;
	// begin inline asm
	{
    .reg .pred p;
    and.b32 %r994, %r1013, %r996;    setp.ne.u32 p, %r994, 0;
    vote.ballot.sync.b32 %r994, p, 0xffffffff;
    @!p not.b32 %r994, %r994;
}

	// end inline asm
	and.b32  	%r1018, %r994, %r991;
	mov.b32 	%r999, 4;
	// begin inline asm
	{
    .reg .pred p;
    and.b32 %r997, %r1013, %r999;    setp.ne.u32 p, %r997, 0;
    vote.ballot.sync.b32 %r997, p, 0xffffffff;
    @!p not.b32 %r997, %r997;
}

	// end inline asm
	and.b32  	%r1019, %r997, %r1018;
	mov.b32 	%r1002, 8;
	// begin inline asm
	{
    .reg .pred p;
    and.b32 %r1000, %r1013, %r1002;    setp.ne.u32 p, %r1000, 0;
    vote.ballot.sync.b32 %r1000, p, 0xffffffff;
    @!p not.b32 %r1000, %r1000;
}

	// end inline asm
	and.b32  	%r1020, %r1000, %r1019;
	mov.b32 	%r1005, 16;
	// begin inline asm
	{
    .reg .pred p;
    and.b32 %r1003, %r1013, %r1005;    setp.ne.u32 p, %r1003, 0;
    vote.ballot.sync.b32 %r1003, p, 0xffffffff;
    @!p not.b32 %r1003, %r1003;
}

	// end inline asm
	and.b32  	%r1021, %r1003, %r1020;
	mov.b32 	%r1008, 32;
	// begin inline asm
	{
    .reg .pred p;
    and.b32 %r1006, %r1013, %r1008;    setp.ne.u32 p, %r1006, 0;
    vote.ballot.sync.b32 %r1006, p, 0xffffffff;
    @!p not.b32 %r1006, %r1006;
}

	// end inline asm
	and.b32  	%r1022, %r1006, %r1021;
	mov.b32 	%r1011, 64;
	// begin inline asm
	{
    .reg .pred p;
    and.b32 %r1009, %r1013, %r1011;    setp.ne.u32 p, %r1009, 0;
    vote.ballot.sync.b32 %r1009, p, 0xffffffff;
    @!p not.b32 %r1009, %r1009;
}

	// end inline asm
	and.b32  	%r1023, %r1009, %r1022;
	mov.b32 	%r1014, 128;
	// begin inline asm
	{
    .reg .pred p;
    and.b32 %r1012, %r1013, %r1014;    setp.ne.u32 p, %r1012, 0;
    vote.ballot.sync.b32 %r1012, p, 0xffffffff;
    @!p not.b32 %r1012, %r1012;
}

	// end inline asm
	and.b32  	%r1024, %r1012, %r1023;
	clz.b32 	%r1025, %r1024;
	sub.s32 	%r221, 31, %r1025;
	and.b32  	%r1026, %r646, %r1024;
	popc.b32 	%r222, %r1026;
	setp.ne.s32 	%p90, %r295, %r221;
	mov.b32 	%r1792, 0;
	@%p90 bra 	$L__BB17_135;
	shl.b32 	%r1027, %r1013, 2;
	add.s32 	%r1028, %r164, %r1027;
	atom.shared.add.u32 	%r1792, [%r1028], %r222;
$L__BB17_135:
	shfl.sync.idx.b32	%r1054|%p91, %r1792, %r221, 31, -1;
	add.s32 	%r225, %r222, %r1054;
	shr.u32 	%r1055, %r1774, %r293;
	and.b32  	%r1051, %r1055, %r82;
	mov.b32 	%r1031, 1;
	// begin inline asm
	{
    .reg .pred p;
    and.b32 %r1029, %r1051, %r1031;    setp.ne.u32 p, %r1029, 0;
    vote.ballot.sync.b32 %r1029, p, 0xffffffff;
    @!p not.b32 %r1029, %r1029;
}

	// end inline asm
	mov.b32 	%r1034, 2;
	// begin inline asm
	{
    .reg .pred p;
    and.b32 %r1032, %r1051, %r1034;    setp.ne.u32 p, %r1032, 0;
    vote.ballot.sync.b32 %r1032, p, 0xffffffff;
    @!p not.b32 %r1032, %r1032;
}

	// end inline asm
	and.b32  	%r1056, %r1032, %r1029;
	mov.b32 	%r1037, 4;
	// begin inline asm
	{
    .reg .pred p;
    and.b32 %r1035, %r1051, %r1037;    setp.ne.u32 p, %r1035, 0;
    vote.ballot.sync.b32 %r1035, p, 0xffffffff;
    @!p not.b32 %r1035, %r1035;
}

	// end inline asm
	and.b32  	%r1057, %r1035, %r1056;
	mov.b32 	%r1040, 8;
	// begin inline asm
	{
    .reg .pred p;
    and.b32 %r1038, %r1051, %r1040;    setp.ne.u32 p, %r1038, 0;
    vote.ballot.sync.b32 %r1038, p, 0xffffffff;
    @!p not.b32 %r1038, %r1038;
}

	// end inline asm
	and.b32  	%r1058, %r1038, %r1057;
	mov.b32 	%r1043, 16;
	// begin inline asm
	{
    .reg .pred p;
    and.b32 %r1041, %r1051, %r1043;    setp.ne.u32 p, %r1041, 0;
    vote.ballot.sync.b32 %r1041, p, 0xffffffff;
    @!p not.b32 %r1041, %r1041;
}

	// end inline asm
	and.b32  	%r1059, %r1041, %r1058;
	mov.b32 	%r1046, 32;
	// begin inline asm
	{
    .reg .pred p;
    and.b32 %r1044, %r1051, %r1046;    setp.ne.u32 p, %r1044, 0;
    vote.ballot.sync.b32 %r1044, p, 0xffffffff;
    @!p not.b32 %r1044, %r1044;
}

	// end inline asm
	and.b32  	%r1060, %r1044, %r1059;
	mov.b32 	%r1049, 64;
	// begin inline asm
	{
    .reg .pred p;
    and.b32 %r1047, %r1051, %r1049;    setp.ne.u32 p, %r1047, 0;
    vote.ballot.sync.b32 %r1047, p, 0xffffffff;
    @!p not.b32 %r1047, %r1047;
}

	// end inline asm
	and.b32  	%r1061, %r1047, %r1060;
	mov.b32 	%r1052, 128;
	// begin inline asm
	{
    .reg .pred p;
    and.b32 %r1050, %r1051, %r1052;    setp.ne.u32 p, %r1050, 0;
    vote.ballot.sync.b32 %r1050, p, 0xffffffff;
    @!p not.b32 %r1050, %r1050;
}

	// end inline asm
	and.b32  	%r1062, %r1050, %r1061;
	clz.b32 	%r1063, %r1062;
	sub.s32 	%r227, 31, %r1063;
	and.b32  	%r1064, %r646, %r1062;
	popc.b32 	%r228, %r1064;
	setp.ne.s32 	%p92, %r295, %r227;
	mov.b32 	%r1793, 0;
	@%p92 bra 	$L__BB17_137;
	shl.b32 	%r1065, %r1051, 2;
	add.s32 	%r1066, %r164, %r1065;
	atom.shared.add.u32 	%r1793, [%r1066], %r228;
$L__BB17_137:
	shfl.sync.idx.b32	%r1092|%p93, %r1793, %r227, 31, -1;
	add.s32 	%r231, %r228, %r1092;
	shr.u32 	%r1093, %r1775, %r293;
	and.b32  	%r1089, %r1093, %r82;
	mov.b32 	%r1069, 1;
	// begin inline asm
	{
    .reg .pred p;
    and.b32 %r1067, %r1089, %r1069;    setp.ne.u32 p, %r1067, 0;
    vote.ballot.sync.b32 %r1067, p, 0xffffffff;
    @!p not.b32 %r1067, %r1067;
}

	// end inline asm
	mov.b32 	%r1072, 2;
	// begin inline asm
	{
    .reg .pred p;
    and.b32 %r1070, %r1089, %r1072;    setp.ne.u32 p, %r1070, 0;
    vote.ballot.sync.b32 %r1070, p, 0xffffffff;
    @!p not.b32 %r1070, %r1070;
}

	// end inline asm
	and.b32  	%r1094, %r1070, %r1067;
	mov.b32 	%r1075, 4;
	// begin inline asm
	{
    .reg .pred p;
    and.b32 %r1073, %r1089, %r1075;    setp.ne.u32 p, %r1073, 0;
    vote.ballot.sync.b32 %r1073, p, 0xffffffff;
    @!p not.b32 %r1073, %r1073;
}

	// end inline asm
	and.b32  	%r1095, %r1073, %r1094;
	mov.b32 	%r1078, 8;
	// begin inline asm
	{
    .reg .pred p;
    and.b32 %r1076, %r1089, %r1078;    setp.ne.u32 p, %r1076, 0;
    vote.ballot.sync.b32 %r1076, p, 0xffffffff;
    @!p not.b32 %r1076, %r1076;
}

	// end inline asm
	and.b32  	%r1096, %r1076, %r1095;
	mov.b32 	%r1081, 16;
	// begin inline asm
	{
    .reg .pred p;
    and.b32 %r1079, %r1089, %r1081;    setp.ne.u32 p, %r1079, 0;
    vote.ballot.sync.b32 %r1079, p, 0xffffffff;
    @!p not.b32 %r1079, %r1079;
}

	// end inline asm
	and.b32  	%r1097, %r1079, %r1096;
	mov.b32 	%r1084, 32;
	// begin inline asm
	{
    .reg .pred p;
    and.b32 %r1082, %r1089, %r1084;    setp.ne.u32 p, %r1082, 0;
    vote.ballot.sync.b32 %r1082, p, 0xffffffff;
    @!p not.b32 %r1082, %r1082;
}

	// end inline asm
	and.b32  	%r1098, %r1082, %r1097;
	mov.b32 	%r1087, 64;
	// begin inline asm
	{
    .reg .pred p;
    and.b32 %r1085, %r1089, %r1087;    setp.ne.u32 p, %r1085, 0;
    vote.ballot.sync.b32 %r1085, p, 0xffffffff;
    @!p not.b32 %r1085, %r1085;
}

	// end inline asm
	and.b32  	%r1099, %r1085, %r1098;
	mov.b32 	%r1090, 128;
	// begin inline asm
	{
    .reg .pred p;
    and.b32 %r1088, %r1089, %r1090;    setp.ne.u32 p, %r1088, 0;
    vote.ballot.sync.b32 %r1088, p, 0xffffffff;
    @!p not.b32 %r1088, %r1088;
}

	// end inline asm
	and.b32  	%r1100, %r1088, %r1099;
	clz.b32 	%r1101, %r1100;
	sub.s32 	%r233, 31, %r1101;
	and.b32  	%r1102, %r646, %r1100;
	popc.b32 	%r234, %r1102;
	setp.ne.s32 	%p94, %r295, %r233;
	mov.b32 	%r1794, 0;
	@%p94 bra 	$L__BB17_139;
	shl.b32 	%r1103, %r1089, 2;
	add.s32 	%r1104, %r164, %r1103;
	atom.shared.add.u32 	%r1794, [%r1104], %r234;
$L__BB17_139:
	shfl.sync.idx.b32	%r1130|%p95, %r1794, %r233, 31, -1;
	add.s32 	%r237, %r234, %r1130;
	shr.u32 	%r1131, %r1776, %r293;
	and.b32  	%r1127, %r1131, %r82;
	mov.b32 	%r1107, 1;
	// begin inline asm
	{
    .reg .pred p;
    and.b32 %r1105, %r1127, %r1107;    setp.ne.u32 p, %r1105, 0;
    vote.ballot.sync.b32 %r1105, p, 0xffffffff;
    @!p not.b32 %r1105, %r1105;
}

	// end inline asm
	mov.b32 	%r1110, 2;
	// begin inline asm
	{
    .reg .pred p;
    and.b32 %r1108, %r1127, %r1110;    setp.ne.u32 p, %r1108, 0;
    vote.ballot.sync.b32 %r1108, p, 0xffffffff;
    @!p not.b32 %r1108, %r1108;
}

	// end inline asm
	and.b32  	%r1132, %r1108, %r1105;
	mov.b32 	%r1113, 4;
	// begin inline asm
	{
    .reg .pred p;
    and.b32 %r1111, %r1127, %r1113;    setp.ne.u32 p, %r1111, 0;
    vote.ballot.sync.b32 %r1111, p, 0xffffffff;
    @!p not.b32 %r1111, %r1111;
}

	// end inline asm
	and.b32  	%r1133, %r1111, %r1132;
	mov.b32 	%r1116, 8;
	// begin inline asm
	{
    .reg .pred p;
    and.b32 %r1114, %r1127, %r1116;    setp.ne.u32 p, %r1114, 0;
    vote.ballot.sync.b32 %r1114, p, 0xffffffff;
    @!p not.b32 %r1114, %r1114;
}

	// end inline asm
	and.b32  	%r1134, %r1114, %r1133;
	mov.b32 	%r1119, 16;
	// begin inline asm
	{
    .reg .pred p;
    and.b32 %r1117, %r1127, %r1119;    setp.ne.u32 p, %r1117, 0;
    vote.ballot.sync.b32 %r1117, p, 0xffffffff;
    @!p not.b32 %r1117, %r1117;
}

	// end inline asm
	and.b32  	%r1135, %r1117, %r1134;
	mov.b32 	%r1122, 32;
	// begin inline asm
	{
    .reg .pred p;
    and.b32 %r1120, %r1127, %r1122;    setp.ne.u32 p, %r1120, 0;
    vote.ballot.sync.b32 %r1120, p, 0xffffffff;
    @!p not.b32 %r1120, %r1120;
}

	// end inline asm
	and.b32  	%r1136, %r1120, %r1135;
	mov.b32 	%r1125, 64;
	// begin inline asm
	{
    .reg .pred p;
    and.b32 %r1123, %r1127, %r1125;    setp.ne.u32 p, %r1123, 0;
    vote.ballot.sync.b32 %r1123, p, 0xffffffff;
    @!p not.b32 %r1123, %r1123;
}

	// end inline asm
	and.b32  	%r1137, %r1123, %r1136;
	mov.b32 	%r1128, 128;
	// begin inline asm
	{
    .reg .pred p;
    and.b32 %r1126, %r1127, %r1128;    setp.ne.u32 p, %r1126, 0;
    vote.ballot.sync.b32 %r1126, p, 0xffffffff;
    @!p not.b32 %r1126, %r1126;
}

	// end inline asm
	and.b32  	%r1138, %r1126, %r1137;
	clz.b32 	%r1139, %r1138;
	sub.s32 	%r239, 31, %r1139;
	and.b32  	%r1140, %r646, %r1138;
	popc.b32 	%r240, %r1140;
	setp.ne.s32 	%p96, %r295, %r239;
	mov.b32 	%r1795, 0;
	@%p96 bra 	$L__BB17_141;
	shl.b32 	%r1141, %r1127, 2;
	add.s32 	%r1142, %r164, %r1141;
	atom.shared.add.u32 	%r1795, [%r1142], %r240;
$L__BB17_141:
	shfl.sync.idx.b32	%r1168|%p97, %r1795, %r239, 31, -1;
	add.s32 	%r243, %r240, %r1168;
	shr.u32 	%r1169, %r1777, %r293;
	and.b32  	%r1165, %r1169, %r82;
	mov.b32 	%r1145, 1;
	// begin inline asm
	{
    .reg .pred p;
    and.b32 %r1143, %r1165, %r1145;    setp.ne.u32 p, %r1143, 0;
    vote.ballot.sync.b32 %r1143, p, 0xffffffff;
    @!p not.b32 %r1143, %r1143;
}

	// end inline asm
	mov.b32 	%r1148, 2;
	// begin inline asm
	{
    .reg .pred p;
    and.b32 %r1146, %r1165, %r1148;    setp.ne.u32 p, %r1146, 0;
    vote.ballot.sync.b32 %r1146, p, 0xffffffff;
    @!p not.b32 %r1146, %r1146;
}

	// end inline asm
	and.b32  	%r1170, %r1146, %r1143;
	mov.b32 	%r1151, 4;
	// begin inline asm
	{
    .reg .pred p;
    and.b32 %r1149, %r1165, %r1151;    setp.ne.u32 p, %r1149, 0;
    vote.ballot.sync.b32 %r1149, p, 0xffffffff;
    @!p not.b32 %r1149, %r1149;
}

	// end inline asm
	and.b32  	%r1171, %r1149, %r1170;
	mov.b32 	%r1154, 8;
	// begin inline asm
	{
    .reg .pred p;
    and.b32 %r1152, %r1165, %r1154;    setp.ne.u32 p, %r1152, 0;
    vote.ballot.sync.b32 %r1152, p, 0xffffffff;
    @!p not.b32 %r1152, %r1152;
}

	// end inline asm
	and.b32  	%r1172, %r1152, %r1171;
	mov.b32 	%r1157, 16;
	// begin inline asm
	{
    .reg .pred p;
    and.b32 %r1155, %r1165, %r1157;    setp.ne.u32 p, %r1155, 0;
    vote.ballot.sync.b32 %r1155, p, 0xffffffff;
    @!p not.b32 %r1155, %r1155;
}

	// end inline asm
	and.b32  	%r1173, %r1155, %r1172;
	mov.b32 	%r1160, 32;
	// begin inline asm
	{
    .reg .pred p;
    and.b32 %r1158, %r1165, %r1160;    setp.ne.u32 p, %r1158, 0;
    vote.ballot.sync.b32 %r1158, p, 0xffffffff;
    @!p not.b32 %r1158, %r1158;
}

	// end inline asm
	and.b32  	%r1174, %r1158, %r1173;
	mov.b32 	%r1163, 64;
	// begin inline asm
	{
    .reg .pred p;
    and.b32 %r1161, %r1165, %r1163;    setp.ne.u32 p, %r1161, 0;
    vote.ballot.sync.b32 %r1161, p, 0xffffffff;
    @!p not.b32 %r1161, %r1161;
}

	// end inline asm
	and.b32  	%r1175, %r1161, %r1174;
	mov.b32 	%r1166, 128;
	// begin inline asm
	{
    .reg .pred p;
    and.b32 %r1164, %r1165, %r1166;    setp.ne.u32 p, %r1164, 0;
    vote.ballot.sync.b32 %r1164, p, 0xffffffff;
    @!p not.b32 %r1164, %r1164;
}

	// end inline asm
	and.b32  	%r1176, %r1164, %r1175;
	clz.b32 	%r1177, %r1176;
	sub.s32 	%r245, 31, %r1177;
	and.b32  	%r1178, %r646, %r1176;
	popc.b32 	%r246, %r1178;
	setp.ne.s32 	%p98, %r295, %r245;
	mov.b32 	%r1796, 0;
	@%p98 bra 	$L__BB17_143;
	shl.b32 	%r1179, %r1165, 2;
	add.s32 	%r1180, %r164, %r1179;
	atom.shared.add.u32 	%r1796, [%r1180], %r246;
$L__BB17_143:
	shfl.sync.idx.b32	%r1206|%p99, %r1796, %r245, 31, -1;
	add.s32 	%r249, %r246, %r1206;
	shr.u32 	%r1207, %r1778, %r293;
	and.b32  	%r1203, %r1207, %r82;
	mov.b32 	%r1183, 1;
	// begin inline asm
	{
    .reg .pred p;
    and.b32 %r1181, %r1203, %r1183;    setp.ne.u32 p, %r1181, 0;
    vote.ballot.sync.b32 %r1181, p, 0xffffffff;
    @!p not.b32 %r1181, %r1181;
}

	// end inline asm
	mov.b32 	%r1186, 2;
	// begin inline asm
	{
    .reg .pred p;
    and.b32 %r1184, %r1203, %r1186;    setp.ne.u32 p, %r1184, 0;
    vote.ballot.sync.b32 %r1184, p, 0xffffffff;
    @!p not.b32 %r1184, %r1184;
}

	// end inline asm
	and.b32  	%r1208, %r1184, %r1181;
	mov.b32 	%r1189, 4;
	// begin inline asm
	{
    .reg .pred p;
    and.b32 %r1187, %r1203, %r1189;    setp.ne.u32 p, %r1187, 0;
    vote.ballot.sync.b32 %r1187, p, 0xffffffff;
    @!p not.b32 %r1187, %r1187;
}

	// end inline asm
	and.b32  	%r1209, %r1187, %r1208;
	mov.b32 	%r1192, 8;
	// begin inline asm
	{
    .reg .pred p;
    and.b32 %r1190, %r1203, %r1192;    setp.ne.u32 p, %r1190, 0;
    vote.ballot.sync.b32 %r1190, p, 0xffffffff;
    @!p not.b32 %r1190, %r1190;
}

	// end inline asm
	and.b32  	%r1210, %r1190, %r1209;
	mov.b32 	%r1195, 16;
	// begin inline asm
	{
    .reg .pred p;
    and.b32 %r1193, %r1203, %r1195;    setp.ne.u32 p, %r1193, 0;
    vote.ballot.sync.b32 %r1193, p, 0xffffffff;
    @!p not.b32 %r1193, %r1193;
}

	// end inline asm
	and.b32  	%r1211, %r1193, %r1210;
	mov.b32 	%r1198, 32;
	// begin inline asm
	{
    .reg .pred p;
    and.b32 %r1196, %r1203, %r1198;    setp.ne.u32 p, %r1196, 0;
    vote.ballot.sync.b32 %r1196, p, 0xffffffff;
    @!p not.b32 %r1196, %r1196;
}

	// end inline asm
	and.b32  	%r1212, %r1196, %r1211;
	mov.b32 	%r1201, 64;
	// begin inline asm
	{
    .reg .pred p;
    and.b32 %r1199, %r1203, %r1201;    setp.ne.u32 p, %r1199, 0;
    vote.ballot.sync.b32 %r1199, p, 0xffffffff;
    @!p not.b32 %r1199, %r1199;
}

	// end inline asm
	and.b32  	%r1213, %r1199, %r1212;
	mov.b32 	%r1204, 128;
	// begin inline asm
	{
    .reg .pred p;
    and.b32 %r1202, %r1203, %r1204;    setp.ne.u32 p, %r1202, 0;
    vote.ballot.sync.b32 %r1202, p, 0xffffffff;
    @!p not.b32 %r1202, %r1202;
}

	// end inline asm
	and.b32  	%r1214, %r1202, %r1213;
	clz.b32 	%r1215, %r1214;
	sub.s32 	%r251, 31, %r1215;
	and.b32  	%r1216, %r646, %r1214;
	popc.b32 	%r252, %r1216;
	setp.ne.s32 	%p100, %r295, %r251;
	mov.b32 	%r1797, 0;
	@%p100 bra 	$L__BB17_145;
	shl.b32 	%r1217, %r1203, 2;
	add.s32 	%r1218, %r164, %r1217;
	atom.shared.add.u32 	%r1797, [%r1218], %r252;
$L__BB17_145:
	shfl.sync.idx.b32	%r1244|%p101, %r1797, %r251, 31, -1;
	add.s32 	%r255, %r252, %r1244;
	shr.u32 	%r1245, %r1779, %r293;
	and.b32  	%r1241, %r1245, %r82;
	mov.b32 	%r1221, 1;
	// begin inline asm
	{
    .reg .pred p;
    and.b32 %r1219, %r1241, %r1221;    setp.ne.u32 p, %r1219, 0;
    vote.ballot.sync.b32 %r1219, p, 0xffffffff;
    @!p not.b32 %r1219, %r1219;
}

	// end inline asm
	mov.b32 	%r1224, 2;
	// begin inline asm
	{
    .reg .pred p;
    and.b32 %r1222, %r1241, %r1224;    setp.ne.u32 p, %r1222, 0;
    vote.ballot.sync.b32 %r1222, p, 0xffffffff;
    @!p not.b32 %r1222, %r1222;
}

	// end inline asm
	and.b32  	%r1246, %r1222, %r1219;
	mov.b32 	%r1227, 4;
	// begin inline asm
	{
    .reg .pred p;
    and.b32 %r1225, %r1241, %r1227;    setp.ne.u32 p, %r1225, 0;
    vote.ballot.sync.b32 %r1225, p, 0xffffffff;
    @!p not.b32 %r1225, %r1225;
}

	// end inline asm
	and.b32  	%r1247, %r1225, %r1246;
	mov.b32 	%r1230, 8;
	// begin inline asm
	{
    .reg .pred p;
    and.b32 %r1228, %r1241, %r1230;    setp.ne.u32 p, %r1228, 0;
    vote.ballot.sync.b32 %r1228, p, 0xffffffff;
    @!p not.b32 %r1228, %r1228;
}

	// end inline asm
	and.b32  	%r1248, %r1228, %r1247;
	mov.b32 	%r1233, 16;
	// begin inline asm
	{
    .reg .pred p;
    and.b32 %r1231, %r1241, %r1233;    setp.ne.u32 p, %r1231, 0;
    vote.ballot.sync.b32 %r1231, p, 0xffffffff;
    @!p not.b32 %r1231, %r1231;
}

	// end inline asm
	and.b32  	%r1249, %r1231, %r1248;
	mov.b32 	%r1236, 32;
	// begin inline asm
	{
    .reg .pred p;
    and.b32 %r1234, %r1241, %r1236;    setp.ne.u32 p, %r1234, 0;
    vote.ballot.sync.b32 %r1234, p, 0xffffffff;
    @!p not.b32 %r1234, %r1234;
}

	// end inline asm
	and.b32  	%r1250, %r1234, %r1249;
	mov.b32 	%r1239, 64;
	// begin inline asm
	{
    .reg .pred p;
    and.b32 %r1237, %r1241, %r1239;    setp.ne.u32 p, %r1237, 0;
    vote.ballot.sync.b32 %r1237, p, 0xffffffff;
    @!p not.b32 %r1237, %r1237;
}

	// end inline asm
	and.b32  	%r1251, %r1237, %r1250;
	mov.b32 	%r1242, 128;
	// begin inline asm
	{
    .reg .pred p;
    and.b32 %r1240, %r1241, %r1242;    setp.ne.u32 p, %r1240, 0;
    vote.ballot.sync.b32 %r1240, p, 0xffffffff;
    @!p not.b32 %r1240, %r1240;
}

	// end inline asm
	and.b32  	%r1252, %r1240, %r1251;
	clz.b32 	%r1253, %r1252;
	sub.s32 	%r257, 31, %r1253;
	and.b32  	%r1254, %r646, %r1252;
	popc.b32 	%r258, %r1254;
	setp.ne.s32 	%p102, %r295, %r257;
	mov.b32 	%r1798, 0;
	@%p102 bra 	$L__BB17_147;
	shl.b32 	%r1259, %r1241, 2;
	add.s32 	%r1260, %r164, %r1259;
	atom.shared.add.u32 	%r1798, [%r1260], %r258;
$L__BB17_147:
	shfl.sync.idx.b32	%r1286|%p103, %r1798, %r257, 31, -1;
	add.s32 	%r261, %r258, %r1286;
	shr.u32 	%r1287, %r1780, %r293;
	and.b32  	%r1283, %r1287, %r82;
	mov.b32 	%r1263, 1;
	// begin inline asm
	{
    .reg .pred p;
    and.b32 %r1261, %r1283, %r1263;    setp.ne.u32 p, %r1261, 0;
    vote.ballot.sync.b32 %r1261, p, 0xffffffff;
    @!p not.b32 %r1261, %r1261;
}

	// end inline asm
	mov.b32 	%r1266, 2;
	// begin inline asm
	{
    .reg .pred p;
    and.b32 %r1264, %r1283, %r1266;    setp.ne.u32 p, %r1264, 0;
    vote.ballot.sync.b32 %r1264, p, 0xffffffff;
    @!p not.b32 %r1264, %r1264;
}

	// end inline asm
	and.b32  	%r1288, %r1264, %r1261;
	mov.b32 	%r1269, 4;
	// begin inline asm
	{
    .reg .pred p;
    and.b32 %r1267, %r1283, %r1269;    setp.ne.u32 p, %r1267, 0;
    vote.ballot.sync.b32 %r1267, p, 0xffffffff;
    @!p not.b32 %r1267, %r1267;
}

	// end inline asm
	and.b32  	%r1289, %r1267, %r1288;
	mov.b32 	%r1272, 8;
	// begin inline asm
	{
    .reg .pred p;
    and.b32 %r1270, %r1283, %r1272;    setp.ne.u32 p, %r1270, 0;
    vote.ballot.sync.b32 %r1270, p, 0xffffffff;
    @!p not.b32 %r1270, %r1270;
}

	// end inline asm
	and.b32  	%r1290, %r1270, %r1289;
	mov.b32 	%r1275, 16;
	// begin inline asm
	{
    .reg .pred p;
    and.b32 %r1273, %r1283, %r1275;    setp.ne.u32 p, %r1273, 0;
    vote.ballot.sync.b32 %r1273, p, 0xffffffff;
    @!p not.b32 %r1273, %r1273;
}

	// end inline asm
	and.b32  	%r1291, %r1273, %r1290;
	mov.b32 	%r1278, 32;
	// begin inline asm
	{
    .reg .pred p;
    and.b32 %r1276, %r1283, %r1278;    setp.ne.u32 p, %r1276, 0;
    vote.ballot.sync.b32 %r1276, p, 0xffffffff;
    @!p not.b32 %r1276, %r1276;
}

	// end inline asm
	and.b32  	%r1292, %r1276, %r1291;
	mov.b32 	%r1281, 64;
	// begin inline asm
	{
    .reg .pred p;
    and.b32 %r1279, %r1283, %r1281;    setp.ne.u32 p, %r1279, 0;
    vote.ballot.sync.b32 %r1279, p, 0xffffffff;
    @!p not.b32 %r1279, %r1279;
}

	// end inline asm
	and.b32  	%r1293, %r1279, %r1292;
	mov.b32 	%r1284, 128;
	// begin inline asm
	{
    .reg .pred p;
    and.b32 %r1282, %r1283, %r1284;    setp.ne.u32 p, %r1282, 0;
    vote.ballot.sync.b32 %r1282, p, 0xffffffff;
    @!p not.b32 %r1282, %r1282;
}

	// end inline asm
	and.b32  	%r1294, %r1282, %r1293;
	clz.b32 	%r1295, %r1294;
	sub.s32 	%r263, 31, %r1295;
	and.b32  	%r1296, %r646, %r1294;
	popc.b32 	%r264, %r1296;
	setp.ne.s32 	%p104, %r295, %r263;
	mov.b32 	%r1799, 0;
	@%p104 bra 	$L__BB17_149;
	shl.b32 	%r1301, %r1283, 2;
	add.s32 	%r1302, %r164, %r1301;
	atom.shared.add.u32 	%r1799, [%r1302], %r264;
$L__BB17_149:
	shfl.sync.idx.b32	%r1328|%p105, %r1799, %r263, 31, -1;
	add.s32 	%r267, %r264, %r1328;
	shr.u32 	%r1329, %r1781, %r293;
	and.b32  	%r1325, %r1329, %r82;
	mov.b32 	%r1305, 1;
	// begin inline asm
	{
    .reg .pred p;
    and.b32 %r1303, %r1325, %r1305;    setp.ne.u32 p, %r1303, 0;
    vote.ballot.sync.b32 %r1303, p, 0xffffffff;
    @!p not.b32 %r1303, %r1303;
}

	// end inline asm
	mov.b32 	%r1308, 2;
	// begin inline asm
	{
    .reg .pred p;
    and.b32 %r1306, %r1325, %r1308;    setp.ne.u32 p, %r1306, 0;
    vote.ballot.sync.b32 %r1306, p, 0xffffffff;
    @!p not.b32 %r1306, %r1306;
}

	// end inline asm
	and.b32  	%r1330, %r1306, %r1303;
	mov.b32 	%r1311, 4;
	// begin inline asm
	{
    .reg .pred p;
    and.b32 %r1309, %r1325, %r1311;    setp.ne.u32 p, %r1309, 0;
    vote.ballot.sync.b32 %r1309, p, 0xffffffff;
    @!p not.b32 %r1309, %r1309;
}

	// end inline asm
	and.b32  	%r1331, %r1309, %r1330;
	mov.b32 	%r1314, 8;
	// begin inline asm
	{
    .reg .pred p;
    and.b32 %r1312, %r1325, %r1314;    setp.ne.u32 p, %r1312, 0;
    vote.ballot.sync.b32 %r1312, p, 0xffffffff;
    @!p not.b32 %r1312, %r1312;
}

	// end inline asm
	and.b32  	%r1332, %r1312, %r1331;
	mov.b32 	%r1317, 16;
	// begin inline asm
	{
    .reg .pred p;
    and.b32 %r1315, %r1325, %r1317;    setp.ne.u32 p, %r1315, 0;
    vote.ballot.sync.b32 %r1315, p, 0xffffffff;
    @!p not.b32 %r1315, %r1315;
}

	// end inline asm
	and.b32  	%r1333, %r1315, %r1332;
	mov.b32 	%r1320, 32;
	// begin inline asm
	{
    .reg .pred p;
    and.b32 %r1318, %r1325, %r1320;    setp.ne.u32 p, %r1318, 0;
    vote.ballot.sync.b32 %r1318, p, 0xffffffff;
    @!p not.b32 %r1318, %r1318;
}

	// end inline asm
	and.b32  	%r1334, %r1318, %r1333;
	mov.b32 	%r1323, 64;
	// begin inline asm
	{
    .reg .pred p;
    and.b32 %r1321, %r1325, %r1323;    setp.ne.u32 p, %r1321, 0;
    vote.ballot.sync.b32 %r1321, p, 0xffffffff;
    @!p not.b32 %r1321, %r1321;
}

	// end inline asm
	and.b32  	%r1335, %r1321, %r1334;
	mov.b32 	%r1326, 128;
	// begin inline asm
	{
    .reg .pred p;
    and.b32 %r1324, %r1325, %r1326;    setp.ne.u32 p, %r1324, 0;
    vote.ballot.sync.b32 %r1324, p, 0xffffffff;
    @!p not.b32 %r1324, %r1324;
}

	// end inline asm
	and.b32  	%r1336, %r1324, %r1335;
	clz.b32 	%r1337, %r1336;
	sub.s32 	%r269, 31, %r1337;
	and.b32  	%r1338, %r646, %r1336;
	popc.b32 	%r270, %r1338;
	setp.ne.s32 	%p106, %r295, %r269;
	mov.b32 	%r1800, 0;
	@%p106 bra 	$L__BB17_151;
	shl.b32 	%r1339, %r1, 5;
	and.b32  	%r1340, %r1339, 31744;
	add.s32 	%r1342, %r551, %r1340;
	shl.b32 	%r1343, %r1325, 2;
	add.s32 	%r1344, %r1342, %r1343;
	atom.shared.add.u32 	%r1800, [%r1344], %r270;
$L__BB17_151:
	shfl.sync.idx.b32	%r1370|%p107, %r1800, %r269, 31, -1;
	add.s32 	%r273, %r270, %r1370;
	shr.u32 	%r1371, %r1782, %r293;
	and.b32  	%r1367, %r1371, %r82;
	mov.b32 	%r1347, 1;
	// begin inline asm
	{
    .reg .pred p;
    and.b32 %r1345, %r1367, %r1347;    setp.ne.u32 p, %r1345, 0;
    vote.ballot.sync.b32 %r1345, p, 0xffffffff;
    @!p not.b32 %r1345, %r1345;
}

	// end inline asm
	mov.b32 	%r1350, 2;
	// begin inline asm
	{
    .reg .pred p;
    and.b32 %r1348, %r1367, %r1350;    setp.ne.u32 p, %r1348, 0;
    vote.ballot.sync.b32 %r1348, p, 0xffffffff;
    @!p not.b32 %r1348, %r1348;
}

	// end inline asm
	and.b32  	%r1372, %r1348, %r1345;
	mov.b32 	%r1353, 4;
	// begin inline asm
	{
    .reg .pred p;
    and.b32 %r1351, %r1367, %r1353;    setp.ne.u32 p, %r1351, 0;
    vote.ballot.sync.b32 %r1351, p, 0xffffffff;
    @!p not.b32 %r1351, %r1351;
}

	// end inline asm
	and.b32  	%r1373, %r1351, %r1372;
	mov.b32 	%r1356, 8;
	// begin inline asm
	{
    .reg .pred p;
    and.b32 %r1354, %r1367, %r1356;    setp.ne.u32 p, %r1354, 0;
    vote.ballot.sync.b32 %r1354, p, 0xffffffff;
    @!p not.b32 %r1354, %r1354;
}

	// end inline asm
	and.b32  	%r1374, %r1354, %r1373;
	mov.b32 	%r1359, 16;
	// begin inline asm
	{
    .reg .pred p;
    and.b32 %r1357, %r1367, %r1359;    setp.ne.u32 p, %r1357, 0;
    vote.ballot.sync.b32 %r1357, p, 0xffffffff;
    @!p not.b32 %r1357, %r1357;
}

	// end inline asm
	and.b32  	%r1375, %r1357, %r1374;
	mov.b32 	%r1362, 32;
	// begin inline asm
	{
    .reg .pred p;
    and.b32 %r1360, %r1367, %r1362;    setp.ne.u32 p, %r1360, 0;
    vote.ballot.sync.b32 %r1360, p, 0xffffffff;
    @!p not.b32 %r1360, %r1360;
}

	// end inline asm
	and.b32  	%r1376, %r1360, %r1375;
	mov.b32 	%r1365, 64;
	// begin inline asm
	{
    .reg .pred p;
    and.b32 %r1363, %r1367, %r1365;    setp.ne.u32 p, %r1363, 0;
    vote.ballot.sync.b32 %r1363, p, 0xffffffff;
    @!p not.b32 %r1363, %r1363;
}

	// end inline asm
	and.b32  	%r1377, %r1363, %r1376;
	mov.b32 	%r1368, 128;
	// begin inline asm
	{
    .reg .pred p;
    and.b32 %r1366, %r1367, %r1368;    setp.ne.u32 p, %r1366, 0;
    vote.ballot.sync.b32 %r1366, p, 0xffffffff;
    @!p not.b32 %r1366, %r1366;
}

	// end inline asm
	and.b32  	%r1378, %r1366, %r1377;
	clz.b32 	%r1379, %r1378;
	sub.s32 	%r275, 31, %r1379;
	and.b32  	%r1380, %r646, %r1378;
	popc.b32 	%r276, %r1380;
	setp.ne.s32 	%p108, %r295, %r275;
	mov.b32 	%r1801, 0;
	@%p108 bra 	$L__BB17_153;
	shl.b32 	%r1385, %r1367, 2;
	add.s32 	%r1386, %r164, %r1385;
	atom.shared.add.u32 	%r1801, [%r1386], %r276;
$L__BB17_153:
	setp.gt.u32 	%p109, %r1, 255;
	shfl.sync.idx.b32	%r1387|%p110, %r1801, %r275, 31, -1;
	add.s32 	%r1388, %r276, %r1387;
	bar.sync 	0;
	shl.b32 	%r1389, %r171, 2;
	add.s32 	%r1391, %r551, %r1389;
	st.shared.u32 	[%r1391+-4], %r1764;
	shl.b32 	%r1392, %r177, 2;
	add.s32 	%r1393, %r551, %r1392;
	st.shared.u32 	[%r1393+-4], %r1765;
	shl.b32 	%r1394, %r183, 2;
	add.s32 	%r1395, %r551, %r1394;
	st.shared.u32 	[%r1395+-4], %r1766;
	shl.b32 	%r1396, %r189, 2;
	add.s32 	%r1397, %r551, %r1396;
	st.shared.u32 	[%r1397+-4], %r1767;
	shl.b32 	%r1398, %r195, 2;
	add.s32 	%r1399, %r551, %r1398;
	st.shared.u32 	[%r1399+-4], %r1768;
	shl.b32 	%r1400, %r201, 2;
	add.s32 	%r1401, %r551, %r1400;
	st.shared.u32 	[%r1401+-4], %r1769;
	shl.b32 	%r1402, %r207, 2;
	add.s32 	%r1403, %r551, %r1402;
	st.shared.u32 	[%r1403+-4], %r1770;
	shl.b32 	%r1404, %r213, 2;
	add.s32 	%r1405, %r551, %r1404;
	st.shared.u32 	[%r1405+-4], %r1771;
	shl.b32 	%r1406, %r219, 2;
	add.s32 	%r1407, %r551, %r1406;
	st.shared.u32 	[%r1407+-4], %r1772;
	shl.b32 	%r1408, %r225, 2;
	add.s32 	%r1409, %r551, %r1408;
	st.shared.u32 	[%r1409+-4], %r1773;
	shl.b32 	%r1410, %r231, 2;
	add.s32 	%r1411, %r551, %r1410;
	st.shared.u32 	[%r1411+-4], %r1774;
	shl.b32 	%r1412, %r237, 2;
	add.s32 	%r1413, %r551, %r1412;
	st.shared.u32 	[%r1413+-4], %r1775;
	shl.b32 	%r1414, %r243, 2;
	add.s32 	%r1415, %r551, %r1414;
	st.shared.u32 	[%r1415+-4], %r1776;
	shl.b32 	%r1416, %r249, 2;
	add.s32 	%r1417, %r551, %r1416;
	st.shared.u32 	[%r1417+-4], %r1777;
	shl.b32 	%r1418, %r255, 2;
	add.s32 	%r1419, %r551, %r1418;
	st.shared.u32 	[%r1419+-4], %r1778;
	shl.b32 	%r1420, %r261, 2;
	add.s32 	%r1421, %r551, %r1420;
	st.shared.u32 	[%r1421+-4], %r1779;
	shl.b32 	%r1422, %r267, 2;
	add.s32 	%r1423, %r551, %r1422;
	st.shared.u32 	[%r1423+-4], %r1780;
	shl.b32 	%r1424, %r273, 2;
	add.s32 	%r1425, %r551, %r1424;
	st.shared.u32 	[%r1425+-4], %r1781;
	shl.b32 	%r1426, %r1388, 2;
	add.s32 	%r1427, %r551, %r1426;
	st.shared.u32 	[%r1427+-4], %r1782;
	shl.b32 	%r1428, %r1, 3;
	add.s32 	%r1429, %r551, %r1428;
	add.s32 	%r279, %r1429, 29184;
	@%p109 bra 	$L__BB17_161;
	ld.param.u64 	%rd236, [_ZN3cub18CUB_300001_SM_10006detail10radix_sort29DeviceRadixSortOnesweepKernelINS1_5radix10policy_hubIiNS0_8NullTypeEyE10Policy1000ELNS0_9SortOrderE0EiS6_yiiNS1_21identity_decomposer_tEEEvPT5_SC_PT3_PKSD_PT1_PKSH_PT2_PKSL_T4_iiT6__param_3];
	cvta.to.global.u64 	%rd57, %rd236;
	shl.b64 	%rd58, %rd7, 3;
	add.s64 	%rd59, %rd57, %rd58;
	ld.global.u64 	%rd60, [%rd59];
	cvt.s64.s32 	%rd61, %r163;
	sub.s64 	%rd238, %rd60, %rd61;
	st.shared.u64 	[%r279], %rd238;
	setp.lt.s32 	%p111, %r3, 1;
	mov.u32 	%r1805, %r1759;
	@%p111 bra 	$L__BB17_160;
	mov.b32 	%r1803, -1;
	mov.u32 	%r1802, %r3;
	mov.u32 	%r1805, %r1759;
$L__BB17_156:
	ld.param.u64 	%rd229, [_ZN3cub18CUB_300001_SM_10006detail10radix_sort29DeviceRadixSortOnesweepKernelINS1_5radix10policy_hubIiNS0_8NullTypeEyE10Policy1000ELNS0_9SortOrderE0EiS6_yiiNS1_21identity_decomposer_tEEEvPT5_SC_PT3_PKSD_PT1_PKSH_PT2_PKSL_T4_iiT6__param_0];
	add.s32 	%r283, %r1802, -1;
	shl.b32 	%r1431, %r283, 8;
	add.s32 	%r1432, %r1431, %r1;
	cvta.to.global.u64 	%rd62, %rd229;
	mul.wide.s32 	%rd63, %r1432, 4;
	add.s64 	%rd16, %rd62, %rd63;
$L__BB17_157:
	membar.cta;
	ld.volatile.global.u32 	%r284, [%rd16];
	setp.eq.s32 	%p112, %r284, 0;
	@%p112 bra 	$L__BB17_157;
	and.b32  	%r1433, %r284, 1073741823;
	add.s32 	%r1805, %r1433, %r1805;
	setp.gt.s32 	%p113, %r284, -1;
	vote.sync.ballot.b32 	%r1803, %p113, %r1803;
	setp.gt.u32 	%p115, %r1802, 1;
	and.pred  	%p116, %p113, %p115;
	mov.u32 	%r1802, %r283;
	@%p116 bra 	$L__BB17_156;
	ld.shared.u64 	%rd238, [%r279];
$L__BB17_160:
	ld.param.u64 	%rd230, [_ZN3cub18CUB_300001_SM_10006detail10radix_sort29DeviceRadixSortOnesweepKernelINS1_5radix10policy_hubIiNS0_8NullTypeEyE10Policy1000ELNS0_9SortOrderE0EiS6_yiiNS1_21identity_decomposer_tEEEvPT5_SC_PT3_PKSD_PT1_PKSH_PT2_PKSL_T4_iiT6__param_0];
	or.b32  	%r1434, %r1805, -2147483648;
	cvta.to.global.u64 	%rd64, %rd230;
	shl.b32 	%r1435, %r3, 8;
	add.s32 	%r1436, %r1435, %r1;
	mul.wide.s32 	%rd65, %r1436, 4;
	add.s64 	%rd66, %rd64, %rd65;
	st.volatile.global.u32 	[%rd66], %r1434;
	sub.s32 	%r1437, %r1805, %r1759;
	cvt.s64.s32 	%rd67, %r1437;
	add.s64 	%rd68, %rd238, %rd67;
	st.shared.u64 	[%r279], %rd68;
$L__BB17_161:
	ld.param.u32 	%r1711, [_ZN3cub18CUB_300001_SM_10006detail10radix_sort29DeviceRadixSortOnesweepKernelINS1_5radix10policy_hubIiNS0_8NullTypeEyE10Policy1000ELNS0_9SortOrderE0EiS6_yiiNS1_21identity_decomposer_tEEEvPT5_SC_PT3_PKSD_PT1_PKSH_PT2_PKSL_T4_iiT6__param_8];
	ld.param.u64 	%rd233, [_ZN3cub18CUB_300001_SM_10006detail10radix_sort29DeviceRadixSortOnesweepKernelINS1_5radix10policy_hubIiNS0_8NullTypeEyE10Policy1000ELNS0_9SortOrderE0EiS6_yiiNS1_21identity_decomposer_tEEEvPT5_SC_PT3_PKSD_PT1_PKSH_PT2_PKSL_T4_iiT6__param_2];
	setp.gt.u32 	%p117, %r1, 255;
	mad.lo.s32 	%r288, %r3, 7296, 7296;
	setp.lt.s32 	%p118, %r288, %r1711;
	setp.eq.s64 	%p119, %rd233, 0;
	or.pred  	%p120, %p119, %p118;
	or.pred  	%p121, %p117, %p120;
	@%p121 bra 	$L__BB17_163;
	ld.param.u64 	%rd234, [_ZN3cub18CUB_300001_SM_10006detail10radix_sort29DeviceRadixSortOnesweepKernelINS1_5radix10policy_hubIiNS0_8NullTypeEyE10Policy1000ELNS0_9SortOrderE0EiS6_yiiNS1_21identity_decomposer_tEEEvPT5_SC_PT3_PKSD_PT1_PKSH_PT2_PKSL_T4_iiT6__param_2];
	ld.shared.u64 	%rd69, [%r279];
	cvt.s64.s32 	%rd70, %r1759;
	cvt.s64.s32 	%rd71, %r163;
	add.s64 	%rd72, %rd71, %rd70;
	add.s64 	%rd73, %rd72, %rd69;
	cvta.to.global.u64 	%rd74, %rd234;
	shl.b64 	%rd75, %rd7, 3;
	add.s64 	%rd76, %rd74, %rd75;
	st.global.u64 	[%rd76], %rd73;
$L__BB17_163:
	ld.param.u32 	%r1712, [_ZN3cub18CUB_300001_SM_10006detail10radix_sort29DeviceRadixSortOnesweepKernelINS1_5radix10policy_hubIiNS0_8NullTypeEyE10Policy1000ELNS0_9SortOrderE0EiS6_yiiNS1_21identity_decomposer_tEEEvPT5_SC_PT3_PKSD_PT1_PKSH_PT2_PKSL_T4_iiT6__param_8];
	shl.b32 	%r1438, %r1, 2;
	add.s32 	%r289, %r551, %r1438;
	setp.gt.s32 	%p122, %r288, %r1712;
	bar.sync 	0;
	@%p122 bra 	$L__BB17_165;
	ld.shared.u32 	%r1440, [%r289];
	shr.u32 	%r1441, %r1440, %r293;
	and.b32  	%r1442, %r1441, %r82;
	shl.b32 	%r1443, %r1442, 3;
	add.s32 	%r1445, %r551, 29184;
	add.s32 	%r1446, %r1445, %r1443;
	ld.shared.u64 	%rd77, [%r1446];
	add.s64 	%rd78, %rd77, %rd7;
	xor.b32  	%r1447, %r1440, -2147483648;
	shl.b64 	%rd79, %rd78, 2;
	add.s64 	%rd80, %rd1, %rd79;
	st.global.u32 	[%rd80], %r1447;
	bar.warp.sync 	-1;
	ld.shared.u32 	%r1448, [%r289+1536];
	shr.u32 	%r1449, %r1448, %r293;
	and.b32  	%r1450, %r1449, %r82;
	shl.b32 	%r1451, %r1450, 3;
	add.s32 	%r1452, %r1445, %r1451;
	ld.shared.u64 	%rd81, [%r1452];
	add.s64 	%rd82, %rd81, %rd7;
	xor.b32  	%r1453, %r1448, -2147483648;
	shl.b64 	%rd83, %rd82, 2;
	add.s64 	%rd84, %rd1, %rd83;
	st.global.u32 	[%rd84+1536], %r1453;
	bar.warp.sync 	-1;
	ld.shared.u32 	%r1454, [%r289+3072];
	shr.u32 	%r1455, %r1454, %r293;
	and.b32  	%r1456, %r1455, %r82;
	shl.b32 	%r1457, %r1456, 3;
	add.s32 	%r1458, %r1445, %r1457;
	ld.shared.u64 	%rd85, [%r1458];
	add.s64 	%rd86, %rd85, %rd7;
	xor.b32  	%r1459, %r1454, -2147483648;
	shl.b64 	%rd87, %rd86, 2;
	add.s64 	%rd88, %rd1, %rd87;
	st.global.u32 	[%rd88+3072], %r1459;
	bar.warp.sync 	-1;
	ld.shared.u32 	%r1460, [%r289+4608];
	shr.u32 	%r1461, %r1460, %r293;
	and.b32  	%r1462, %r1461, %r82;
	shl.b32 	%r1463, %r1462, 3;
	add.s32 	%r1464, %r1445, %r1463;
	ld.shared.u64 	%rd89, [%r1464];
	add.s64 	%rd90, %rd89, %rd7;
	xor.b32  	%r1465, %r1460, -2147483648;
	shl.b64 	%rd91, %rd90, 2;
	add.s64 	%rd92, %rd1, %rd91;
	st.global.u32 	[%rd92+4608], %r1465;
	bar.warp.sync 	-1;
	ld.shared.u32 	%r1466, [%r289+6144];
	shr.u32 	%r1467, %r1466, %r293;
	and.b32  	%r1468, %r1467, %r82;
	shl.b32 	%r1469, %r1468, 3;
	add.s32 	%r1470, %r1445, %r1469;
	ld.shared.u64 	%rd93, [%r1470];
	add.s64 	%rd94, %rd93, %rd7;
	xor.b32  	%r1471, %r1466, -2147483648;
	shl.b64 	%rd95, %rd94, 2;
	add.s64 	%rd96, %rd1, %rd95;
	st.global.u32 	[%rd96+6144], %r1471;
	bar.warp.sync 	-1;
	ld.shared.u32 	%r1472, [%r289+7680];
	shr.u32 	%r1473, %r1472, %r293;
	and.b32  	%r1474, %r1473, %r82;
	shl.b32 	%r1475, %r1474, 3;
	add.s32 	%r1476, %r1445, %r1475;
	ld.shared.u64 	%rd97, [%r1476];
	add.s64 	%rd98, %rd97, %rd7;
	xor.b32  	%r1477, %r1472, -2147483648;
	shl.b64 	%rd99, %rd98, 2;
	add.s64 	%rd100, %rd1, %rd99;
	st.global.u32 	[%rd100+7680], %r1477;
	bar.warp.sync 	-1;
	ld.shared.u32 	%r1478, [%r289+9216];
	shr.u32 	%r1479, %r1478, %r293;
	and.b32  	%r1480, %r1479, %r82;
	shl.b32 	%r1481, %r1480, 3;
	add.s32 	%r1482, %r1445, %r1481;
	ld.shared.u64 	%rd101, [%r1482];
	add.s64 	%rd102, %rd101, %rd7;
	xor.b32  	%r1483, %r1478, -2147483648;
	shl.b64 	%rd103, %rd102, 2;
	add.s64 	%rd104, %rd1, %rd103;
	st.global.u32 	[%rd104+9216], %r1483;
	bar.warp.sync 	-1;
	ld.shared.u32 	%r1484, [%r289+10752];
	shr.u32 	%r1485, %r1484, %r293;
	and.b32  	%r1486, %r1485, %r82;
	shl.b32 	%r1487, %r1486, 3;
	add.s32 	%r1488, %r1445, %r1487;
	ld.shared.u64 	%rd105, [%r1488];
	add.s64 	%rd106, %rd105, %rd7;
	xor.b32  	%r1489, %r1484, -2147483648;
	shl.b64 	%rd107, %rd106, 2;
	add.s64 	%rd108, %rd1, %rd107;
	st.global.u32 	[%rd108+10752], %r1489;
	bar.warp.sync 	-1;
	ld.shared.u32 	%r1490, [%r289+12288];
	shr.u32 	%r1491, %r1490, %r293;
	and.b32  	%r1492, %r1491, %r82;
	shl.b32 	%r1493, %r1492, 3;
	add.s32 	%r1494, %r1445, %r1493;
	ld.shared.u64 	%rd109, [%r1494];
	add.s64 	%rd110, %rd109, %rd7;
	xor.b32  	%r1495, %r1490, -2147483648;
	shl.b64 	%rd111, %rd110, 2;
	add.s64 	%rd112, %rd1, %rd111;
	st.global.u32 	[%rd112+12288], %r1495;
	bar.warp.sync 	-1;
	ld.shared.u32 	%r1496, [%r289+13824];
	shr.u32 	%r1497, %r1496, %r293;
	and.b32  	%r1498, %r1497, %r82;
	shl.b32 	%r1499, %r1498, 3;
	add.s32 	%r1500, %r1445, %r1499;
	ld.shared.u64 	%rd113, [%r1500];
	add.s64 	%rd114, %rd113, %rd7;
	xor.b32  	%r1501, %r1496, -2147483648;
	shl.b64 	%rd115, %rd114, 2;
	add.s64 	%rd116, %rd1, %rd115;
	st.global.u32 	[%rd116+13824], %r1501;
	bar.warp.sync 	-1;
	ld.shared.u32 	%r1502, [%r289+15360];
	shr.u32 	%r1503, %r1502, %r293;
	and.b32  	%r1504, %r1503, %r82;
	shl.b32 	%r1505, %r1504, 3;
	add.s32 	%r1506, %r1445, %r1505;
	ld.shared.u64 	%rd117, [%r1506];
	add.s64 	%rd118, %rd117, %rd7;
	xor.b32  	%r1507, %r1502, -2147483648;
	shl.b64 	%rd119, %rd118, 2;
	add.s64 	%rd120, %rd1, %rd119;
	st.global.u32 	[%rd120+15360], %r1507;
	bar.warp.sync 	-1;
	ld.shared.u32 	%r1508, [%r289+16896];
	shr.u32 	%r1509, %r1508, %r293;
	and.b32  	%r1510, %r1509, %r82;
	shl.b32 	%r1511, %r1510, 3;
	add.s32 	%r1512, %r1445, %r1511;
	ld.shared.u64 	%rd121, [%r1512];
	add.s64 	%rd122, %rd121, %rd7;
	xor.b32  	%r1513, %r1508, -2147483648;
	shl.b64 	%rd123, %rd122, 2;
	add.s64 	%rd124, %rd1, %rd123;
	st.global.u32 	[%rd124+16896], %r1513;
	bar.warp.sync 	-1;
	ld.shared.u32 	%r1514, [%r289+18432];
	shr.u32 	%r1515, %r1514, %r293;
	and.b32  	%r1516, %r1515, %r82;
	shl.b32 	%r1517, %r1516, 3;
	add.s32 	%r1518, %r1445, %r1517;
	ld.shared.u64 	%rd125, [%r1518];
	add.s64 	%rd126, %rd125, %rd7;
	xor.b32  	%r1519, %r1514, -2147483648;
	shl.b64 	%rd127, %rd126, 2;
	add.s64 	%rd128, %rd1, %rd127;
	st.global.u32 	[%rd128+18432], %r1519;
	bar.warp.sync 	-1;
	ld.shared.u32 	%r1520, [%r289+19968];
	shr.u32 	%r1521, %r1520, %r293;
	and.b32  	%r1522, %r1521, %r82;
	shl.b32 	%r1523, %r1522, 3;
	add.s32 	%r1524, %r1445, %r1523;
	ld.shared.u64 	%rd129, [%r1524];
	add.s64 	%rd130, %rd129, %rd7;
	xor.b32  	%r1525, %r1520, -2147483648;
	shl.b64 	%rd131, %rd130, 2;
	add.s64 	%rd132, %rd1, %rd131;
	st.global.u32 	[%rd132+19968], %r1525;
	bar.warp.sync 	-1;
	ld.shared.u32 	%r1526, [%r289+21504];
	shr.u32 	%r1527, %r1526, %r293;
	and.b32  	%r1528, %r1527, %r82;
	shl.b32 	%r1529, %r1528, 3;
	add.s32 	%r1530, %r1445, %r1529;
	ld.shared.u64 	%rd133, [%r1530];
	add.s64 	%rd134, %rd133, %rd7;
	xor.b32  	%r1531, %r1526, -2147483648;
	shl.b64 	%rd135, %rd134, 2;
	add.s64 	%rd136, %rd1, %rd135;
	st.global.u32 	[%rd136+21504], %r1531;
	bar.warp.sync 	-1;
	ld.shared.u32 	%r1532, [%r289+23040];
	shr.u32 	%r1533, %r1532, %r293;
	and.b32  	%r1534, %r1533, %r82;
	shl.b32 	%r1535, %r1534, 3;
	add.s32 	%r1536, %r1445, %r1535;
	ld.shared.u64 	%rd137, [%r1536];
	add.s64 	%rd138, %rd137, %rd7;
	xor.b32  	%r1537, %r1532, -2147483648;
	shl.b64 	%rd139, %rd138, 2;
	add.s64 	%rd140, %rd1, %rd139;
	st.global.u32 	[%rd140+23040], %r1537;
	bar.warp.sync 	-1;
	ld.shared.u32 	%r1538, [%r289+24576];
	shr.u32 	%r1539, %r1538, %r293;
	and.b32  	%r1540, %r1539, %r82;
	shl.b32 	%r1541, %r1540, 3;
	add.s32 	%r1542, %r1445, %r1541;
	ld.shared.u64 	%rd141, [%r1542];
	add.s64 	%rd142, %rd141, %rd7;
	xor.b32  	%r1543, %r1538, -2147483648;
	shl.b64 	%rd143, %rd142, 2;
	add.s64 	%rd144, %rd1, %rd143;
	st.global.u32 	[%rd144+24576], %r1543;
	bar.warp.sync 	-1;
	ld.shared.u32 	%r1544, [%r289+26112];
	shr.u32 	%r1545, %r1544, %r293;
	and.b32  	%r1546, %r1545, %r82;
	shl.b32 	%r1547, %r1546, 3;
	add.s32 	%r1548, %r1445, %r1547;
	ld.shared.u64 	%rd145, [%r1548];
	add.s64 	%rd146, %rd145, %rd7;
	xor.b32  	%r1549, %r1544, -2147483648;
	shl.b64 	%rd147, %rd146, 2;
	add.s64 	%rd148, %rd1, %rd147;
	st.global.u32 	[%rd148+26112], %r1549;
	bar.warp.sync 	-1;
	ld.shared.u32 	%r1550, [%r289+27648];
	shr.u32 	%r1551, %r1550, %r293;
	and.b32  	%r1552, %r1551, %r82;
	shl.b32 	%r1553, %r1552, 3;
	add.s32 	%r1554, %r1445, %r1553;
	ld.shared.u64 	%rd149, [%r1554];
	add.s64 	%rd150, %rd149, %rd7;
	xor.b32  	%r1555, %r1550, -2147483648;
	shl.b64 	%rd151, %rd150, 2;
	add.s64 	%rd152, %rd1, %rd151;
	st.global.u32 	[%rd152+27648], %r1555;
	bar.warp.sync 	-1;
	bra.uni 	$L__BB17_204;
$L__BB17_165:
	ld.param.u32 	%r1713, [_ZN3cub18CUB_300001_SM_10006detail10radix_sort29DeviceRadixSortOnesweepKernelINS1_5radix10policy_hubIiNS0_8NullTypeEyE10Policy1000ELNS0_9SortOrderE0EiS6_yiiNS1_21identity_decomposer_tEEEvPT5_SC_PT3_PKSD_PT1_PKSH_PT2_PKSL_T4_iiT6__param_8];
	mad.lo.s32 	%r290, %r3, -7296, %r1713;
	setp.ge.s32 	%p123, %r1, %r290;
	@%p123 bra 	$L__BB17_167;
	ld.shared.u32 	%r1556, [%r289];
	shr.u32 	%r1557, %r1556, %r293;
	and.b32  	%r1558, %r1557, %r82;
	shl.b32 	%r1559, %r1558, 3;
	add.s32 	%r1561, %r551, %r1559;
	ld.shared.u64 	%rd153, [%r1561+29184];
	xor.b32  	%r1562, %r1556, -2147483648;
	add.s64 	%rd154, %rd153, %rd7;
	shl.b64 	%rd155, %rd154, 2;
	add.s64 	%rd156, %rd1, %rd155;
	st.global.u32 	[%rd156], %r1562;
$L__BB17_167:
	bar.warp.sync 	-1;
	add.s32 	%r1563, %r1, 384;
	setp.ge.s32 	%p124, %r1563, %r290;
	@%p124 bra 	$L__BB17_169;
	ld.shared.u32 	%r1564, [%r289+1536];
	shr.u32 	%r1565, %r1564, %r293;
	and.b32  	%r1566, %r1565, %r82;
	shl.b32 	%r1567, %r1566, 3;
	add.s32 	%r1569, %r551, %r1567;
	ld.shared.u64 	%rd157, [%r1569+29184];
	xor.b32  	%r1570, %r1564, -2147483648;
	add.s64 	%rd158, %rd157, %rd7;
	shl.b64 	%rd159, %rd158, 2;
	add.s64 	%rd160, %rd1, %rd159;
	st.global.u32 	[%rd160+1536], %r1570;
$L__BB17_169:
	bar.warp.sync 	-1;
	add.s32 	%r1571, %r1, 768;
	setp.ge.s32 	%p125, %r1571, %r290;
	@%p125 bra 	$L__BB17_171;
	ld.shared.u32 	%r1572, [%r289+3072];
	shr.u32 	%r1573, %r1572, %r293;
	and.b32  	%r1574, %r1573, %r82;
	shl.b32 	%r1575, %r1574, 3;
	add.s32 	%r1577, %r551, %r1575;
	ld.shared.u64 	%rd161, [%r1577+29184];
	xor.b32  	%r1578, %r1572, -2147483648;
	add.s64 	%rd162, %rd161, %rd7;
	shl.b64 	%rd163, %rd162, 2;
	add.s64 	%rd164, %rd1, %rd163;
	st.global.u32 	[%rd164+3072], %r1578;
$L__BB17_171:
	bar.warp.sync 	-1;
	add.s32 	%r1579, %r1, 1152;
	setp.ge.s32 	%p126, %r1579, %r290;
	@%p126 bra 	$L__BB17_173;
	ld.shared.u32 	%r1580, [%r289+4608];
	shr.u32 	%r1581, %r1580, %r293;
	and.b32  	%r1582, %r1581, %r82;
	shl.b32 	%r1583, %r1582, 3;
	add.s32 	%r1585, %r551, %r1583;
	ld.shared.u64 	%rd165, [%r1585+29184];
	xor.b32  	%r1586, %r1580, -2147483648;
	add.s64 	%rd166, %rd165, %rd7;
	shl.b64 	%rd167, %rd166, 2;
	add.s64 	%rd168, %rd1, %rd167;
	st.global.u32 	[%rd168+4608], %r1586;
$L__BB17_173:
	bar.warp.sync 	-1;
	add.s32 	%r1587, %r1, 1536;
	setp.ge.s32 	%p127, %r1587, %r290;
	@%p127 bra 	$L__BB17_175;
	ld.shared.u32 	%r1588, [%r289+6144];
	shr.u32 	%r1589, %r1588, %r293;
	and.b32  	%r1590, %r1589, %r82;
	shl.b32 	%r1591, %r1590, 3;
	add.s32 	%r1593, %r551, %r1591;
	ld.shared.u64 	%rd169, [%r1593+29184];
	xor.b32  	%r1594, %r1588, -2147483648;
	add.s64 	%rd170, %rd169, %rd7;
	shl.b64 	%rd171, %rd170, 2;
	add.s64 	%rd172, %rd1, %rd171;
	st.global.u32 	[%rd172+6144], %r1594;
$L__BB17_175:
	bar.warp.sync 	-1;
	add.s32 	%r1595, %r1, 1920;
	setp.ge.s32 	%p128, %r1595, %r290;
	@%p128 bra 	$L__BB17_177;
	ld.shared.u32 	%r1596, [%r289+7680];
	shr.u32 	%r1597, %r1596, %r293;
	and.b32  	%r1598, %r1597, %r82;
	shl.b32 	%r1599, %r1598, 3;
	add.s32 	%r1601, %r551, %r1599;
	ld.shared.u64 	%rd173, [%r1601+29184];
	xor.b32  	%r1602, %r1596, -2147483648;
	add.s64 	%rd174, %rd173, %rd7;
	shl.b64 	%rd175, %rd174, 2;
	add.s64 	%rd176, %rd1, %rd175;
	st.global.u32 	[%rd176+7680], %r1602;
$L__BB17_177:
	bar.warp.sync 	-1;
	add.s32 	%r1603, %r1, 2304;
	setp.ge.s32 	%p129, %r1603, %r290;
	@%p129 bra 	$L__BB17_179;
	ld.shared.u32 	%r1604, [%r289+9216];
	shr.u32 	%r1605, %r1604, %r293;
	and.b32  	%r1606, %r1605, %r82;
	shl.b32 	%r1607, %r1606, 3;
	add.s32 	%r1609, %r551, %r1607;
	ld.shared.u64 	%rd177, [%r1609+29184];
	xor.b32  	%r1610, %r1604, -2147483648;
	add.s64 	%rd178, %rd177, %rd7;
	shl.b64 	%rd179, %rd178, 2;
	add.s64 	%rd180, %rd1, %rd179;
	st.global.u32 	[%rd180+9216], %r1610;
$L__BB17_179:
	bar.warp.sync 	-1;
	add.s32 	%r1611, %r1, 2688;
	setp.ge.s32 	%p130, %r1611, %r290;
	@%p130 bra 	$L__BB17_181;
	ld.shared.u32 	%r1612, [%r289+10752];
	shr.u32 	%r1613, %r1612, %r293;
	and.b32  	%r1614, %r1613, %r82;
	shl.b32 	%r1615, %r1614, 3;
	add.s32 	%r1617, %r551, %r1615;
	ld.shared.u64 	%rd181, [%r1617+29184];
	xor.b32  	%r1618, %r1612, -2147483648;
	add.s64 	%rd182, %rd181, %rd7;
	shl.b64 	%rd183, %rd182, 2;
	add.s64 	%rd184, %rd1, %rd183;
	st.global.u32 	[%rd184+10752], %r1618;
$L__BB17_181:
	bar.warp.sync 	-1;
	or.b32  	%r1619, %r1, 3072;
	setp.ge.s32 	%p131, %r1619, %r290;
	@%p131 bra 	$L__BB17_183;
	ld.shared.u32 	%r1620, [%r289+12288];
	shr.u32 	%r1621, %r1620, %r293;
	and.b32  	%r1622, %r1621, %r82;
	shl.b32 	%r1623, %r1622, 3;
	add.s32 	%r1625, %r551, %r1623;
	ld.shared.u64 	%rd185, [%r1625+29184];
	xor.b32  	%r1626, %r1620, -2147483648;
	add.s64 	%rd186, %rd185, %rd7;
	shl.b64 	%rd187, %rd186, 2;
	add.s64 	%rd188, %rd1, %rd187;
	st.global.u32 	[%rd188+12288], %r1626;
$L__BB17_183:
	bar.warp.sync 	-1;
	add.s32 	%r1627, %r1, 3456;
	setp.ge.s32 	%p132, %r1627, %r290;
	@%p132 bra 	$L__BB17_185;
	ld.shared.u32 	%r1628, [%r289+13824];
	shr.u32 	%r1629, %r1628, %r293;
	and.b32  	%r1630, %r1629, %r82;
	shl.b32 	%r1631, %r1630, 3;
	add.s32 	%r1633, %r551, %r1631;
	ld.shared.u64 	%rd189, [%r1633+29184];
	xor.b32  	%r1634, %r1628, -2147483648;
	add.s64 	%rd190, %rd189, %rd7;
	shl.b64 	%rd191, %rd190, 2;
	add.s64 	%rd192, %rd1, %rd191;
	st.global.u32 	[%rd192+13824], %r1634;
$L__BB17_185:
	bar.warp.sync 	-1;
	add.s32 	%r1635, %r1, 3840;
	setp.ge.s32 	%p133, %r1635, %r290;
	@%p133 bra 	$L__BB17_187;
	ld.shared.u32 	%r1636, [%r289+15360];
	shr.u32 	%r1637, %r1636, %r293;
	and.b32  	%r1638, %r1637, %r82;
	shl.b32 	%r1639, %r1638, 3;
	add.s32 	%r1641, %r551, %r1639;
	ld.shared.u64 	%rd193, [%r1641+29184];
	xor.b32  	%r1642, %r1636, -2147483648;
	add.s64 	%rd194, %rd193, %rd7;
	shl.b64 	%rd195, %rd194, 2;
	add.s64 	%rd196, %rd1, %rd195;
	st.global.u32 	[%rd196+15360], %r1642;
$L__BB17_187:
	bar.warp.sync 	-1;
	add.s32 	%r1643, %r1, 4224;
	setp.ge.s32 	%p134, %r1643, %r290;
	@%p134 bra 	$L__BB17_189;
	ld.shared.u32 	%r1644, [%r289+16896];
	shr.u32 	%r1645, %r1644, %r293;
	and.b32  	%r1646, %r1645, %r82;
	shl.b32 	%r1647, %r1646, 3;
	add.s32 	%r1649, %r551, %r1647;
	ld.shared.u64 	%rd197, [%r1649+29184];
	xor.b32  	%r1650, %r1644, -2147483648;
	add.s64 	%rd198, %rd197, %rd7;
	shl.b64 	%rd199, %rd198, 2;
	add.s64 	%rd200, %rd1, %rd199;
	st.global.u32 	[%rd200+16896], %r1650;
$L__BB17_189:
	bar.warp.sync 	-1;
	add.s32 	%r1651, %r1, 4608;
	setp.ge.s32 	%p135, %r1651, %r290;
	@%p135 bra 	$L__BB17_191;
	ld.shared.u32 	%r1652, [%r289+18432];
	shr.u32 	%r1653, %r1652, %r293;
	and.b32  	%r1654, %r1653, %r82;
	shl.b32 	%r1655, %r1654, 3;
	add.s32 	%r1657, %r551, %r1655;
	ld.shared.u64 	%rd201, [%r1657+29184];
	xor.b32  	%r1658, %r1652, -2147483648;
	add.s64 	%rd202, %rd201, %rd7;
	shl.b64 	%rd203, %rd202, 2;
	add.s64 	%rd204, %rd1, %rd203;
	st.global.u32 	[%rd204+18432], %r1658;
$L__BB17_191:
	bar.warp.sync 	-1;
	add.s32 	%r1659, %r1, 4992;
	setp.ge.s32 	%p136, %r1659, %r290;
	@%p136 bra 	$L__BB17_193;
	ld.shared.u32 	%r1660, [%r289+19968];
	shr.u32 	%r1661, %r1660, %r293;
	and.b32  	%r1662, %r1661, %r82;
	shl.b32 	%r1663, %r1662, 3;
	add.s32 	%r1665, %r551, %r1663;
	ld.shared.u64 	%rd205, [%r1665+29184];
	xor.b32  	%r1666, %r1660, -2147483648;
	add.s64 	%rd206, %rd205, %rd7;
	shl.b64 	%rd207, %rd206, 2;
	add.s64 	%rd208, %rd1, %rd207;
	st.global.u32 	[%rd208+19968], %r1666;
$L__BB17_193:
	bar.warp.sync 	-1;
	add.s32 	%r1667, %r1, 5376;
	setp.ge.s32 	%p137, %r1667, %r290;
	@%p137 bra 	$L__BB17_195;
	ld.shared.u32 	%r1668, [%r289+21504];
	shr.u32 	%r1669, %r1668, %r293;
	and.b32  	%r1670, %r1669, %r82;
	shl.b32 	%r1671, %r1670, 3;
	add.s32 	%r1673, %r551, %r1671;
	ld.shared.u64 	%rd209, [%r1673+29184];
	xor.b32  	%r1674, %r1668, -2147483648;
	add.s64 	%rd210, %rd209, %rd7;
	shl.b64 	%rd211, %rd210, 2;
	add.s64 	%rd212, %rd1, %rd211;
	st.global.u32 	[%rd212+21504], %r1674;
$L__BB17_195:
	bar.warp.sync 	-1;
	add.s32 	%r1675, %r1, 5760;
	setp.ge.s32 	%p138, %r1675, %r290;
	@%p138 bra 	$L__BB17_197;
	ld.shared.u32 	%r1676, [%r289+23040];
	shr.u32 	%r1677, %r1676, %r293;
	and.b32  	%r1678, %r1677, %r82;
	shl.b32 	%r1679, %r1678, 3;
	add.s32 	%r1681, %r551, %r1679;
	ld.shared.u64 	%rd213, [%r1681+29184];
	xor.b32  	%r1682, %r1676, -2147483648;
	add.s64 	%rd214, %rd213, %rd7;
	shl.b64 	%rd215, %rd214, 2;
	add.s64 	%rd216, %rd1, %rd215;
	st.global.u32 	[%rd216+23040], %r1682;
$L__BB17_197:
	bar.warp.sync 	-1;
	or.b32  	%r1683, %r1, 6144;
	setp.ge.s32 	%p139, %r1683, %r290;
	@%p139 bra 	$L__BB17_199;
	ld.shared.u32 	%r1684, [%r289+24576];
	shr.u32 	%r1685, %r1684, %r293;
	and.b32  	%r1686, %r1685, %r82;
	shl.b32 	%r1687, %r1686, 3;
	add.s32 	%r1689, %r551, %r1687;
	ld.shared.u64 	%rd217, [%r1689+29184];
	xor.b32  	%r1690, %r1684, -2147483648;
	add.s64 	%rd218, %rd217, %rd7;
	shl.b64 	%rd219, %rd218, 2;
	add.s64 	%rd220, %rd1, %rd219;
	st.global.u32 	[%rd220+24576], %r1690;
$L__BB17_199:
	bar.warp.sync 	-1;
	add.s32 	%r1691, %r1, 6528;
	setp.ge.s32 	%p140, %r1691, %r290;
	@%p140 bra 	$L__BB17_201;
	ld.shared.u32 	%r1692, [%r289+26112];
	shr.u32 	%r1693, %r1692, %r293;
	and.b32  	%r1694, %r1693, %r82;
	shl.b32 	%r1695, %r1694, 3;
	add.s32 	%r1697, %r551, %r1695;
	ld.shared.u64 	%rd221, [%r1697+29184];
	xor.b32  	%r1698, %r1692, -2147483648;
	add.s64 	%rd222, %rd221, %rd7;
	shl.b64 	%rd223, %rd222, 2;
	add.s64 	%rd224, %rd1, %rd223;
	st.global.u32 	[%rd224+26112], %r1698;
$L__BB17_201:
	bar.warp.sync 	-1;
	add.s32 	%r1699, %r1, 6912;
	ld.shared.u32 	%r291, [%r289+27648];
	shr.u32 	%r1700, %r291, %r293;
	and.b32  	%r1701, %r1700, %r82;
	shl.b32 	%r1702, %r1701, 3;
	add.s32 	%r1704, %r551, %r1702;
	ld.shared.u64 	%rd225, [%r1704+29184];
	add.s64 	%rd19, %rd225, %rd7;
	setp.ge.s32 	%p141, %r1699, %r290;
	@%p141 bra 	$L__BB17_203;
	xor.b32  	%r1705, %r291, -2147483648;
	shl.b64 	%rd226, %rd19, 2;
	add.s64 	%rd227, %rd1, %rd226;
	st.global.u32 	[%rd227+27648], %r1705;
$L__BB17_203:
	bar.warp.sync 	-1;
$L__BB17_204:
	ret;

}


// ===== COMPILED SASS (sm_100) =====

	.target	sm_100

	.elftype	@"ET_EXEC"


//--------------------- .note.nv.tkinfo           --------------------------
	.section	.note.nv.tkinfo,"",@"SHT_NOTE"
	.sectionflags	@"SHF_NOTE_NV_TKINFO"
	.tkinfo
        /*0018*/ 	.word	0x00000002
        /*0030*/ 	.string	""
        /*0030*/ 	.string	"ptxas"
        /*0030*/ 	.string	"Cuda compilation tools, release 13.0, V13.0.88"
        /*0030*/ 	.string	"Build cuda_13.0.r13.0/compiler.36424714_0"
        /*0030*/ 	.string	"-arch sm_100 -m 64 "



//--------------------- .note.nv.cuinfo           --------------------------
	.section	.note.nv.cuinfo,"",@"SHT_NOTE"
	.sectionflags	@"SHF_NOTE_NV_CUINFO"
        /*0018*/ 	.short	0x0002
        /*001a*/ 	.short	0x0064
        /*001c*/ 	.short	0x0082
	.zero		2


//--------------------- .nv.info                  --------------------------
	.section	.nv.info,"",@"SHT_CUDA_INFO"
	.align	4


	//----- nvinfo : EIATTR_REGCOUNT
	.align		4
        /*0000*/ 	.byte	0x04, 0x2f
        /*0002*/ 	.short	(.L_46 - .L_45)
	.align		4
.L_45:
        /*0004*/ 	.word	index@(_ZN6thrust24THRUST_300001_SM_1000_NS8cuda_cub4core6detail13_kernel_agentINS1_15__reduce_by_key9InitAgentIN3cub18CUB_300001_SM_100024ReduceByKeyScanTileStateIiiLb1EEEiPiEEJSA_iSB_EEEvDpT0_)
        /*0008*/ 	.word	0x0000000e


	//----- nvinfo : EIATTR_FRAME_SIZE
	.align		4
.L_46:
        /*000c*/ 	.byte	0x04, 0x11
        /*000e*/ 	.short	(.L_48 - .L_47)
	.align		4
.L_47:
        /*0010*/ 	.word	index@(_ZN6thrust24THRUST_300001_SM_1000_NS8cuda_cub4core6detail13_kernel_agentINS1_15__reduce_by_key9InitAgentIN3cub18CUB_300001_SM_100024ReduceByKeyScanTileStateIiiLb1EEEiPiEEJSA_iSB_EEEvDpT0_)
        /*0014*/ 	.word	0x00000000


	//----- nvinfo : EIATTR_REGCOUNT
	.align		4
.L_48:
        /*0018*/ 	.byte	0x04, 0x2f
        /*001a*/ 	.short	(.L_50 - .L_49)
	.align		4
.L_49:
        /*001c*/ 	.word	index@(_ZN6thrust24THRUST_300001_SM_1000_NS8cuda_cub4core6detail13_kernel_agentINS1_15__reduce_by_key16ReduceByKeyAgentINS0_6detail15normal_iteratorINS0_10device_ptrIiEEEENS0_17constant_iteratorIiNS0_11use_defaultESD_EESB_SB_N4cuda3std3__48equal_toIiEENSH_4plusIiEEPiiEEJSB_SE_SB_SB_SM_N3cub18CUB_300001_SM_100024ReduceByKeyScanTileStateIiiLb1EEESJ_SL_iiEEEvDpT0_)
        /*0020*/ 	.word	0x0000003e


	//----- nvinfo : EIATTR_FRAME_SIZE
	.align		4
.L_50:
        /*0024*/ 	.byte	0x04, 0x11
        /*0026*/ 	.short	(.L_52 - .L_51)
	.align		4
.L_51:
        /*0028*/ 	.word	index@(_ZN6thrust24THRUST_300001_SM_1000_NS8cuda_cub4core6detail13_kernel_agentINS1_15__reduce_by_key16ReduceByKeyAgentINS0_6detail15normal_iteratorINS0_10device_ptrIiEEEENS0_17constant_iteratorIiNS0_11use_defaultESD_EESB_SB_N4cuda3std3__48equal_toIiEENSH_4plusIiEEPiiEEJSB_SE_SB_SB_SM_N3cub18CUB_300001_SM_100024ReduceByKeyScanTileStateIiiLb1EEESJ_SL_iiEEEvDpT0_)
        /*002c*/ 	.word	0x00000000


	//----- nvinfo : EIATTR_REGCOUNT
	.align		4
.L_52:
        /*0030*/ 	.byte	0x04, 0x2f
        /*0032*/ 	.short	(.L_54 - .L_53)
	.align		4
.L_53:
        /*0034*/ 	.word	index@(_ZN6thrust24THRUST_300001_SM_1000_NS8cuda_cub4core6detail13_kernel_agentINS1_15__reduce_by_key9InitAgentIN3cub18CUB_300001_SM_100024ReduceByKeyScanTileStateIilLb1EEElPlEEJSA_lSB_EEEvDpT0_)
        /*0038*/ 	.word	0x0000000e


	//----- nvinfo : EIATTR_FRAME_SIZE
	.align		4
.L_54:
        /*003c*/ 	.byte	0x04, 0x11
        /*003e*/ 	.short	(.L_56 - .L_55)
	.align		4
.L_55:
        /*0040*/ 	.word	index@(_ZN6thrust24THRUST_300001_SM_1000_NS8cuda_cub4core6detail13_kernel_agentINS1_15__reduce_by_key9InitAgentIN3cub18CUB_300001_SM_100024ReduceByKeyScanTileStateIilLb1EEElPlEEJSA_lSB_EEEvDpT0_)
        /*0044*/ 	.word	0x00000000


	//----- nvinfo : EIATTR_REGCOUNT
	.align		4
.L_56:
        /*0048*/ 	.byte	0x04, 0x2f
        /*004a*/ 	.short	(.L_58 - .L_57)
	.align		4
.L_57:
        /*004c*/ 	.word	index@(_ZN6thrust24THRUST_300001_SM_1000_NS8cuda_cub4core6detail13_kernel_agentINS1_15__reduce_by_key16ReduceByKeyAgentINS0_6detail15normal_iteratorINS0_10device_ptrIiEEEENS0_17constant_iteratorIiNS0_11use_defaultESD_EESB_SB_N4cuda3std3__48equal_toIiEENSH_4plusIiEEPllEEJSB_SE_SB_SB_SM_N3cub18CUB_300001_SM_100024ReduceByKeyScanTileStateIilLb1EEESJ_SL_llEEEvDpT0_)
        /*0050*/ 	.word	0x0000003a


	//----- nvinfo : EIATTR_FRAME_SIZE
	.align		4
.L_58:
        /*0054*/ 	.byte	0x04, 0x11
        /*0056*/ 	.short	(.L_60 - .L_59)
	.align		4
.L_59:
        /*0058*/ 	.word	index@(_ZN6thrust24THRUST_300001_SM_1000_NS8cuda_cub4core6detail13_kernel_agentINS1_15__reduce_by_key16ReduceByKeyAgentINS0_6detail15normal_iteratorINS0_10device_ptrIiEEEENS0_17constant_iteratorIiNS0_11use_defaultESD_EESB_SB_N4cuda3std3__48equal_toIiEENSH_4plusIiEEPllEEJSB_SE_SB_SB_SM_N3cub18CUB_300001_SM_100024ReduceByKeyScanTileStateIilLb1EEESJ_SL_llEEEvDpT0_)
        /*005c*/ 	.word	0x00000000


	//----- nvinfo : EIATTR_REGCOUNT
	.align		4
.L_60:
        /*0060*/ 	.byte	0x04, 0x2f
        /*0062*/ 	.short	(.L_62 - .L_61)
	.align		4
.L_61:
        /*0064*/ 	.word	index@(_ZN6thrust24THRUST_300001_SM_1000_NS8cuda_cub4core6detail13_kernel_agentINS1_8__reduce11ReduceAgentINS0_12zip_iteratorIN4cuda3std3__45tupleIJNS0_6detail15normal_iteratorINS0_10device_ptrIiEEEENS0_17counting_iteratorIlNS0_11use_defaultESI_SI_EEEEEEEPNSB_IJilEEESM_iNS1_9__extrema9arg_max_fIilNSA_4lessIiEEEEEEJSL_SN_iSS_EEEvDpT0_)
        /*0068*/ 	.word	0x0000001c


	//----- nvinfo : EIATTR_FRAME_SIZE
	.align		4
.L_62:
        /*006c*/ 	.byte	0x04, 0x11
        /*006e*/ 	.short	(.L_64 - .L_63)
	.align		4
.L_63:
        /*0070*/ 	.word	index@(_ZN6thrust24THRUST_300001_SM_1000_NS8cuda_cub4core6detail13_kernel_agentINS1_8__reduce11ReduceAgentINS0_12zip_iteratorIN4cuda3std3__45tupleIJNS0_6detail15normal_iteratorINS0_10device_ptrIiEEEENS0_17counting_iteratorIlNS0_11use_defaultESI_SI_EEEEEEEPNSB_IJilEEESM_iNS1_9__extrema9arg_max_fIilNSA_4lessIiEEEEEEJSL_SN_iSS_EEEvDpT0_)
        /*0074*/ 	.word	0x00000000


	//----- nvinfo : EIATTR_REGCOUNT
	.align		4
.L_64:
        /*0078*/ 	.byte	0x04, 0x2f
        /*007a*/ 	.short	(.L_66 - .L_65)
	.align		4
.L_65:
        /*007c*/ 	.word	index@(_ZN6thrust24THRUST_300001_SM_1000_NS8cuda_cub4core6detail13_kernel_agentINS1_8__reduce11ReduceAgentINS0_12zip_iteratorIN4cuda3std3__45tupleIJNS0_6detail15normal_iteratorINS0_10device_ptrIiEEEENS0_17counting_iteratorIlNS0_11use_defaultESI_SI_EEEEEEEPNSB_IJilEEESM_iNS1_9__extrema9arg_max_fIilNSA_4lessIiEEEEEEJSL_SN_iN3cub18CUB_300001_SM_100013GridEvenShareIiEENSV_9GridQueueIjEESS_EEEvDpT0_)
        /*0080*/ 	.word	0x0000001d


	//----- nvinfo : EIATTR_FRAME_SIZE
	.align		4
.L_66:
        /*0084*/ 	.byte	0x04, 0x11
        /*0086*/ 	.short	(.L_68 - .L_67)
	.align		4
.L_67:
        /*0088*/ 	.word	index@(_ZN6thrust24THRUST_300001_SM_1000_NS8cuda_cub4core6detail13_kernel_agentINS1_8__reduce11ReduceAgentINS0_12zip_iteratorIN4cuda3std3__45tupleIJNS0_6detail15normal_iteratorINS0_10device_ptrIiEEEENS0_17counting_iteratorIlNS0_11use_defaultESI_SI_EEEEEEEPNSB_IJilEEESM_iNS1_9__extrema9arg_max_fIilNSA_4lessIiEEEEEEJSL_SN_iN3cub18CUB_300001_SM_100013GridEvenShareIiEENSV_9GridQueueIjEESS_EEEvDpT0_)
        /*008c*/ 	.word	0x00000000


	//----- nvinfo : EIATTR_REGCOUNT
	.align		4
.L_68:
        /*0090*/ 	.byte	0x04, 0x2f
        /*0092*/ 	.short	(.L_70 - .L_69)
	.align		4
.L_69:
        /*0094*/ 	.word	index@(_ZN6thrust24THRUST_300001_SM_1000_NS8cuda_cub4core6detail13_kernel_agentINS1_8__reduce10DrainAgentIiEEJN3cub18CUB_300001_SM_10009GridQueueIjEEiEEEvDpT0_)
        /*0098*/ 	.word	0x00000008


	//----- nvinfo : EIATTR_FRAME_SIZE
	.align		4
.L_70:
        /*009c*/ 	.byte	0x04, 0x11
        /*009e*/ 	.short	(.L_72 - .L_71)
	.align		4
.L_71:
        /*00a0*/ 	.word	index@(_ZN6thrust24THRUST_300001_SM_1000_NS8cuda_cub4core6detail13_kernel_agentINS1_8__reduce10DrainAgentIiEEJN3cub18CUB_300001_SM_10009GridQueueIjEEiEEEvDpT0_)
        /*00a4*/ 	.word	0x00000000


	//----- nvinfo : EIATTR_REGCOUNT
	.align		4
.L_72:
        /*00a8*/ 	.byte	0x04, 0x2f
        /*00aa*/ 	.short	(.L_74 - .L_73)
	.align		4
.L_73:
        /*00ac*/ 	.word	index@(_ZN6thrust24THRUST_300001_SM_1000_NS8cuda_cub4core6detail13_kernel_agentINS1_8__reduce11ReduceAgentIPN4cuda3std3__45tupleIJilEEESC_SB_iNS1_9__extrema9arg_max_fIilNS9_4lessIiEEEEEEJSC_SC_iSH_EEEvDpT0_)
        /*00b0*/ 	.word	0x00000020


	//----- nvinfo : EIATTR_FRAME_SIZE
	.align		4
.L_74:
        /*00b4*/ 	.byte	0x04, 0x11
        /*00b6*/ 	.short	(.L_76 - .L_75)
	.align		4
.L_75:
        /*00b8*/ 	.word	index@(_ZN6thrust24THRUST_300001_SM_1000_NS8cuda_cub4core6detail13_kernel_agentINS1_8__reduce11ReduceAgentIPN4cuda3std3__45tupleIJilEEESC_SB_iNS1_9__extrema9arg_max_fIilNS9_4lessIiEEEEEEJSC_SC_iSH_EEEvDpT0_)
        /*00bc*/ 	.word	0x00000000


	//----- nvinfo : EIATTR_REGCOUNT
	.align		4
.L_76:
        /*00c0*/ 	.byte	0x04, 0x2f
        /*00c2*/ 	.short	(.L_78 - .L_77)
	.align		4
.L_77:
        /*00c4*/ 	.word	index@(_ZN6thrust24THRUST_300001_SM_1000_NS8cuda_cub4core6detail13_kernel_agentINS1_8__reduce11ReduceAgentINS0_12zip_iteratorIN4cuda3std3__45tupleIJNS0_6detail15normal_iteratorINS0_10device_ptrIiEEEENS0_17counting_iteratorIlNS0_11use_defaultESI_SI_EEEEEEEPNSB_IJilEEESM_lNS1_9__extrema9arg_max_fIilNSA_4lessIiEEEEEEJSL_SN_lSS_EEEvDpT0_)
        /*00c8*/ 	.word	0x0000001c


	//----- nvinfo : EIATTR_FRAME_SIZE
	.align		4
.L_78:
        /*00cc*/ 	.byte	0x04, 0x11
        /*00ce*/ 	.short	(.L_80 - .L_79)
	.align		4
.L_79:
        /*00d0*/ 	.word	index@(_ZN6thrust24THRUST_300001_SM_1000_NS8cuda_cub4core6detail13_kernel_agentINS1_8__reduce11ReduceAgentINS0_12zip_iteratorIN4cuda3std3__45tupleIJNS0_6detail15normal_iteratorINS0_10device_ptrIiEEEENS0_17counting_iteratorIlNS0_11use_defaultESI_SI_EEEEEEEPNSB_IJilEEESM_lNS1_9__extrema9arg_max_fIilNSA_4lessIiEEEEEEJSL_SN_lSS_EEEvDpT0_)
        /*00d4*/ 	.word	0x00000000


	//----- nvinfo : EIATTR_REGCOUNT
	.align		4
.L_80:
        /*00d8*/ 	.byte	0x04, 0x2f
        /*00da*/ 	.short	(.L_82 - .L_81)
	.align		4
.L_81:
        /*00dc*/ 	.word	index@(_ZN6thrust24THRUST_300001_SM_1000_NS8cuda_cub4core6detail13_kernel_agentINS1_8__reduce11ReduceAgentINS0_12zip_iteratorIN4cuda3std3__45tupleIJNS0_6detail15normal_iteratorINS0_10device_ptrIiEEEENS0_17counting_iteratorIlNS0_11use_defaultESI_SI_EEEEEEEPNSB_IJilEEESM_lNS1_9__extrema9arg_max_fIilNSA_4lessIiEEEEEEJSL_SN_lN3cub18CUB_300001_SM_100013GridEvenShareIlEENSV_9GridQueueIyEESS_EEEvDpT0_)
        /*00e0*/ 	.word	0x0000001e


	//----- nvinfo : EIATTR_FRAME_SIZE
	.align		4
.L_82:
        /*00e4*/ 	.byte	0x04, 0x11
        /*00e6*/ 	.short	(.L_84 - .L_83)
	.align		4
.L_83:
        /*00e8*/ 	.word	index@(_ZN6thrust24THRUST_300001_SM_1000_NS8cuda_cub4core6detail13_kernel_agentINS1_8__reduce11ReduceAgentINS0_12zip_iteratorIN4cuda3std3__45tupleIJNS0_6detail15normal_iteratorINS0_10device_ptrIiEEEENS0_17counting_iteratorIlNS0_11use_defaultESI_SI_EEEEEEEPNSB_IJilEEESM_lNS1_9__extrema9arg_max_fIilNSA_4lessIiEEEEEEJSL_SN_lN3cub18CUB_300001_SM_100013GridEvenShareIlEENSV_9GridQueueIyEESS_EEEvDpT0_)
        /*00ec*/ 	.word	0x00000000


	//----- nvinfo : EIATTR_REGCOUNT
	.align		4
.L_84:
        /*00f0*/ 	.byte	0x04, 0x2f
        /*00f2*/ 	.short	(.L_86 - .L_85)
	.align		4
.L_85:
        /*00f4*/ 	.word	index@(_ZN6thrust24THRUST_300001_SM_1000_NS8cuda_cub4core6detail13_kernel_agentINS1_8__reduce10DrainAgentIlEEJN3cub18CUB_300001_SM_10009GridQueueIyEElEEEvDpT0_)
        /*00f8*/ 	.word	0x00000008


	//----- nvinfo : EIATTR_FRAME_SIZE
	.align		4
.L_86:
        /*00fc*/ 	.byte	0x04, 0x11
        /*00fe*/ 	.short	(.L_88 - .L_87)
	.align		4
.L_87:
        /*0100*/ 	.word	index@(_ZN6thrust24THRUST_300001_SM_1000_NS8cuda_cub4core6detail13_kernel_agentINS1_8__reduce10DrainAgentIlEEJN3cub18CUB_300001_SM_10009GridQueueIyEElEEEvDpT0_)
        /*0104*/ 	.word	0x00000000


	//----- nvinfo : EIATTR_REGCOUNT
	.align		4
.L_88:
        /*0108*/ 	.byte	0x04, 0x2f
        /*010a*/ 	.short	(.L_90 - .L_89)
	.align		4
.L_89:
        /*010c*/ 	.word	index@(_ZN6thrust24THRUST_300001_SM_1000_NS8cuda_cub4core6detail13_kernel_agentINS1_8__reduce11ReduceAgentIPN4cuda3std3__45tupleIJilEEESC_SB_lNS1_9__extrema9arg_max_fIilNS9_4lessIiEEEEEEJSC_SC_iSH_EEEvDpT0_)
        /*0110*/ 	.word	0x00000020


	//----- nvinfo : EIATTR_FRAME_SIZE
	.align		4
.L_90:
        /*0114*/ 	.byte	0x04, 0x11
        /*0116*/ 	.short	(.L_92 - .L_91)
	.align		4
.L_91:
        /*0118*/ 	.word	index@(_ZN6thrust24THRUST_300001_SM_1000_NS8cuda_cub4core6detail13_kernel_agentINS1_8__reduce11ReduceAgentIPN4cuda3std3__45tupleIJilEEESC_SB_lNS1_9__extrema9arg_max_fIilNS9_4lessIiEEEEEEJSC_SC_iSH_EEEvDpT0_)
        /*011c*/ 	.word	0x00000000


	//----- nvinfo : EIATTR_REGCOUNT
	.align		4
.L_92:
        /*0120*/ 	.byte	0x04, 0x2f
        /*0122*/ 	.short	(.L_94 - .L_93)
	.align		4
.L_93:
        /*0124*/ 	.word	index@(_ZN3cub18CUB_300001_SM_10006detail11EmptyKernelIvEEvv)
        /*0128*/ 	.word	0x00000004


	//----- nvinfo : EIATTR_FRAME_SIZE
	.align		4
.L_94:
        /*012c*/ 	.byte	0x04, 0x11
        /*012e*/ 	.short	(.L_96 - .L_95)
	.align		4
.L_95:
        /*0130*/ 	.word	index@(_ZN3cub18CUB_300001_SM_10006detail11EmptyKernelIvEEvv)
        /*0134*/ 	.word	0x00000000


	//----- nvinfo : EIATTR_REGCOUNT
	.align		4
.L_96:
        /*0138*/ 	.byte	0x04, 0x2f
        /*013a*/ 	.short	(.L_98 - .L_97)
	.align		4
.L_97:
        /*013c*/ 	.word	index@(_ZN3cub18CUB_300001_SM_10006detail8for_each13static_kernelINS2_12policy_hub_t12policy_500_tEmN6thrust24THRUST_300001_SM_1000_NS8cuda_cub20__uninitialized_fill7functorINS7_10device_ptrIiEEiEEEEvT0_T1_)
        /*0140*/ 	.word	0x00000008


	//----- nvinfo : EIATTR_FRAME_SIZE
	.align		4
.L_98:
        /*0144*/ 	.byte	0x04, 0x11
        /*0146*/ 	.short	(.L_100 - .L_99)
	.align		4
.L_99:
        /*0148*/ 	.word	index@(_ZN3cub18CUB_300001_SM_10006detail8for_each13static_kernelINS2_12policy_hub_t12policy_500_tEmN6thrust24THRUST_300001_SM_1000_NS8cuda_cub20__uninitialized_fill7functorINS7_10device_ptrIiEEiEEEEvT0_T1_)
        /*014c*/ 	.word	0x00000000


	//----- nvinfo : EIATTR_REGCOUNT
	.align		4
.L_100:
        /*0150*/ 	.byte	0x04, 0x2f
        /*0152*/ 	.short	(.L_102 - .L_101)
	.align		4
.L_101:
        /*0154*/ 	.word	index@(_ZN3cub18CUB_300001_SM_10006detail10radix_sort31DeviceRadixSortSingleTileKernelINS1_5radix10policy_hubIiNS0_8NullTypeEyE10Policy1000ELNS0_9SortOrderE0EiS6_yNS1_21identity_decomposer_tEEEvPKT1_PSB_PKT2_PSF_T3_iiT4_)
        /*0158*/ 	.word	0x0000007f


	//----- nvinfo : EIATTR_FRAME_SIZE
	.align		4
.L_102:
        /*015c*/ 	.byte	0x04, 0x11
        /*015e*/ 	.short	(.L_104 - .L_103)
	.align		4
.L_103:
        /*0160*/ 	.word	index@(_ZN3cub18CUB_300001_SM_10006detail10radix_sort31DeviceRadixSortSingleTileKernelINS1_5radix10policy_hubIiNS0_8NullTypeEyE10Policy1000ELNS0_9SortOrderE0EiS6_yNS1_21identity_decomposer_tEEEvPKT1_PSB_PKT2_PSF_T3_iiT4_)
        /*0164*/ 	.word	0x00000000


	//----- nvinfo : EIATTR_REGCOUNT
	.align		4
.L_104:
        /*0168*/ 	.byte	0x04, 0x2f
        /*016a*/ 	.short	(.L_106 - .L_105)
	.align		4
.L_105:
        /*016c*/ 	.word	index@(_ZN3cub18CUB_300001_SM_10006detail10radix_sort30DeviceRadixSortHistogramKernelINS1_5radix10policy_hubIiNS0_8NullTypeEyE10Policy1000ELNS0_9SortOrderE0EiyNS1_21identity_decomposer_tEEEvPT2_PKT1_SB_iiT3_)
        /*0170*/ 	.word	0x00000020


	//----- nvinfo : EIATTR_FRAME_SIZE
	.align		4
.L_106:
        /*0174*/ 	.byte	0x04, 0x11
        /*0176*/ 	.short	(.L_108 - .L_107)
	.align		4
.L_107:
        /*0178*/ 	.word	index@(_ZN3cub18CUB_300001_SM_10006detail10radix_sort30DeviceRadixSortHistogramKernelINS1_5radix10policy_hubIiNS0_8NullTypeEyE10Policy1000ELNS0_9SortOrderE0EiyNS1_21identity_decomposer_tEEEvPT2_PKT1_SB_iiT3_)
        /*017c*/ 	.word	0x00000000


	//----- nvinfo : EIATTR_REGCOUNT
	.align		4
.L_108:
        /*0180*/ 	.byte	0x04, 0x2f
        /*0182*/ 	.short	(.L_110 - .L_109)
	.align		4
.L_109:
        /*0184*/ 	.word	index@(_ZN3cub18CUB_300001_SM_10006detail10radix_sort33DeviceRadixSortExclusiveSumKernelINS1_5radix10policy_hubIiNS0_8NullTypeEyE10Policy1000EyEEvPT0_)
        /*0188*/ 	.word	0x00000020


	//----- nvinfo : EIATTR_FRAME_SIZE
	.align		4
.L_110:
        /*018c*/ 	.byte	0x04, 0x11
        /*018e*/ 	.short	(.L_112 - .L_111)
	.align		4
.L_111:
        /*0190*/ 	.word	index@(_ZN3cub18CUB_300001_SM_10006detail10radix_sort33DeviceRadixSortExclusiveSumKernelINS1_5radix10policy_hubIiNS0_8NullTypeEyE10Policy1000EyEEvPT0_)
        /*0194*/ 	.word	0x00000000


	//----- nvinfo : EIATTR_REGCOUNT
	.align		4
.L_112:
        /*0198*/ 	.byte	0x04, 0x2f
        /*019a*/ 	.short	(.L_114 - .L_113)
	.align		4
.L_113:
        /*019c*/ 	.word	index@(_ZN3cub18CUB_300001_SM_10006detail10radix_sort29DeviceRadixSortOnesweepKernelINS1_5radix10policy_hubIiNS0_8NullTypeEyE10Policy1000ELNS0_9SortOrderE0EiS6_yiiNS1_21identity_decomposer_tEEEvPT5_SC_PT3_PKSD_PT1_PKSH_PT2_PKSL_T4_iiT6_)
        /*01a0*/ 	.word	0x00000038


	//----- nvinfo : EIATTR_FRAME_SIZE
	.align		4
.L_114:
        /*01a4*/ 	.byte	0x04, 0x11
        /*01a6*/ 	.short	(.L_116 - .L_115)
	.align		4
.L_115:
        /*01a8*/ 	.word	index@(_ZN3cub18CUB_300001_SM_10006detail10radix_sort29DeviceRadixSortOnesweepKernelINS1_5radix10policy_hubIiNS0_8NullTypeEyE10Policy1000ELNS0_9SortOrderE0EiS6_yiiNS1_21identity_decomposer_tEEEvPT5_SC_PT3_PKSD_PT1_PKSH_PT2_PKSL_T4_iiT6_)
        /*01ac*/ 	.word	0x00000000


	//----- nvinfo : EIATTR_MIN_STACK_SIZE
	.align		4
.L_116:
        /*01b0*/ 	.byte	0x04, 0x12
        /*01b2*/ 	.short	(.L_118 - .L_117)
	.align		4
.L_117:
        /*01b4*/ 	.word	index@(_ZN3cub18CUB_300001_SM_10006detail10radix_sort29DeviceRadixSortOnesweepKernelINS1_5radix10policy_hubIiNS0_8NullTypeEyE10Policy1000ELNS0_9SortOrderE0EiS6_yiiNS1_21identity_decomposer_tEEEvPT5_SC_PT3_PKSD_PT1_PKSH_PT2_PKSL_T4_iiT6_)
        /*01b8*/ 	.word	0x00000000


	//----- nvinfo : EIATTR_MIN_STACK_SIZE
	.align		4
.L_118:
        /*01bc*/ 	.byte	0x04, 0x12
        /*01be*/ 	.short	(.L_120 - .L_119)
	.align		4
.L_119:
        /*01c0*/ 	.word	index@(_ZN3cub18CUB_300001_SM_10006detail10radix_sort33DeviceRadixSortExclusiveSumKernelINS1_5radix10policy_hubIiNS0_8NullTypeEyE10Policy1000EyEEvPT0_)
        /*01c4*/ 	.word	0x00000000


	//----- nvinfo : EIATTR_MIN_STACK_SIZE
	.align		4
.L_120:
        /*01c8*/ 	.byte	0x04, 0x12
        /*01ca*/ 	.short	(.L_122 - .L_121)
	.align		4
.L_121:
        /*01cc*/ 	.word	index@(_ZN3cub18CUB_300001_SM_10006detail10radix_sort30DeviceRadixSortHistogramKernelINS1_5radix10policy_hubIiNS0_8NullTypeEyE10Policy1000ELNS0_9SortOrderE0EiyNS1_21identity_decomposer_tEEEvPT2_PKT1_SB_iiT3_)
        /*01d0*/ 	.word	0x00000000


	//----- nvinfo : EIATTR_MIN_STACK_SIZE
	.align		4
.L_122:
        /*01d4*/ 	.byte	0x04, 0x12
        /*01d6*/ 	.short	(.L_124 - .L_123)
	.align		4
.L_123:
        /*01d8*/ 	.word	index@(_ZN3cub18CUB_300001_SM_10006detail10radix_sort31DeviceRadixSortSingleTileKernelINS1_5radix10policy_hubIiNS0_8NullTypeEyE10Policy1000ELNS0_9SortOrderE0EiS6_yNS1_21identity_decomposer_tEEEvPKT1_PSB_PKT2_PSF_T3_iiT4_)
        /*01dc*/ 	.word	0x00000000


	//----- nvinfo : EIATTR_MIN_STACK_SIZE
	.align		4
.L_124:
        /*01e0*/ 	.byte	0x04, 0x12
        /*01e2*/ 	.short	(.L_126 - .L_125)
	.align		4
.L_125:
        /*01e4*/ 	.word	index@(_ZN3cub18CUB_300001_SM_10006detail8for_each13static_kernelINS2_12policy_hub_t12policy_500_tEmN6thrust24THRUST_300001_SM_1000_NS8cuda_cub20__uninitialized_fill7functorINS7_10device_ptrIiEEiEEEEvT0_T1_)
        /*01e8*/ 	.word	0x00000000


	//----- nvinfo : EIATTR_MIN_STACK_SIZE
	.align		4
.L_126:
        /*01ec*/ 	.byte	0x04, 0x12
        /*01ee*/ 	.short	(.L_128 - .L_127)
	.align		4
.L_127:
        /*01f0*/ 	.word	index@(_ZN3cub18CUB_300001_SM_10006detail11EmptyKernelIvEEvv)
        /*01f4*/ 	.word	0x00000000


	//----- nvinfo : EIATTR_MIN_STACK_SIZE
	.align		4
.L_128:
        /*01f8*/ 	.byte	0x04, 0x12
        /*01fa*/ 	.short	(.L_130 - .L_129)
	.align		4
.L_129:
        /*01fc*/ 	.word	index@(_ZN6thrust24THRUST_300001_SM_1000_NS8cuda_cub4core6detail13_kernel_agentINS1_8__reduce11ReduceAgentIPN4cuda3std3__45tupleIJilEEESC_SB_lNS1_9__extrema9arg_max_fIilNS9_4lessIiEEEEEEJSC_SC_iSH_EEEvDpT0_)
        /*0200*/ 	.word	0x00000000


	//----- nvinfo : EIATTR_MIN_STACK_SIZE
	.align		4
.L_130:
        /*0204*/ 	.byte	0x04, 0x12
        /*0206*/ 	.short	(.L_132 - .L_131)
	.align		4
.L_131:
        /*0208*/ 	.word	index@(_ZN6thrust24THRUST_300001_SM_1000_NS8cuda_cub4core6detail13_kernel_agentINS1_8__reduce10DrainAgentIlEEJN3cub18CUB_300001_SM_10009GridQueueIyEElEEEvDpT0_)
        /*020c*/ 	.word	0x00000000


	//----- nvinfo : EIATTR_MIN_STACK_SIZE
	.align		4
.L_132:
        /*0210*/ 	.byte	0x04, 0x12
        /*0212*/ 	.short	(.L_134 - .L_133)
	.align		4
.L_133:
        /*0214*/ 	.word	index@(_ZN6thrust24THRUST_300001_SM_1000_NS8cuda_cub4core6detail13_kernel_agentINS1_8__reduce11ReduceAgentINS0_12zip_iteratorIN4cuda3std3__45tupleIJNS0_6detail15normal_iteratorINS0_10device_ptrIiEEEENS0_17counting_iteratorIlNS0_11use_defaultESI_SI_EEEEEEEPNSB_IJilEEESM_lNS1_9__extrema9arg_max_fIilNSA_4lessIiEEEEEEJSL_SN_lN3cub18CUB_300001_SM_100013GridEvenShareIlEENSV_9GridQueueIyEESS_EEEvDpT0_)
        /*0218*/ 	.word	0x00000000


	//----- nvinfo : EIATTR_MIN_STACK_SIZE
	.align		4
.L_134:
        /*021c*/ 	.byte	0x04, 0x12
        /*021e*/ 	.short	(.L_136 - .L_135)
	.align		4
.L_135:
        /*0220*/ 	.word	index@(_ZN6thrust24THRUST_300001_SM_1000_NS8cuda_cub4core6detail13_kernel_agentINS1_8__reduce11ReduceAgentINS0_12zip_iteratorIN4cuda3std3__45tupleIJNS0_6detail15normal_iteratorINS0_10device_ptrIiEEEENS0_17counting_iteratorIlNS0_11use_defaultESI_SI_EEEEEEEPNSB_IJilEEESM_lNS1_9__extrema9arg_max_fIilNSA_4lessIiEEEEEEJSL_SN_lSS_EEEvDpT0_)
        /*0224*/ 	.word	0x00000000


	//----- nvinfo : EIATTR_MIN_STACK_SIZE
	.align		4
.L_136:
        /*0228*/ 	.byte	0x04, 0x12
        /*022a*/ 	.short	(.L_138 - .L_137)
	.align		4
.L_137:
        /*022c*/ 	.word	index@(_ZN6thrust24THRUST_300001_SM_1000_NS8cuda_cub4core6detail13_kernel_agentINS1_8__reduce11ReduceAgentIPN4cuda3std3__45tupleIJilEEESC_SB_iNS1_9__extrema9arg_max_fIilNS9_4lessIiEEEEEEJSC_SC_iSH_EEEvDpT0_)
        /*0230*/ 	.word	0x00000000


	//----- nvinfo : EIATTR_MIN_STACK_SIZE
	.align		4
.L_138:
        /*0234*/ 	.byte	0x04, 0x12
        /*0236*/ 	.short	(.L_140 - .L_139)
	.align		4
.L_139:
        /*0238*/ 	.word	index@(_ZN6thrust24THRUST_300001_SM_1000_NS8cuda_cub4core6detail13_kernel_agentINS1_8__reduce10DrainAgentIiEEJN3cub18CUB_300001_SM_10009GridQueueIjEEiEEEvDpT0_)
        /*023c*/ 	.word	0x00000000


	//----- nvinfo : EIATTR_MIN_STACK_SIZE
	.align		4
.L_140:
        /*0240*/ 	.byte	0x04, 0x12
        /*0242*/ 	.short	(.L_142 - .L_141)
	.align		4
.L_141:
        /*0244*/ 	.word	index@(_ZN6thrust24THRUST_300001_SM_1000_NS8cuda_cub4core6detail13_kernel_agentINS1_8__reduce11ReduceAgentINS0_12zip_iteratorIN4cuda3std3__45tupleIJNS0_6detail15normal_iteratorINS0_10device_ptrIiEEEENS0_17counting_iteratorIlNS0_11use_defaultESI_SI_EEEEEEEPNSB_IJilEEESM_iNS1_9__extrema9arg_max_fIilNSA_4lessIiEEEEEEJSL_SN_iN3cub18CUB_300001_SM_100013GridEvenShareIiEENSV_9GridQueueIjEESS_EEEvDpT0_)
        /*0248*/ 	.word	0x00000000


	//----- nvinfo : EIATTR_MIN_STACK_SIZE
	.align		4
.L_142:
        /*024c*/ 	.byte	0x04, 0x12
        /*024e*/ 	.short	(.L_144 - .L_143)
	.align		4
.L_143:
        /*0250*/ 	.word	index@(_ZN6thrust24THRUST_300001_SM_1000_NS8cuda_cub4core6detail13_kernel_agentINS1_8__reduce11ReduceAgentINS0_12zip_iteratorIN4cuda3std3__45tupleIJNS0_6detail15normal_iteratorINS0_10device_ptrIiEEEENS0_17counting_iteratorIlNS0_11use_defaultESI_SI_EEEEEEEPNSB_IJilEEESM_iNS1_9__extrema9arg_max_fIilNSA_4lessIiEEEEEEJSL_SN_iSS_EEEvDpT0_)
        /*0254*/ 	.word	0x00000000


	//----- nvinfo : EIATTR_MIN_STACK_SIZE
	.align		4
.L_144:
        /*0258*/ 	.byte	0x04, 0x12
        /*025a*/ 	.short	(.L_146 - .L_145)
	.align		4
.L_145:
        /*025c*/ 	.word	index@(_ZN6thrust24THRUST_300001_SM_1000_NS8cuda_cub4core6detail13_kernel_agentINS1_15__reduce_by_key16ReduceByKeyAgentINS0_6detail15normal_iteratorINS0_10device_ptrIiEEEENS0_17constant_iteratorIiNS0_11use_defaultESD_EESB_SB_N4cuda3std3__48equal_toIiEENSH_4plusIiEEPllEEJSB_SE_SB_SB_SM_N3cub18CUB_300001_SM_100024ReduceByKeyScanTileStateIilLb1EEESJ_SL_llEEEvDpT0_)
        /*0260*/ 	.word	0x00000000


	//----- nvinfo : EIATTR_MIN_STACK_SIZE
	.align		4
.L_146:
        /*0264*/ 	.byte	0x04, 0x12
        /*0266*/ 	.short	(.L_148 - .L_147)
	.align		4
.L_147:
        /*0268*/ 	.word	index@(_ZN6thrust24THRUST_300001_SM_1000_NS8cuda_cub4core6detail13_kernel_agentINS1_15__reduce_by_key9InitAgentIN3cub18CUB_300001_SM_100024ReduceByKeyScanTileStateIilLb1EEElPlEEJSA_lSB_EEEvDpT0_)
        /*026c*/ 	.word	0x00000000


	//----- nvinfo : EIATTR_MIN_STACK_SIZE
	.align		4
.L_148:
        /*0270*/ 	.byte	0x04, 0x12
        /*0272*/ 	.short	(.L_150 - .L_149)
	.align		4
.L_149:
        /*0274*/ 	.word	index@(_ZN6thrust24THRUST_300001_SM_1000_NS8cuda_cub4core6detail13_kernel_agentINS1_15__reduce_by_key16ReduceByKeyAgentINS0_6detail15normal_iteratorINS0_10device_ptrIiEEEENS0_17constant_iteratorIiNS0_11use_defaultESD_EESB_SB_N4cuda3std3__48equal_toIiEENSH_4plusIiEEPiiEEJSB_SE_SB_SB_SM_N3cub18CUB_300001_SM_100024ReduceByKeyScanTileStateIiiLb1EEESJ_SL_iiEEEvDpT0_)
        /*0278*/ 	.word	0x00000000


	//----- nvinfo : EIATTR_MIN_STACK_SIZE
	.align		4
.L_150:
        /*027c*/ 	.byte	0x04, 0x12
        /*027e*/ 	.short	(.L_152 - .L_151)
	.align		4
.L_151:
        /*0280*/ 	.word	index@(_ZN6thrust24THRUST_300001_SM_1000_NS8cuda_cub4core6detail13_kernel_agentINS1_15__reduce_by_key9InitAgentIN3cub18CUB_300001_SM_100024ReduceByKeyScanTileStateIiiLb1EEEiPiEEJSA_iSB_EEEvDpT0_)
        /*0284*/ 	.word	0x00000000
.L_152:


//--------------------- .nv.compat                --------------------------
	.section	.nv.compat,"",@"SHT_CUDA_COMPAT_INFO"
	.align	4
        /*0000*/ 	.byte	0x02, 0x09, 0x00, 0x00, 0x02, 0x02, 0x01, 0x00, 0x02, 0x05, 0x05, 0x00, 0x03, 0x07, 0x01, 0x01
        /*0010*/ 	.byte	0x02, 0x03, 0x00, 0x00, 0x02, 0x06, 0x01, 0x00, 0x04, 0x0b, 0x08, 0x00, 0x09, 0x00, 0x00, 0x00
        /*0020*/ 	.byte	0x00, 0x00, 0x00, 0x00


//--------------------- .nv.info._ZN3cub18CUB_300001_SM_10006detail10radix_sort29DeviceRadixSortOnesweepKernelINS1_5radix10policy_hubIiNS0_8NullTypeEyE10Policy1000ELNS0_9SortOrderE0EiS6_yiiNS1_21identity_decomposer_tEEEvPT5_SC_PT3_PKSD_PT1_PKSH_PT2_PKSL_T4_iiT6_ --------------------------
	.section	.nv.info._ZN3cub18CUB_300001_SM_10006detail10radix_sort29DeviceRadixSortOnesweepKernelINS1_5radix10policy_hubIiNS0_8NullTypeEyE10Policy1000ELNS0_9SortOrderE0EiS6_yiiNS1_21identity_decomposer_tEEEvPT5_SC_PT3_PKSD_PT1_PKSH_PT2_PKSL_T4_iiT6_,"",@"SHT_CUDA_INFO"
	.sectionflags	@""
	.align	4


	//----- nvinfo : EIATTR_CUDA_API_VERSION
	.align		4
        /*0000*/ 	.byte	0x04, 0x37
        /*0002*/ 	.short	(.L_154 - .L_153)
.L_153:
        /*0004*/ 	.word	0x00000082


	//----- nvinfo : EIATTR_KPARAM_INFO
	.align		4
.L_154:
        /*0008*/ 	.byte	0x04, 0x17
        /*000a*/ 	.short	(.L_156 - .L_155)
.L_155:
        /*000c*/ 	.word	0x00000000
        /*0010*/ 	.short	0x000b
        /*0012*/ 	.short	0x004c
        /*0014*/ 	.byte	0x00, 0xf0, 0x05, 0x00


	//----- nvinfo : EIATTR_KPARAM_INFO
	.align		4
.L_156:
        /*0018*/ 	.byte	0x04, 0x17
        /*001a*/ 	.short	(.L_158 - .L_157)
.L_157:
        /*001c*/ 	.word	0x00000000
        /*0020*/ 	.short	0x000a
        /*0022*/ 	.short	0x0048
        /*0024*/ 	.byte	0x00, 0xf0, 0x11, 0x00


	//----- nvinfo : EIATTR_KPARAM_INFO
	.align		4
.L_158:
        /*0028*/ 	.byte	0x04, 0x17
        /*002a*/ 	.short	(.L_160 - .L_159)
.L_159:
        /*002c*/ 	.word	0x00000000
        /*0030*/ 	.short	0x0009
        /*0032*/ 	.short	0x0044
        /*0034*/ 	.byte	0x00, 0xf0, 0x11, 0x00


	//----- nvinfo : EIATTR_KPARAM_INFO
	.align		4
.L_160:
        /*0038*/ 	.byte	0x04, 0x17
        /*003a*/ 	.short	(.L_162 - .L_161)
.L_161:
        /*003c*/ 	.word	0x00000000
        /*0040*/ 	.short	0x0008
        /*0042*/ 	.short	0x0040
        /*0044*/ 	.byte	0x00, 0xf0, 0x11, 0x00


	//----- nvinfo : EIATTR_KPARAM_INFO
	.align		4
.L_162:
        /*0048*/ 	.byte	0x04, 0x17
        /*004a*/ 	.short	(.L_164 - .L_163)
.L_163:
        /*004c*/ 	.word	0x00000000
        /*0050*/ 	.short	0x0007
        /*0052*/ 	.short	0x0038
        /*0054*/ 	.byte	0x00, 0xf5, 0x21, 0x00


	//----- nvinfo : EIATTR_KPARAM_INFO
	.align		4
.L_164:
        /*0058*/ 	.byte	0x04, 0x17
        /*005a*/ 	.short	(.L_166 - .L_165)
.L_165:
        /*005c*/ 	.word	0x00000000
        /*0060*/ 	.short	0x0006
        /*0062*/ 	.short	0x0030
        /*0064*/ 	.byte	0x00, 0xf5, 0x21, 0x00


	//----- nvinfo : EIATTR_KPARAM_INFO
	.align		4
.L_166:
        /*0068*/ 	.byte	0x04, 0x17
        /*006a*/ 	.short	(.L_168 - .L_167)
.L_167:
        /*006c*/ 	.word	0x00000000
        /*0070*/ 	.short	0x0005
        /*0072*/ 	.short	0x0028
        /*0074*/ 	.byte	0x00, 0xf5, 0x21, 0x00


	//----- nvinfo : EIATTR_KPARAM_INFO
	.align		4
.L_168:
        /*0078*/ 	.byte	0x04, 0x17
        /*007a*/ 	.short	(.L_170 - .L_169)
.L_169:
        /*007c*/ 	.word	0x00000000
        /*0080*/ 	.short	0x0004
        /*0082*/ 	.short	0x0020
        /*0084*/ 	.byte	0x00, 0xf5, 0x21, 0x00


	//----- nvinfo : EIATTR_KPARAM_INFO
	.align		4
.L_170:
        /*0088*/ 	.byte	0x04, 0x17
        /*008a*/ 	.short	(.L_172 - .L_171)
.L_171:
        /*008c*/ 	.word	0x00000000
        /*0090*/ 	.short	0x0003
        /*0092*/ 	.short	0x0018
        /*0094*/ 	.byte	0x00, 0xf5, 0x21, 0x00


	//----- nvinfo : EIATTR_KPARAM_INFO
	.align		4
.L_172:
        /*0098*/ 	.byte	0x04, 0x17
        /*009a*/ 	.short	(.L_174 - .L_173)
.L_173:
        /*009c*/ 	.word	0x00000000
        /*00a0*/ 	.short	0x0002
        /*00a2*/ 	.short	0x0010
        /*00a4*/ 	.byte	0x00, 0xf5, 0x21, 0x00


	//----- nvinfo : EIATTR_KPARAM_INFO
	.align		4
.L_174:
        /*00a8*/ 	.byte	0x04, 0x17
        /*00aa*/ 	.short	(.L_176 - .L_175)
.L_175:
        /*00ac*/ 	.word	0x00000000
        /*00b0*/ 	.short	0x0001
        /*00b2*/ 	.short	0x0008
        /*00b4*/ 	.byte	0x00, 0xf5, 0x21, 0x00


	//----- nvinfo : EIATTR_KPARAM_INFO
	.align		4
.L_176:
        /*00b8*/ 	.byte	0x04, 0x17
        /*00ba*/ 	.short	(.L_178 - .L_177)
.L_177:
        /*00bc*/ 	.word	0x00000000
        /*00c0*/ 	.short	0x0000
        /*00c2*/ 	.short	0x0000
        /*00c4*/ 	.byte	0x00, 0xf5, 0x21, 0x00


	//----- nvinfo : EIATTR_SPARSE_MMA_MASK
	.align		4
.L_178:
        /*00c8*/ 	.byte	0x03, 0x50
        /*00ca*/ 	.short	0x0000


	//----- nvinfo : EIATTR_MAXREG_COUNT
	.align		4
        /*00cc*/ 	.byte	0x03, 0x1b
        /*00ce*/ 	.short	0x00a8


	//----- nvinfo : EIATTR_NUM_BARRIERS
	.align		4
        /*00d0*/ 	.byte	0x02, 0x4c
        /*00d2*/ 	.byte	0x01
	.zero		1


	//----- nvinfo : EIATTR_MERCURY_ISA_VERSION
	.align		4
        /*00d4*/ 	.byte	0x03, 0x5f
        /*00d6*/ 	.short	0x0101


	//----- nvinfo : EIATTR_COOP_GROUP_MASK_REGIDS
	.align		4
        /*00d8*/ 	.byte	0x04, 0x29
        /*00da*/ 	.short	(.L_180 - .L_179)


	//   ....[0]....
.L_179:
        /*00dc*/ 	.word	0xffffffff


	//   ....[1]....
        /*00e0*/ 	.word	0x05000019


	//   ....[2]....
        /*00e4*/ 	.word	0xffffffff


	//   ....[3]....
        /*00e8*/ 	.word	0xffffffff


	//   ....[4]....
        /*00ec*/ 	.word	0xffffffff


	//   ....[5]....
        /*00f0*/ 	.word	0xffffffff


	//   ....[6]....
        /*00f4*/ 	.word	0xffffffff


	//   ....[7]....
        /*00f8*/ 	.word	0xffffffff


	//   ....[8]....
        /*00fc*/ 	.word	0xffffffff


	//   ....[9]....
        /*0100*/ 	.word	0xffffffff


	//   ....[10]....
        /*0104*/ 	.word	0xffffffff


	//   ....[11]....
        /*0108*/ 	.word	0xffffffff


	//   ....[12]....
        /*010c*/ 	.word	0xffffffff


	//   ....[13]....
        /*0110*/ 	.word	0xffffffff


	//   ....[14]....
        /*0114*/ 	.word	0xffffffff


	//   ....[15]....
        /*0118*/ 	.word	0xffffffff


	//   ....[16]....
        /*011c*/ 	.word	0xffffffff


	//   ....[17]....
        /*0120*/ 	.word	0xffffffff


	//   ....[18]....
        /*0124*/ 	.word	0xffffffff


	//   ....[19]....
        /*0128*/ 	.word	0xffffffff


	//   ....[20]....
        /*012c*/ 	.word	0xffffffff


	//   ....[21]....
        /*0130*/ 	.word	0xffffffff


	//   ....[22]....
        /*0134*/ 	.word	0xffffffff


	//   ....[23]....
        /*0138*/ 	.word	0xffffffff


	//   ....[24]....
        /*013c*/ 	.word	0xffffffff


	//   ....[25]....
        /*0140*/ 	.word	0xffffffff


	//   ....[26]....
        /*0144*/ 	.word	0xffffffff


	//   ....[27]....
        /*0148*/ 	.word	0xffffffff


	//   ....[28]....
        /*014c*/ 	.word	0xffffffff


	//   ....[29]....
        /*0150*/ 	.word	0xffffffff


	//   ....[30]....
        /*0154*/ 	.word	0xffffffff


	//   ....[31]....
        /*0158*/ 	.word	0xffffffff


	//   ....[32]....
        /*015c*/ 	.word	0xffffffff


	//   ....[33]....
        /*0160*/ 	.word	0xffffffff


	//   ....[34]....
        /*0164*/ 	.word	0xffffffff


	//   ....[35]....
        /*0168*/ 	.word	0xffffffff


	//   ....[36]....
        /*016c*/ 	.word	0xffffffff


	//   ....[37]....
        /*0170*/ 	.word	0xffffffff


	//   ....[38]....
        /*0174*/ 	.word	0xffffffff


	//   ....[39]....
        /*0178*/ 	.word	0xffffffff


	//   ....[40]....
        /*017c*/ 	.word	0xffffffff


	//   ....[41]....
        /*0180*/ 	.word	0xffffffff


	//   ....[42]....
        /*0184*/ 	.word	0xffffffff


	//   ....[43]....
        /*0188*/ 	.word	0xffffffff


	//   ....[44]....
        /*018c*/ 	.word	0xffffffff


	//   ....[45]....
        /*0190*/ 	.word	0xffffffff


	//   ....[46]....
        /*0194*/ 	.word	0xffffffff


	//   ....[47]....
        /*0198*/ 	.word	0xffffffff


	//   ....[48]....
        /*019c*/ 	.word	0xffffffff


	//   ....[49]....
        /*01a0*/ 	.word	0xffffffff


	//   ....[50]....
        /*01a4*/ 	.word	0xffffffff


	//   ....[51]....
        /*01a8*/ 	.word	0xffffffff


	//   ....[52]....
        /*01ac*/ 	.word	0xffffffff


	//   ....[53]....
        /*01b0*/ 	.word	0xffffffff


	//   ....[54]....
        /*01b4*/ 	.word	0xffffffff


	//   ....[55]....
        /*01b8*/ 	.word	0xffffffff


	//   ....[56]....
        /*01bc*/ 	.word	0xffffffff


	//   ....[57]....
        /*01c0*/ 	.word	0xffffffff


	//   ....[58]....
        /*01c4*/ 	.word	0xffffffff


	//   ....[59]....
        /*01c8*/ 	.word	0xffffffff


	//   ....[60]....
        /*01cc*/ 	.word	0xffffffff


	//   ....[61]....
        /*01d0*/ 	.word	0xffffffff


	//   ....[62]....
        /*01d4*/ 	.word	0xffffffff


	//   ....[63]....
        /*01d8*/ 	.word	0xffffffff


	//   ....[64]....
        /*01dc*/ 	.word	0xffffffff


	//   ....[65]....
        /*01e0*/ 	.word	0xffffffff


	//   ....[66]....
        /*01e4*/ 	.word	0xffffffff


	//   ....[67]....
        /*01e8*/ 	.word	0xffffffff


	//   ....[68]....
        /*01ec*/ 	.word	0xffffffff


	//   ....[69]....
        /*01f0*/ 	.word	0xffffffff


	//   ....[70]....
        /*01f4*/ 	.word	0xffffffff


	//   ....[71]....
        /*01f8*/ 	.word	0xffffffff


	//   ....[72]....
        /*01fc*/ 	.word	0xffffffff


	//   ....[73]....
        /*0200*/ 	.word	0xffffffff


	//   ....[74]....
        /*0204*/ 	.word	0xffffffff


	//   ....[75]....
        /*0208*/ 	.word	0xffffffff


	//   ....[76]....
        /*020c*/ 	.word	0xffffffff


	//   ....[77]....
        /*0210*/ 	.word	0xffffffff


	//   ....[78]....
        /*0214*/ 	.word	0xffffffff


	//   ....[79]....
        /*0218*/ 	.word	0xffffffff


	//   ....[80]....
        /*021c*/ 	.word	0xffffffff


	//   ....[81]....
        /*0220*/ 	.word	0xffffffff


	//   ....[82]....
        /*0224*/ 	.word	0xffffffff


	//   ....[83]....
        /*0228*/ 	.word	0xffffffff


	//   ....[84]....
        /*022c*/ 	.word	0xffffffff


	//   ....[85]....
        /*0230*/ 	.word	0xffffffff


	//   ....[86]....
        /*0234*/ 	.word	0xffffffff


	//   ....[87]....
        /*0238*/ 	.word	0xffffffff


	//   ....[88]....
        /*023c*/ 	.word	0xffffffff


	//   ....[89]....
        /*0240*/ 	.word	0xffffffff


	//   ....[90]....
        /*0244*/ 	.word	0xffffffff


	//   ....[91]....
        /*0248*/ 	.word	0xffffffff


	//   ....[92]....
        /*024c*/ 	.word	0xffffffff


	//   ....[93]....
        /*0250*/ 	.word	0xffffffff


	//   ....[94]....
        /*0254*/ 	.word	0xffffffff


	//   ....[95]....
        /*0258*/ 	.word	0xffffffff


	//   ....[96]....
        /*025c*/ 	.word	0xffffffff


	//   ....[97]....
        /*0260*/ 	.word	0xffffffff


	//   ....[98]....
        /*0264*/ 	.word	0xffffffff


	//   ....[99]....
        /*0268*/ 	.word	0xffffffff


	//   ....[100]....
        /*026c*/ 	.word	0xffffffff


	//   ....[101]....
        /*0270*/ 	.word	0xffffffff


	//   ....[102]....
        /*0274*/ 	.word	0xffffffff


	//   ....[103]....
        /*0278*/ 	.word	0xffffffff


	//   ....[104]....
        /*027c*/ 	.word	0xffffffff


	//   ....[105]....
        /*0280*/ 	.word	0xffffffff


	//   ....[106]....
        /*0284*/ 	.word	0xffffffff


	//   ....[107]....
        /*0288*/ 	.word	0xffffffff


	//   ....[108]....
        /*028c*/ 	.word	0xffffffff


	//   ....[109]....
        /*0290*/ 	.word	0xffffffff


	//   ....[110]....
        /*0294*/ 	.word	0xffffffff


	//   ....[111]....
        /*0298*/ 	.word	0xffffffff


	//   ....[112]....
        /*029c*/ 	.word	0xffffffff


	//   ....[113]....
        /*02a0*/ 	.word	0xffffffff


	//   ....[114]....
        /*02a4*/ 	.word	0xffffffff


	//   ....[115]....
        /*02a8*/ 	.word	0xffffffff


	//   ....[116]....
        /*02ac*/ 	.word	0xffffffff


	//   ....[117]....
        /*02b0*/ 	.word	0xffffffff


	//   ....[118]....
        /*02b4*/ 	.word	0xffffffff


	//   ....[119]....
        /*02b8*/ 	.word	0xffffffff


	//   ....[120]....
        /*02bc*/ 	.word	0xffffffff


	//   ....[121]....
        /*02c0*/ 	.word	0xffffffff


	//   ....[122]....
        /*02c4*/ 	.word	0xffffffff


	//   ....[123]....
        /*02c8*/ 	.word	0xffffffff


	//   ....[124]....
        /*02cc*/ 	.word	0xffffffff


	//   ....[125]....
        /*02d0*/ 	.word	0xffffffff


	//   ....[126]....
        /*02d4*/ 	.word	0xffffffff


	//   ....[127]....
        /*02d8*/ 	.word	0xffffffff


	//   ....[128]....
        /*02dc*/ 	.word	0xffffffff


	//   ....[129]....
        /*02e0*/ 	.word	0xffffffff


	//   ....[130]....
        /*02e4*/ 	.word	0xffffffff


	//   ....[131]....
        /*02e8*/ 	.word	0xffffffff


	//   ....[132]....
        /*02ec*/ 	.word	0xffffffff


	//   ....[133]....
        /*02f0*/ 	.word	0xffffffff


	//   ....[134]....
        /*02f4*/ 	.word	0xffffffff


	//   ....[135]....
        /*02f8*/ 	.word	0xffffffff


	//   ....[136]....
        /*02fc*/ 	.word	0xffffffff


	//   ....[137]....
        /*0300*/ 	.word	0xffffffff


	//   ....[138]....
        /*0304*/ 	.word	0xffffffff


	//   ....[139]....
        /*0308*/ 	.word	0xffffffff


	//   ....[140]....
        /*030c*/ 	.word	0xffffffff


	//   ....[141]....
        /*0310*/ 	.word	0xffffffff


	//   ....[142]....
        /*0314*/ 	.word	0xffffffff


	//   ....[143]....
        /*0318*/ 	.word	0xffffffff


	//   ....[144]....
        /*031c*/ 	.word	0xffffffff


	//   ....[145]....
        /*0320*/ 	.word	0xffffffff


	//   ....[146]....
        /*0324*/ 	.word	0xffffffff


	//   ....[147]....
        /*0328*/ 	.word	0xffffffff


	//   ....[148]....
        /*032c*/ 	.word	0xffffffff


	//   ....[149]....
        /*0330*/ 	.word	0xffffffff


	//   ....[150]....
        /*0334*/ 	.word	0xffffffff


	//   ....[151]....
        /*0338*/ 	.word	0xffffffff


	//   ....[152]....
        /*033c*/ 	.word	0xffffffff


	//   ....[153]....
        /*0340*/ 	.word	0xffffffff


	//   ....[154]....
        /*0344*/ 	.word	0xffffffff


	//   ....[155]....
        /*0348*/ 	.word	0xffffffff


	//   ....[156]....
        /*034c*/ 	.word	0xffffffff


	//   ....[157]....
        /*0350*/ 	.word	0xffffffff


	//   ....[158]....
        /*0354*/ 	.word	0xffffffff


	//   ....[159]....
        /*0358*/ 	.word	0xffffffff


	//   ....[160]....
        /*035c*/ 	.word	0xffffffff


	//   ....[161]....
        /*0360*/ 	.word	0xffffffff


	//   ....[162]....
        /*0364*/ 	.word	0xffffffff


	//   ....[163]....
        /*0368*/ 	.word	0xffffffff


	//   ....[164]....
        /*036c*/ 	.word	0xffffffff


	//   ....[165]....
        /*0370*/ 	.word	0xffffffff


	//   ....[166]....
        /*0374*/ 	.word	0xffffffff


	//   ....[167]....
        /*0378*/ 	.word	0xffffffff


	//   ....[168]....
        /*037c*/ 	.word	0xffffffff


	//   ....[169]....
        /*0380*/ 	.word	0xffffffff


	//   ....[170]....
        /*0384*/ 	.word	0xffffffff


	//   ....[171]....
        /*0388*/ 	.word	0xffffffff


	//   ....[172]....
        /*038c*/ 	.word	0xffffffff


	//   ....[173]....
        /*0390*/ 	.word	0xffffffff


	//   ....[174]....
        /*0394*/ 	.word	0xffffffff


	//   ....[175]....
        /*0398*/ 	.word	0xffffffff


	//   ....[176]....
        /*039c*/ 	.word	0xffffffff


	//   ....[177]....
        /*03a0*/ 	.word	0xffffffff


	//   ....[178]....
        /*03a4*/ 	.word	0x05000006


	//   ....[179]....
        /*03a8*/ 	.word	0xffffffff


	//   ....[180]....
        /*03ac*/ 	.word	0xffffffff


	//   ....[181]....
        /*03b0*/ 	.word	0xffffffff


	//   ....[182]....
        /*03b4*/ 	.word	0xffffffff


	//   ....[183]....
        /*03b8*/ 	.word	0xffffffff


	//   ....[184]....
        /*03bc*/ 	.word	0xffffffff


	//   ....[185]....
        /*03c0*/ 	.word	0xffffffff


	//   ....[186]....
        /*03c4*/ 	.word	0xffffffff


	//   ....[187]....
        /*03c8*/ 	.word	0xffffffff


	//   ....[188]....
        /*03cc*/ 	.word	0xffffffff


	//   ....[189]....
        /*03d0*/ 	.word	0xffffffff


	//   ....[190]....
        /*03d4*/ 	.word	0xffffffff


	//   ....[191]....
        /*03d8*/ 	.word	0xffffffff


	//   ....[192]....
        /*03dc*/ 	.word	0xffffffff


	//   ....[193]....
        /*03e0*/ 	.word	0xffffffff


	//   ....[194]....
        /*03e4*/ 	.word	0xffffffff


	//   ....[195]....
        /*03e8*/ 	.word	0xffffffff


	//   ....[196]....
        /*03ec*/ 	.word	0xffffffff


	//   ....[197]....
        /*03f0*/ 	.word	0xffffffff


	//   ....[198]....
        /*03f4*/ 	.word	0xffffffff


	//   ....[199]....
        /*03f8*/ 	.word	0xffffffff


	//   ....[200]....
        /*03fc*/ 	.word	0xffffffff


	//   ....[201]....
        /*0400*/ 	.word	0xffffffff


	//   ....[202]....
        /*0404*/ 	.word	0xffffffff


	//   ....[203]....
        /*0408*/ 	.word	0xffffffff


	//   ....[204]....
        /*040c*/ 	.word	0xffffffff


	//   ....[205]....
        /*0410*/ 	.word	0xffffffff


	//   ....[206]....
        /*0414*/ 	.word	0xffffffff


	//   ....[207]....
        /*0418*/ 	.word	0xffffffff


	//   ....[208]....
        /*041c*/ 	.word	0xffffffff


	//   ....[209]....
        /*0420*/ 	.word	0xffffffff


	//   ....[210]....
        /*0424*/ 	.word	0xffffffff


	//   ....[211]....
        /*0428*/ 	.word	0xffffffff


	//   ....[212]....
        /*042c*/ 	.word	0xffffffff


	//   ....[213]....
        /*0430*/ 	.word	0xffffffff


	//   ....[214]....
        /*0434*/ 	.word	0xffffffff


	//   ....[215]....
        /*0438*/ 	.word	0xffffffff


	//   ....[216]....
        /*043c*/ 	.word	0xffffffff


	//   ....[217]....
        /*0440*/ 	.word	0x0500002f


	//   ....[218]....
        /*0444*/ 	.word	0x0500002f


	//   ....[219]....
        /*0448*/ 	.word	0x0500002f


	//   ....[220]....
        /*044c*/ 	.word	0x0500002f


	//   ....[221]....
        /*0450*/ 	.word	0x0500002f


	//----- nvinfo : EIATTR_COOP_GROUP_INSTR_OFFSETS
	.align		4
.L_180:
        /*0454*/ 	.byte	0x04, 0x28
        /*0456*/ 	.short	(.L_182 - .L_181)


	//   ....[0]....
.L_181:
        /*0458*/ 	.word	0x00000ee0


	//   ....[1]....
        /*045c*/ 	.word	0x00001970


	//   ....[2]....
        /*0460*/ 	.word	0x00002370


	//   ....[3]....
        /*0464*/ 	.word	0x00002390


	//   ....[4]....
        /*0468*/ 	.word	0x000023b0


	//   ....[5]....
        /*046c*/ 	.word	0x000023d0


	//   ....[6]....
        /*0470*/ 	.word	0x000023f0


	//   ....[7]....
        /*0474*/ 	.word	0x000028c0


	//   ....[8]....
        /*0478*/ 	.word	0x000028d0


	//   ....[9]....
        /*047c*/ 	.word	0x000028f0


	//   ....[10]....
        /*0480*/ 	.word	0x00002910


	//   ....[11]....
        /*0484*/ 	.word	0x00002960


	//   ....[12]....
        /*0488*/ 	.word	0x00002990


	//   ....[13]....
        /*048c*/ 	.word	0x000029d0


	//   ....[14]....
        /*0490*/ 	.word	0x000029f0


	//   ....[15]....
        /*0494*/ 	.word	0x00002b20


	//   ....[16]....
        /*0498*/ 	.word	0x00002b50


	//   ....[17]....
        /*049c*/ 	.word	0x00002b60


	//   ....[18]....
        /*04a0*/ 	.word	0x00002b80


	//   ....[19]....
        /*04a4*/ 	.word	0x00002bc0


	//   ....[20]....
        /*04a8*/ 	.word	0x00002bf0


	//   ....[21]....
        /*04ac*/ 	.word	0x00002c30


	//   ....[22]....
        /*04b0*/ 	.word	0x00002c50


	//   ....[23]....
        /*04b4*/ 	.word	0x00002c70


	//   ....[24]....
        /*04b8*/ 	.word	0x00002d80


	//   ....[25]....
        /*04bc*/ 	.word	0x00002da0


	//   ....[26]....
        /*04c0*/ 	.word	0x00002db0


	//   ....[27]....
        /*04c4*/ 	.word	0x00002dd0


	//   ....[28]....
        /*04c8*/ 	.word	0x00002e10


	//   ....[29]....
        /*04cc*/ 	.word	0x00002e40


	//   ....[30]....
        /*04d0*/ 	.word	0x00002e80


	//   ....[31]....
        /*04d4*/ 	.word	0x00002ea0


	//   ....[32]....
        /*04d8*/ 	.word	0x00002ec0


	//   ....[33]....
        /*04dc*/ 	.word	0x00002fe0


	//   ....[34]....
        /*04e0*/ 	.word	0x00003000


	//   ....[35]....
        /*04e4*/ 	.word	0x00003010


	//   ....[36]....
        /*04e8*/ 	.word	0x00003030


	//   ....[37]....
        /*04ec*/ 	.word	0x00003070


	//   ....[38]....
        /*04f0*/ 	.word	0x000030a0


	//   ....[39]....
        /*04f4*/ 	.word	0x000030e0


	//   ....[40]....
        /*04f8*/ 	.word	0x00003100


	//   ....[41]....
        /*04fc*/ 	.word	0x00003120


	//   ....[42]....
        /*0500*/ 	.word	0x00003240


	//   ....[43]....
        /*0504*/ 	.word	0x00003270


	//   ....[44]....
        /*0508*/ 	.word	0x00003280


	//   ....[45]....
        /*050c*/ 	.word	0x000032a0


	//   ....[46]....
        /*0510*/ 	.word	0x000032e0


	//   ....[47]....
        /*0514*/ 	.word	0x00003310


	//   ....[48]....
        /*0518*/ 	.word	0x00003350


	//   ....[49]....
        /*051c*/ 	.word	0x00003370


	//   ....[50]....
        /*0520*/ 	.word	0x00003390


	//   ....[51]....
        /*0524*/ 	.word	0x000034a0


	//   ....[52]....
        /*0528*/ 	.word	0x000034c0


	//   ....[53]....
        /*052c*/ 	.word	0x000034d0


	//   ....[54]....
        /*0530*/ 	.word	0x000034f0


	//   ....[55]....
        /*0534*/ 	.word	0x00003530


	//   ....[56]....
        /*0538*/ 	.word	0x00003560


	//   ....[57]....
        /*053c*/ 	.word	0x000035a0


	//   ....[58]....
        /*0540*/ 	.word	0x000035c0


	//   ....[59]....
        /*0544*/ 	.word	0x000035e0


	//   ....[60]....
        /*0548*/ 	.word	0x00003700


	//   ....[61]....
        /*054c*/ 	.word	0x00003720


	//   ....[62]....
        /*0550*/ 	.word	0x00003730


	//   ....[63]....
        /*0554*/ 	.word	0x00003750


	//   ....[64]....
        /*0558*/ 	.word	0x00003790


	//   ....[65]....
        /*055c*/ 	.word	0x000037c0


	//   ....[66]....
        /*0560*/ 	.word	0x00003800


	//   ....[67]....
        /*0564*/ 	.word	0x00003820


	//   ....[68]....
        /*0568*/ 	.word	0x00003840


	//   ....[69]....
        /*056c*/ 	.word	0x00003940


	//   ....[70]....
        /*0570*/ 	.word	0x00003970


	//   ....[71]....
        /*0574*/ 	.word	0x00003980


	//   ....[72]....
        /*0578*/ 	.word	0x000039a0


	//   ....[73]....
        /*057c*/ 	.word	0x000039e0


	//   ....[74]....
        /*0580*/ 	.word	0x00003a10


	//   ....[75]....
        /*0584*/ 	.word	0x00003a50


	//   ....[76]....
        /*0588*/ 	.word	0x00003a70


	//   ....[77]....
        /*058c*/ 	.word	0x00003a90


	//   ....[78]....
        /*0590*/ 	.word	0x00003b80


	//   ....[79]....
        /*0594*/ 	.word	0x00003bb0


	//   ....[80]....
        /*0598*/ 	.word	0x00003bc0


	//   ....[81]....
        /*059c*/ 	.word	0x00003bf0


	//   ....[82]....
        /*05a0*/ 	.word	0x00003c10


	//   ....[83]....
        /*05a4*/ 	.word	0x00003c60


	//   ....[84]....
        /*05a8*/ 	.word	0x00003c80


	//   ....[85]....
        /*05ac*/ 	.word	0x00003cc0


	//   ....[86]....
        /*05b0*/ 	.word	0x00003ce0


	//   ....[87]....
        /*05b4*/ 	.word	0x00003de0


	//   ....[88]....
        /*05b8*/ 	.word	0x00003e30


	//   ....[89]....
        /*05bc*/ 	.word	0x00003e40


	//   ....[90]....
        /*05c0*/ 	.word	0x00003e90


	//   ....[91]....
        /*05c4*/ 	.word	0x00003ec0


	//   ....[92]....
        /*05c8*/ 	.word	0x00003ef0


	//   ....[93]....
        /*05cc*/ 	.word	0x00003f20


	//   ....[94]....
        /*05d0*/ 	.word	0x00003f50


	//   ....[95]....
        /*05d4*/ 	.word	0x00003f80


	//   ....[96]....
        /*05d8*/ 	.word	0x00004040


	//   ....[97]....
        /*05dc*/ 	.word	0x00004060


	//   ....[98]....
        /*05e0*/ 	.word	0x00004070


	//   ....[99]....
        /*05e4*/ 	.word	0x000040c0


	//   ....[100]....
        /*05e8*/ 	.word	0x000040f0


	//   ....[101]....
        /*05ec*/ 	.word	0x00004120


	//   ....[102]....
        /*05f0*/ 	.word	0x00004150


	//   ....[103]....
        /*05f4*/ 	.word	0x00004180


	//   ....[104]....
        /*05f8*/ 	.word	0x000041b0


	//   ....[105]....
        /*05fc*/ 	.word	0x000042d0


	//   ....[106]....
        /*0600*/ 	.word	0x000042e0


	//   ....[107]....
        /*0604*/ 	.word	0x000042f0


	//   ....[108]....
        /*0608*/ 	.word	0x00004350


	//   ....[109]....
        /*060c*/ 	.word	0x00004380


	//   ....[110]....
        /*0610*/ 	.word	0x000043b0


	//   ....[111]....
        /*0614*/ 	.word	0x000043e0


	//   ....[112]....
        /*0618*/ 	.word	0x00004410


	//   ....[113]....
        /*061c*/ 	.word	0x00004440


	//   ....[114]....
        /*0620*/ 	.word	0x00004530


	//   ....[115]....
        /*0624*/ 	.word	0x00004570


	//   ....[116]....
        /*0628*/ 	.word	0x00004580


	//   ....[117]....
        /*062c*/ 	.word	0x000045d0


	//   ....[118]....
        /*0630*/ 	.word	0x00004600


	//   ....[119]....
        /*0634*/ 	.word	0x00004630


	//   ....[120]....
        /*0638*/ 	.word	0x00004660


	//   ....[121]....
        /*063c*/ 	.word	0x00004690


	//   ....[122]....
        /*0640*/ 	.word	0x000046c0


	//   ....[123]....
        /*0644*/ 	.word	0x000047b0


	//   ....[124]....
        /*0648*/ 	.word	0x00004800


	//   ....[125]....
        /*064c*/ 	.word	0x00004810


	//   ....[126]....
        /*0650*/ 	.word	0x00004860


	//   ....[127]....
        /*0654*/ 	.word	0x00004890


	//   ....[128]....
        /*0658*/ 	.word	0x000048a0


	//   ....[129]....
        /*065c*/ 	.word	0x000048e0


	//   ....[130]....
        /*0660*/ 	.word	0x00004910


	//   ....[131]....
        /*0664*/ 	.word	0x00004940


	//   ....[132]....
        /*0668*/ 	.word	0x00004a30


	//   ....[133]....
        /*066c*/ 	.word	0x00004a90


	//   ....[134]....
        /*0670*/ 	.word	0x00004aa0


	//   ....[135]....
        /*0674*/ 	.word	0x00004af0


	//   ....[136]....
        /*0678*/ 	.word	0x00004b20


	//   ....[137]....
        /*067c*/ 	.word	0x00004b30


	//   ....[138]....
        /*0680*/ 	.word	0x00004b70


	//   ....[139]....
        /*0684*/ 	.word	0x00004ba0


	//   ....[140]....
        /*0688*/ 	.word	0x00004bd0


	//   ....[141]....
        /*068c*/ 	.word	0x00004cb0


	//   ....[142]....
        /*0690*/ 	.word	0x00004d10


	//   ....[143]....
        /*0694*/ 	.word	0x00004d20


	//   ....[144]....
        /*0698*/ 	.word	0x00004d70


	//   ....[145]....
        /*069c*/ 	.word	0x00004da0


	//   ....[146]....
        /*06a0*/ 	.word	0x00004db0


	//   ....[147]....
        /*06a4*/ 	.word	0x00004df0


	//   ....[148]....
        /*06a8*/ 	.word	0x00004e20


	//   ....[149]....
        /*06ac*/ 	.word	0x00004e50


	//   ....[150]....
        /*06b0*/ 	.word	0x00004f30


	//   ....[151]....
        /*06b4*/ 	.word	0x00004f90


	//   ....[152]....
        /*06b8*/ 	.word	0x00004fa0


	//   ....[153]....
        /*06bc*/ 	.word	0x00004ff0


	//   ....[154]....
        /*06c0*/ 	.word	0x00005020


	//   ....[155]....
        /*06c4*/ 	.word	0x00005050


	//   ....[156]....
        /*06c8*/ 	.word	0x00005080


	//   ....[157]....
        /*06cc*/ 	.word	0x000050b0


	//   ....[158]....
        /*06d0*/ 	.word	0x000050e0


	//   ....[159]....
        /*06d4*/ 	.word	0x000051b0


	//   ....[160]....
        /*06d8*/ 	.word	0x00005200


	//   ....[161]....
        /*06dc*/ 	.word	0x00005210


	//   ....[162]....
        /*06e0*/ 	.word	0x00005260


	//   ....[163]....
        /*06e4*/ 	.word	0x00005290


	//   ....[164]....
        /*06e8*/ 	.word	0x000052a0


	//   ....[165]....
        /*06ec*/ 	.word	0x000052e0


	//   ....[166]....
        /*06f0*/ 	.word	0x00005310


	//   ....[167]....
        /*06f4*/ 	.word	0x00005340


	//   ....[168]....
        /*06f8*/ 	.word	0x00005420


	//   ....[169]....
        /*06fc*/ 	.word	0x00005440


	//   ....[170]....
        /*0700*/ 	.word	0x00005450


	//   ....[171]....
        /*0704*/ 	.word	0x00005480


	//   ....[172]....
        /*0708*/ 	.word	0x000054a0


	//   ....[173]....
        /*070c*/ 	.word	0x000054f0


	//   ....[174]....
        /*0710*/ 	.word	0x00005520


	//   ....[175]....
        /*0714*/ 	.word	0x00005560


	//   ....[176]....
        /*0718*/ 	.word	0x00005590


	//   ....[177]....
        /*071c*/ 	.word	0x00005650


	//   ....[178]....
        /*0720*/ 	.word	0x00005b80


	//   ....[179]....
        /*0724*/ 	.word	0x00005ee0


	//   ....[180]....
        /*0728*/ 	.word	0x00005fa0


	//   ....[181]....
        /*072c*/ 	.word	0x00006060


	//   ....[182]....
        /*0730*/ 	.word	0x00006120


	//   ....[183]....
        /*0734*/ 	.word	0x000061e0


	//   ....[184]....
        /*0738*/ 	.word	0x000062a0


	//   ....[185]....
        /*073c*/ 	.word	0x00006360


	//   ....[186]....
        /*0740*/ 	.word	0x00006420


	//   ....[187]....
        /*0744*/ 	.word	0x000064e0


	//   ....[188]....
        /*0748*/ 	.word	0x000065a0


	//   ....[189]....
        /*074c*/ 	.word	0x00006660


	//   ....[190]....
        /*0750*/ 	.word	0x00006720


	//   ....[191]....
        /*0754*/ 	.word	0x000067e0


	//   ....[192]....
        /*0758*/ 	.word	0x000068a0


	//   ....[193]....
        /*075c*/ 	.word	0x00006960


	//   ....[194]....
        /*0760*/ 	.word	0x00006a20


	//   ....[195]....
        /*0764*/ 	.word	0x00006ae0


	//   ....[196]....
        /*0768*/ 	.word	0x00006ba0


	//   ....[197]....
        /*076c*/ 	.word	0x00006c60


	//   ....[198]....
        /*0770*/ 	.word	0x00006e80


	//   ....[199]....
        /*0774*/ 	.word	0x00006fb0


	//   ....[200]....
        /*0778*/ 	.word	0x000070e0


	//   ....[201]....
        /*077c*/ 	.word	0x00007210


	//   ....[202]....
        /*0780*/ 	.word	0x00007340


	//   ....[203]....
        /*0784*/ 	.word	0x00007470


	//   ....[204]....
        /*0788*/ 	.word	0x000075a0


	//   ....[205]....
        /*078c*/ 	.word	0x000076d0


	//   ....[206]....
        /*0790*/ 	.word	0x00007800


	//   ....[207]....
        /*0794*/ 	.word	0x00007930


	//   ....[208]....
        /*0798*/ 	.word	0x00007a60


	//   ....[209]....
        /*079c*/ 	.word	0x00007b80


	//   ....[210]....
        /*07a0*/ 	.word	0x00007c90


	//   ....[211]....
        /*07a4*/ 	.word	0x00007da0


	//   ....[212]....
        /*07a8*/ 	.word	0x00007eb0


	//   ....[213]....
        /*07ac*/ 	.word	0x00007fc0


	//   ....[214]....
        /*07b0*/ 	.word	0x000080d0


	//   ....[215]....
        /*07b4*/ 	.word	0x000081e0


	//   ....[216]....
        /*07b8*/ 	.word	0x000082e0


	//   ....[217]....
        /*07bc*/ 	.word	0x00008350


	//   ....[218]....
        /*07c0*/ 	.word	0x000083c0


	//   ....[219]....
        /*07c4*/ 	.word	0x00008430


	//   ....[220]....
        /*07c8*/ 	.word	0x000084a0


	//   ....[221]....
        /*07cc*/ 	.word	0x00008510


	//----- nvinfo : EIATTR_VRC_CTA_INIT_COUNT
	.align		4
.L_182:
        /*07d0*/ 	.byte	0x02, 0x4a
	.zero		1
	.zero		1


	//----- nvinfo : EIATTR_EXIT_INSTR_OFFSETS
	.align		4
        /*07d4*/ 	.byte	0x04, 0x1c
        /*07d6*/ 	.short	(.L_184 - .L_183)


	//   ....[0]....
.L_183:
        /*07d8*/ 	.word	0x00001d40


	//   ....[1]....
        /*07dc*/ 	.word	0x00002160


	//   ....[2]....
        /*07e0*/ 	.word	0x00002180


	//   ....[3]....
        /*07e4*/ 	.word	0x00006c70


	//   ....[4]....
        /*07e8*/ 	.word	0x000082f0


	//----- nvinfo : EIATTR_MAX_THREADS
	.align		4
.L_184:
        /*07ec*/ 	.byte	0x04, 0x05
        /*07ee*/ 	.short	(.L_186 - .L_185)
.L_185:
        /*07f0*/ 	.word	0x00000180
        /*07f4*/ 	.word	0x00000001
        /*07f8*/ 	.word	0x00000001


	//----- nvinfo : EIATTR_CRS_STACK_SIZE
	.align		4
.L_186:
        /*07fc*/ 	.byte	0x04, 0x1e
        /*07fe*/ 	.short	(.L_188 - .L_187)
.L_187:
        /*0800*/ 	.word	0x00000000


	//----- nvinfo : EIATTR_CBANK_PARAM_SIZE
	.align		4
.L_188:
        /*0804*/ 	.byte	0x03, 0x19
        /*0806*/ 	.short	0x004d


	//----- nvinfo : EIATTR_PARAM_CBANK
	.align		4
        /*0808*/ 	.byte	0x04, 0x0a
        /*080a*/ 	.short	(.L_190 - .L_189)
	.align		4
.L_189:
        /*080c*/ 	.word	index@(.nv.constant0._ZN3cub18CUB_300001_SM_10006detail10radix_sort29DeviceRadixSortOnesweepKernelINS1_5radix10policy_hubIiNS0_8NullTypeEyE10Policy1000ELNS0_9SortOrderE0EiS6_yiiNS1_21identity_decomposer_tEEEvPT5_SC_PT3_PKSD_PT1_PKSH_PT2_PKSL_T4_iiT6_)
        /*0810*/ 	.short	0x0380
        /*0812*/ 	.short	0x004d


	//----- nvinfo : EIATTR_SW_WAR
	.align		4
.L_190:
        /*0814*/ 	.byte	0x04, 0x36
        /*0816*/ 	.short	(.L_192 - .L_191)
.L_191:
        /*0818*/ 	.word	0x00000008
.L_192:


//--------------------- .nv.info._ZN3cub18CUB_300001_SM_10006detail10radix_sort33DeviceRadixSortExclusiveSumKernelINS1_5radix10policy_hubIiNS0_8NullTypeEyE10Policy1000EyEEvPT0_ --------------------------
	.section	.nv.info._ZN3cub18CUB_300001_SM_10006detail10radix_sort33DeviceRadixSortExclusiveSumKernelINS1_5radix10policy_hubIiNS0_8NullTypeEyE10Policy1000EyEEvPT0_,"",@"SHT_CUDA_INFO"
	.sectionflags	@""
	.align	4


	//----- nvinfo : EIATTR_CUDA_API_VERSION
	.align		4
        /*0000*/ 	.byte	0x04, 0x37
        /*0002*/ 	.short	(.L_194 - .L_193)
.L_193:
        /*0004*/ 	.word	0x00000082


	//----- nvinfo : EIATTR_KPARAM_INFO
	.align		4
.L_194:
        /*0008*/ 	.byte	0x04, 0x17
        /*000a*/ 	.short	(.L_196 - .L_195)
.L_195:
        /*000c*/ 	.word	0x00000000
        /*0010*/ 	.short	0x0000
        /*0012*/ 	.short	0x0000
        /*0014*/ 	.byte	0x00, 0xf5, 0x21, 0x00


	//----- nvinfo : EIATTR_SPARSE_MMA_MASK
	.align		4
.L_196:
        /*0018*/ 	.byte	0x03, 0x50
        /*001a*/ 	.short	0x0000


	//----- nvinfo : EIATTR_MAXREG_COUNT
	.align		4
        /*001c*/ 	.byte	0x03, 0x1b
        /*001e*/ 	.short	0x00ff


	//----- nvinfo : EIATTR_NUM_BARRIERS
	.align		4
        /*0020*/ 	.byte	0x02, 0x4c
        /*0022*/ 	.byte	0x01
	.zero		1


	//----- nvinfo : EIATTR_MERCURY_ISA_VERSION
	.align		4
        /*0024*/ 	.byte	0x03, 0x5f
        /*0026*/ 	.short	0x0101


	//----- nvinfo : EIATTR_COOP_GROUP_MASK_REGIDS
	.align		4
        /*0028*/ 	.byte	0x04, 0x29
        /*002a*/ 	.short	(.L_198 - .L_197)


	//   ....[0]....
.L_197:
        /*002c*/ 	.word	0xffffffff


	//   ....[1]....
        /*0030*/ 	.word	0xffffffff


	//   ....[2]....
        /*0034*/ 	.word	0xffffffff


	//   ....[3]....
        /*0038*/ 	.word	0xffffffff


	//   ....[4]....
        /*003c*/ 	.word	0xffffffff


	//   ....[5]....
        /*0040*/ 	.word	0xffffffff


	//   ....[6]....
        /*0044*/ 	.word	0xffffffff


	//   ....[7]....
        /*0048*/ 	.word	0xffffffff


	//   ....[8]....
        /*004c*/ 	.word	0xffffffff


	//   ....[9]....
        /*0050*/ 	.word	0xffffffff


	//   ....[10]....
        /*0054*/ 	.word	0x05000015


	//   ....[11]....
        /*0058*/ 	.word	0x05000015


	//   ....[12]....
        /*005c*/ 	.word	0x05000015


	//   ....[13]....
        /*0060*/ 	.word	0x05000015


	//   ....[14]....
        /*0064*/ 	.word	0x05000015


	//   ....[15]....
        /*0068*/ 	.word	0x05000015


	//   ....[16]....
        /*006c*/ 	.word	0x05000015


	//   ....[17]....
        /*0070*/ 	.word	0x05000015


	//   ....[18]....
        /*0074*/ 	.word	0x05000015


	//   ....[19]....
        /*0078*/ 	.word	0x05000015


	//----- nvinfo : EIATTR_COOP_GROUP_INSTR_OFFSETS
	.align		4
.L_198:
        /*007c*/ 	.byte	0x04, 0x28
        /*007e*/ 	.short	(.L_200 - .L_199)


	//   ....[0]....
.L_199:
        /*0080*/ 	.word	0x00000250


	//   ....[1]....
        /*0084*/ 	.word	0x00000260


	//   ....[2]....
        /*0088*/ 	.word	0x000002a0


	//   ....[3]....
        /*008c*/ 	.word	0x000002c0


	//   ....[4]....
        /*0090*/ 	.word	0x00000310


	//   ....[5]....
        /*0094*/ 	.word	0x00000320


	//   ....[6]....
        /*0098*/ 	.word	0x00000360


	//   ....[7]....
        /*009c*/ 	.word	0x00000380


	//   ....[8]....
        /*00a0*/ 	.word	0x000003d0


	//   ....[9]....
        /*00a4*/ 	.word	0x000003e0


	//   ....[10]....
        /*00a8*/ 	.word	0x00000660


	//   ....[11]....
        /*00ac*/ 	.word	0x000006b0


	//   ....[12]....
        /*00b0*/ 	.word	0x00000740


	//   ....[13]....
        /*00b4*/ 	.word	0x00000790


	//   ....[14]....
        /*00b8*/ 	.word	0x00000820


	//   ....[15]....
        /*00bc*/ 	.word	0x00000870


	//   ....[16]....
        /*00c0*/ 	.word	0x00000900


	//   ....[17]....
        /*00c4*/ 	.word	0x00000950


	//   ....[18]....
        /*00c8*/ 	.word	0x000009e0


	//   ....[19]....
        /*00cc*/ 	.word	0x00000a30


	//----- nvinfo : EIATTR_VRC_CTA_INIT_COUNT
	.align		4
.L_200:
        /*00d0*/ 	.byte	0x02, 0x4a
	.zero		1
	.zero		1


	//----- nvinfo : EIATTR_EXIT_INSTR_OFFSETS
	.align		4
        /*00d4*/ 	.byte	0x04, 0x1c
        /*00d6*/ 	.short	(.L_202 - .L_201)


	//   ....[0]....
.L_201:
        /*00d8*/ 	.word	0x000005d0


	//   ....[1]....
        /*00dc*/ 	.word	0x00000600


	//----- nvinfo : EIATTR_CRS_STACK_SIZE
	.align		4
.L_202:
        /*00e0*/ 	.byte	0x04, 0x1e
        /*00e2*/ 	.short	(.L_204 - .L_203)
.L_203:
        /*00e4*/ 	.word	0x00000000


	//----- nvinfo : EIATTR_CBANK_PARAM_SIZE
	.align		4
.L_204:
        /*00e8*/ 	.byte	0x03, 0x19
        /*00ea*/ 	.short	0x0008


	//----- nvinfo : EIATTR_PARAM_CBANK
	.align		4
        /*00ec*/ 	.byte	0x04, 0x0a
        /*00ee*/ 	.short	(.L_206 - .L_205)
	.align		4
.L_205:
        /*00f0*/ 	.word	index@(.nv.constant0._ZN3cub18CUB_300001_SM_10006detail10radix_sort33DeviceRadixSortExclusiveSumKernelINS1_5radix10policy_hubIiNS0_8NullTypeEyE10Policy1000EyEEvPT0_)
        /*00f4*/ 	.short	0x0380
        /*00f6*/ 	.short	0x0008


	//----- nvinfo : EIATTR_SW_WAR
	.align		4
.L_206:
        /*00f8*/ 	.byte	0x04, 0x36
        /*00fa*/ 	.short	(.L_208 - .L_207)
.L_207:
        /*00fc*/ 	.word	0x00000008
.L_208:


//--------------------- .nv.info._ZN3cub18CUB_300001_SM_10006detail10radix_sort30DeviceRadixSortHistogramKernelINS1_5radix10policy_hubIiNS0_8NullTypeEyE10Policy1000ELNS0_9SortOrderE0EiyNS1_21identity_decomposer_tEEEvPT2_PKT1_SB_iiT3_ --------------------------
	.section	.nv.info._ZN3cub18CUB_300001_SM_10006detail10radix_sort30DeviceRadixSortHistogramKernelINS1_5radix10policy_hubIiNS0_8NullTypeEyE10Policy1000ELNS0_9SortOrderE0EiyNS1_21identity_decomposer_tEEEvPT2_PKT1_SB_iiT3_,"",@"SHT_CUDA_INFO"
	.sectionflags	@""
	.align	4


	//----- nvinfo : EIATTR_CUDA_API_VERSION
	.align		4
        /*0000*/ 	.byte	0x04, 0x37
        /*0002*/ 	.short	(.L_210 - .L_209)
.L_209:
        /*0004*/ 	.word	0x00000082


	//----- nvinfo : EIATTR_KPARAM_INFO
	.align		4
.L_210:
        /*0008*/ 	.byte	0x04, 0x17
        /*000a*/ 	.short	(.L_212 - .L_211)
.L_211:
        /*000c*/ 	.word	0x00000000
        /*0010*/ 	.short	0x0005
        /*0012*/ 	.short	0x0020
        /*0014*/ 	.byte	0x00, 0xf0, 0x05, 0x00


	//----- nvinfo : EIATTR_KPARAM_INFO
	.align		4
.L_212:
        /*0018*/ 	.byte	0x04, 0x17
        /*001a*/ 	.short	(.L_214 - .L_213)
.L_213:
        /*001c*/ 	.word	0x00000000
        /*0020*/ 	.short	0x0004
        /*0022*/ 	.short	0x001c
        /*0024*/ 	.byte	0x00, 0xf0, 0x11, 0x00


	//----- nvinfo : EIATTR_KPARAM_INFO
	.align		4
.L_214:
        /*0028*/ 	.byte	0x04, 0x17
        /*002a*/ 	.short	(.L_216 - .L_215)
.L_215:
        /*002c*/ 	.word	0x00000000
        /*0030*/ 	.short	0x0003
        /*0032*/ 	.short	0x0018
        /*0034*/ 	.byte	0x00, 0xf0, 0x11, 0x00


	//----- nvinfo : EIATTR_KPARAM_INFO
	.align		4
.L_216:
        /*0038*/ 	.byte	0x04, 0x17
        /*003a*/ 	.short	(.L_218 - .L_217)
.L_217:
        /*003c*/ 	.word	0x00000000
        /*0040*/ 	.short	0x0002
        /*0042*/ 	.short	0x0010
        /*0044*/ 	.byte	0x00, 0xf0, 0x21, 0x00


	//----- nvinfo : EIATTR_KPARAM_INFO
	.align		4
.L_218:
        /*0048*/ 	.byte	0x04, 0x17
        /*004a*/ 	.short	(.L_220 - .L_219)
.L_219:
        /*004c*/ 	.word	0x00000000
        /*0050*/ 	.short	0x0001
        /*0052*/ 	.short	0x0008
        /*0054*/ 	.byte	0x00, 0xf5, 0x21, 0x00


	//----- nvinfo : EIATTR_KPARAM_INFO
	.align		4
.L_220:
        /*0058*/ 	.byte	0x04, 0x17
        /*005a*/ 	.short	(.L_222 - .L_221)
.L_221:
        /*005c*/ 	.word	0x00000000
        /*0060*/ 	.short	0x0000
        /*0062*/ 	.short	0x0000
        /*0064*/ 	.byte	0x00, 0xf5, 0x21, 0x00


	//----- nvinfo : EIATTR_SPARSE_MMA_MASK
	.align		4
.L_222:
        /*0068*/ 	.byte	0x03, 0x50
        /*006a*/ 	.short	0x0000


	//----- nvinfo : EIATTR_MAXREG_COUNT
	.align		4
        /*006c*/ 	.byte	0x03, 0x1b
        /*006e*/ 	.short	0x00ff


	//----- nvinfo : EIATTR_NUM_BARRIERS
	.align		4
        /*0070*/ 	.byte	0x02, 0x4c
        /*0072*/ 	.byte	0x01
	.zero		1


	//----- nvinfo : EIATTR_MERCURY_ISA_VERSION
	.align		4
        /*0074*/ 	.byte	0x03, 0x5f
        /*0076*/ 	.short	0x0101


	//----- nvinfo : EIATTR_VRC_CTA_INIT_COUNT
	.align		4
        /*0078*/ 	.byte	0x02, 0x4a
	.zero		1
	.zero		1


	//----- nvinfo : EIATTR_EXIT_INSTR_OFFSETS
	.align		4
        /*007c*/ 	.byte	0x04, 0x1c
        /*007e*/ 	.short	(.L_224 - .L_223)


	//   ....[0]....
.L_223:
        /*0080*/ 	.word	0x00000040


	//   ....[1]....
        /*0084*/ 	.word	0x00002ee0


	//----- nvinfo : EIATTR_MAX_THREADS
	.align		4
.L_224:
        /*0088*/ 	.byte	0x04, 0x05
        /*008a*/ 	.short	(.L_226 - .L_225)
.L_225:
        /*008c*/ 	.word	0x00000080
        /*0090*/ 	.word	0x00000001
        /*0094*/ 	.word	0x00000001


	//----- nvinfo : EIATTR_CRS_STACK_SIZE
	.align		4
.L_226:
        /*0098*/ 	.byte	0x04, 0x1e
        /*009a*/ 	.short	(.L_228 - .L_227)
.L_227:
        /*009c*/ 	.word	0x00000000


	//----- nvinfo : EIATTR_CBANK_PARAM_SIZE
	.align		4
.L_228:
        /*00a0*/ 	.byte	0x03, 0x19
        /*00a2*/ 	.short	0x0021


	//----- nvinfo : EIATTR_PARAM_CBANK
	.align		4
        /*00a4*/ 	.byte	0x04, 0x0a
        /*00a6*/ 	.short	(.L_230 - .L_229)
	.align		4
.L_229:
        /*00a8*/ 	.word	index@(.nv.constant0._ZN3cub18CUB_300001_SM_10006detail10radix_sort30DeviceRadixSortHistogramKernelINS1_5radix10policy_hubIiNS0_8NullTypeEyE10Policy1000ELNS0_9SortOrderE0EiyNS1_21identity_decomposer_tEEEvPT2_PKT1_SB_iiT3_)
        /*00ac*/ 	.short	0x0380
        /*00ae*/ 	.short	0x0021


	//----- nvinfo : EIATTR_SW_WAR
	.align		4
.L_230:
        /*00b0*/ 	.byte	0x04, 0x36
        /*00b2*/ 	.short	(.L_232 - .L_231)
.L_231:
        /*00b4*/ 	.word	0x00000008
.L_232:


//--------------------- .nv.info._ZN3cub18CUB_300001_SM_10006detail10radix_sort31DeviceRadixSortSingleTileKernelINS1_5radix10policy_hubIiNS0_8NullTypeEyE10Policy1000ELNS0_9SortOrderE0EiS6_yNS1_21identity_decomposer_tEEEvPKT1_PSB_PKT2_PSF_T3_iiT4_ --------------------------
	.section	.nv.info._ZN3cub18CUB_300001_SM_10006detail10radix_sort31DeviceRadixSortSingleTileKernelINS1_5radix10policy_hubIiNS0_8NullTypeEyE10Policy1000ELNS0_9SortOrderE0EiS6_yNS1_21identity_decomposer_tEEEvPKT1_PSB_PKT2_PSF_T3_iiT4_,"",@"SHT_CUDA_INFO"
	.sectionflags	@""
	.align	4


	//----- nvinfo : EIATTR_CUDA_API_VERSION
	.align		4
        /*0000*/ 	.byte	0x04, 0x37
        /*0002*/ 	.short	(.L_234 - .L_233)
.L_233:
        /*0004*/ 	.word	0x00000082


	//----- nvinfo : EIATTR_KPARAM_INFO
	.align		4
.L_234:
        /*0008*/ 	.byte	0x04, 0x17
        /*000a*/ 	.short	(.L_236 - .L_235)
.L_235:
        /*000c*/ 	.word	0x00000000
        /*0010*/ 	.short	0x0007
        /*0012*/ 	.short	0x0030
        /*0014*/ 	.byte	0x00, 0xf0, 0x05, 0x00


	//----- nvinfo : EIATTR_KPARAM_INFO
	.align		4
.L_236:
        /*0018*/ 	.byte	0x04, 0x17
        /*001a*/ 	.short	(.L_238 - .L_237)
.L_237:
        /*001c*/ 	.word	0x00000000
        /*0020*/ 	.short	0x0006
        /*0022*/ 	.short	0x002c
        /*0024*/ 	.byte	0x00, 0xf0, 0x11, 0x00


	//----- nvinfo : EIATTR_KPARAM_INFO
	.align		4
.L_238:
        /*0028*/ 	.byte	0x04, 0x17
        /*002a*/ 	.short	(.L_240 - .L_239)
.L_239:
        /*002c*/ 	.word	0x00000000
        /*0030*/ 	.short	0x0005
        /*0032*/ 	.short	0x0028
        /*0034*/ 	.byte	0x00, 0xf0, 0x11, 0x00


	//----- nvinfo : EIATTR_KPARAM_INFO
	.align		4
.L_240:
        /*0038*/ 	.byte	0x04, 0x17
        /*003a*/ 	.short	(.L_242 - .L_241)
.L_241:
        /*003c*/ 	.word	0x00000000
        /*0040*/ 	.short	0x0004
        /*0042*/ 	.short	0x0020
        /*0044*/ 	.byte	0x00, 0xf0, 0x21, 0x00


	//----- nvinfo : EIATTR_KPARAM_INFO
	.align		4
.L_242:
        /*0048*/ 	.byte	0x04, 0x17
        /*004a*/ 	.short	(.L_244 - .L_243)
.L_243:
        /*004c*/ 	.word	0x00000000
        /*0050*/ 	.short	0x0003
        /*0052*/ 	.short	0x0018
        /*0054*/ 	.byte	0x00, 0xf5, 0x21, 0x00


	//----- nvinfo : EIATTR_KPARAM_INFO
	.align		4
.L_244:
        /*0058*/ 	.byte	0x04, 0x17
        /*005a*/ 	.short	(.L_246 - .L_245)
.L_245:
        /*005c*/ 	.word	0x00000000
        /*0060*/ 	.short	0x0002
        /*0062*/ 	.short	0x0010
        /*0064*/ 	.byte	0x00, 0xf5, 0x21, 0x00


	//----- nvinfo : EIATTR_KPARAM_INFO
	.align		4
.L_246:
        /*0068*/ 	.byte	0x04, 0x17
        /*006a*/ 	.short	(.L_248 - .L_247)
.L_247:
        /*006c*/ 	.word	0x00000000
        /*0070*/ 	.short	0x0001
        /*0072*/ 	.short	0x0008
        /*0074*/ 	.byte	0x00, 0xf5, 0x21, 0x00


	//----- nvinfo : EIATTR_KPARAM_INFO
	.align		4
.L_248:
        /*0078*/ 	.byte	0x04, 0x17
        /*007a*/ 	.short	(.L_250 - .L_249)
.L_249:
        /*007c*/ 	.word	0x00000000
        /*0080*/ 	.short	0x0000
        /*0082*/ 	.short	0x0000
        /*0084*/ 	.byte	0x00, 0xf5, 0x21, 0x00


	//----- nvinfo : EIATTR_SPARSE_MMA_MASK
	.align		4
.L_250:
        /*0088*/ 	.byte	0x03, 0x50
        /*008a*/ 	.short	0x0000


	//----- nvinfo : EIATTR_MAXREG_COUNT
	.align		4
        /*008c*/ 	.byte	0x03, 0x1b
        /*008e*/ 	.short	0x00ff


	//----- nvinfo : EIATTR_NUM_BARRIERS
	.align		4
        /*0090*/ 	.byte	0x02, 0x4c
        /*0092*/ 	.byte	0x01
	.zero		1


	//----- nvinfo : EIATTR_MERCURY_ISA_VERSION
	.align		4
        /*0094*/ 	.byte	0x03, 0x5f
        /*0096*/ 	.short	0x0101


	//----- nvinfo : EIATTR_COOP_GROUP_MASK_REGIDS
	.align		4
        /*0098*/ 	.byte	0x04, 0x29
        /*009a*/ 	.short	(.L_252 - .L_251)


	//   ....[0]....
.L_251:
        /*009c*/ 	.word	0xffffffff


	//   ....[1]....
        /*00a0*/ 	.word	0xffffffff


	//   ....[2]....
        /*00a4*/ 	.word	0xffffffff


	//   ....[3]....
        /*00a8*/ 	.word	0xffffffff


	//   ....[4]....
        /*00ac*/ 	.word	0xffffffff


	//----- nvinfo : EIATTR_COOP_GROUP_INSTR_OFFSETS
	.align		4
.L_252:
        /*00b0*/ 	.byte	0x04, 0x28
        /*00b2*/ 	.short	(.L_254 - .L_253)


	//   ....[0]....
.L_253:
        /*00b4*/ 	.word	0x000019f0


	//   ....[1]....
        /*00b8*/ 	.word	0x00001a10


	//   ....[2]....
        /*00bc*/ 	.word	0x00001a30


	//   ....[3]....
        /*00c0*/ 	.word	0x00001a50


	//   ....[4]....
        /*00c4*/ 	.word	0x00001a70


	//----- nvinfo : EIATTR_VRC_CTA_INIT_COUNT
	.align		4
.L_254:
        /*00c8*/ 	.byte	0x02, 0x4a
	.zero		1
	.zero		1


	//----- nvinfo : EIATTR_EXIT_INSTR_OFFSETS
	.align		4
        /*00cc*/ 	.byte	0x04, 0x1c
        /*00ce*/ 	.short	(.L_256 - .L_255)


	//   ....[0]....
.L_255:
        /*00d0*/ 	.word	0x000030e0


	//   ....[1]....
        /*00d4*/ 	.word	0x00003120


	//----- nvinfo : EIATTR_MAX_THREADS
	.align		4
.L_256:
        /*00d8*/ 	.byte	0x04, 0x05
        /*00da*/ 	.short	(.L_258 - .L_257)
.L_257:
        /*00dc*/ 	.word	0x00000100
        /*00e0*/ 	.word	0x00000001
        /*00e4*/ 	.word	0x00000001


	//----- nvinfo : EIATTR_CBANK_PARAM_SIZE
	.align		4
.L_258:
        /*00e8*/ 	.byte	0x03, 0x19
        /*00ea*/ 	.short	0x0031


	//----- nvinfo : EIATTR_PARAM_CBANK
	.align		4
        /*00ec*/ 	.byte	0x04, 0x0a
        /*00ee*/ 	.short	(.L_260 - .L_259)
	.align		4
.L_259:
        /*00f0*/ 	.word	index@(.nv.constant0._ZN3cub18CUB_300001_SM_10006detail10radix_sort31DeviceRadixSortSingleTileKernelINS1_5radix10policy_hubIiNS0_8NullTypeEyE10Policy1000ELNS0_9SortOrderE0EiS6_yNS1_21identity_decomposer_tEEEvPKT1_PSB_PKT2_PSF_T3_iiT4_)
        /*00f4*/ 	.short	0x0380
        /*00f6*/ 	.short	0x0031


	//----- nvinfo : EIATTR_SW_WAR
	.align		4
.L_260:
        /*00f8*/ 	.byte	0x04, 0x36
        /*00fa*/ 	.short	(.L_262 - .L_261)
.L_261:
        /*00fc*/ 	.word	0x00000008
.L_262:


//--------------------- .nv.info._ZN3cub18CUB_300001_SM_10006detail8for_each13static_kernelINS2_12policy_hub_t12policy_500_tEmN6thrust24THRUST_300001_SM_1000_NS8cuda_cub20__uninitialized_fill7functorINS7_10device_ptrIiEEiEEEEvT0_T1_ --------------------------
	.section	.nv.info._ZN3cub18CUB_300001_SM_10006detail8for_each13static_kernelINS2_12policy_hub_t12policy_500_tEmN6thrust24THRUST_300001_SM_1000_NS8cuda_cub20__uninitialized_fill7functorINS7_10device_ptrIiEEiEEEEvT0_T1_,"",@"SHT_CUDA_INFO"
	.sectionflags	@""
	.align	4


	//----- nvinfo : EIATTR_CUDA_API_VERSION
	.align		4
        /*0000*/ 	.byte	0x04, 0x37
        /*0002*/ 	.short	(.L_264 - .L_263)
.L_263:
        /*0004*/ 	.word	0x00000082


	//----- nvinfo : EIATTR_KPARAM_INFO
	.align		4
.L_264:
        /*0008*/ 	.byte	0x04, 0x17
        /*000a*/ 	.short	(.L_266 - .L_265)
.L_265:
        /*000c*/ 	.word	0x00000000
        /*0010*/ 	.short	0x0001
        /*0012*/ 	.short	0x0008
        /*0014*/ 	.byte	0x00, 0xf0, 0x41, 0x00


	//----- nvinfo : EIATTR_KPARAM_INFO
	.align		4
.L_266:
        /*0018*/ 	.byte	0x04, 0x17
        /*001a*/ 	.short	(.L_268 - .L_267)
.L_267:
        /*001c*/ 	.word	0x00000000
        /*0020*/ 	.short	0x0000
        /*0022*/ 	.short	0x0000
        /*0024*/ 	.byte	0x00, 0xf0, 0x21, 0x00


	//----- nvinfo : EIATTR_SPARSE_MMA_MASK
	.align		4
.L_268:
        /*0028*/ 	.byte	0x03, 0x50
        /*002a*/ 	.short	0x0000


	//----- nvinfo : EIATTR_MAXREG_COUNT
	.align		4
        /*002c*/ 	.byte	0x03, 0x1b
        /*002e*/ 	.short	0x00ff


	//----- nvinfo : EIATTR_MERCURY_ISA_VERSION
	.align		4
        /*0030*/ 	.byte	0x03, 0x5f
        /*0032*/ 	.short	0x0101


	//----- nvinfo : EIATTR_VRC_CTA_INIT_COUNT
	.align		4
        /*0034*/ 	.byte	0x02, 0x4a
	.zero		1
	.zero		1


	//----- nvinfo : EIATTR_EXIT_INSTR_OFFSETS
	.align		4
        /*0038*/ 	.byte	0x04, 0x1c
        /*003a*/ 	.short	(.L_270 - .L_269)


	//   ....[0]....
.L_269:
        /*003c*/ 	.word	0x00000130


	//   ....[1]....
        /*0040*/ 	.word	0x00000230


	//   ....[2]....
        /*0044*/ 	.word	0x00000260


	//----- nvinfo : EIATTR_MAX_THREADS
	.align		4
.L_270:
        /*0048*/ 	.byte	0x04, 0x05
        /*004a*/ 	.short	(.L_272 - .L_271)
.L_271:
        /*004c*/ 	.word	0x00000100
        /*0050*/ 	.word	0x00000001
        /*0054*/ 	.word	0x00000001


	//----- nvinfo : EIATTR_CBANK_PARAM_SIZE
	.align		4
.L_272:
        /*0058*/ 	.byte	0x03, 0x19
        /*005a*/ 	.short	0x0018


	//----- nvinfo : EIATTR_PARAM_CBANK
	.align		4
        /*005c*/ 	.byte	0x04, 0x0a
        /*005e*/ 	.short	(.L_274 - .L_273)
	.align		4
.L_273:
        /*0060*/ 	.word	index@(.nv.constant0._ZN3cub18CUB_300001_SM_10006detail8for_each13static_kernelINS2_12policy_hub_t12policy_500_tEmN6thrust24THRUST_300001_SM_1000_NS8cuda_cub20__uninitialized_fill7functorINS7_10device_ptrIiEEiEEEEvT0_T1_)
        /*0064*/ 	.short	0x0380
        /*0066*/ 	.short	0x0018


	//----- nvinfo : EIATTR_SW_WAR
	.align		4
.L_274:
        /*0068*/ 	.byte	0x04, 0x36
        /*006a*/ 	.short	(.L_276 - .L_275)
.L_275:
        /*006c*/ 	.word	0x00000008
.L_276:


//--------------------- .nv.info._ZN3cub18CUB_300001_SM_10006detail11EmptyKernelIvEEvv --------------------------
	.section	.nv.info._ZN3cub18CUB_300001_SM_10006detail11EmptyKernelIvEEvv,"",@"SHT_CUDA_INFO"
	.sectionflags	@""
	.align	4


	//----- nvinfo : EIATTR_CUDA_API_VERSION
	.align		4
        /*0000*/ 	.byte	0x04, 0x37
        /*0002*/ 	.short	(.L_278 - .L_277)
.L_277:
        /*0004*/ 	.word	0x00000082


	//----- nvinfo : EIATTR_SPARSE_MMA_MASK
	.align		4
.L_278:
        /*0008*/ 	.byte	0x03, 0x50
        /*000a*/ 	.short	0x0000


	//----- nvinfo : EIATTR_MAXREG_COUNT
	.align		4
        /*000c*/ 	.byte	0x03, 0x1b
        /*000e*/ 	.short	0x00ff


	//----- nvinfo : EIATTR_MERCURY_ISA_VERSION
	.align		4
        /*0010*/ 	.byte	0x03, 0x5f
        /*0012*/ 	.short	0x0101


	//----- nvinfo : EIATTR_VRC_CTA_INIT_COUNT
	.align		4
        /*0014*/ 	.byte	0x02, 0x4a
	.zero		1
	.zero		1


	//----- nvinfo : EIATTR_EXIT_INSTR_OFFSETS
	.align		4
        /*0018*/ 	.byte	0x04, 0x1c
        /*001a*/ 	.short	(.L_280 - .L_279)


	//   ....[0]....
.L_279:
        /*001c*/ 	.word	0x00000010


	//----- nvinfo : EIATTR_SW_WAR
	.align		4
.L_280:
        /*0020*/ 	.byte	0x04, 0x36
        /*0022*/ 	.short	(.L_282 - .L_281)
.L_281:
        /*0024*/ 	.word	0x00000008
.L_282:


//--------------------- .nv.info._ZN6thrust24THRUST_300001_SM_1000_NS8cuda_cub4core6detail13_kernel_agentINS1_8__reduce11ReduceAgentIPN4cuda3std3__45tupleIJilEEESC_SB_lNS1_9__extrema9arg_max_fIilNS9_4lessIiEEEEEEJSC_SC_iSH_EEEvDpT0_ --------------------------
	.section	.nv.info._ZN6thrust24THRUST_300001_SM_1000_NS8cuda_cub4core6detail13_kernel_agentINS1_8__reduce11ReduceAgentIPN4cuda3std3__45tupleIJilEEESC_SB_lNS1_9__extrema9arg_max_fIilNS9_4lessIiEEEEEEJSC_SC_iSH_EEEvDpT0_,"",@"SHT_CUDA_INFO"
	.sectionflags	@""
	.align	4


	//----- nvinfo : EIATTR_CUDA_API_VERSION
	.align		4
        /*0000*/ 	.byte	0x04, 0x37
        /*0002*/ 	.short	(.L_284 - .L_283)
.L_283:
        /*0004*/ 	.word	0x00000082


	//----- nvinfo : EIATTR_KPARAM_INFO
	.align		4
.L_284:
        /*0008*/ 	.byte	0x04, 0x17
        /*000a*/ 	.short	(.L_286 - .L_285)
.L_285:
        /*000c*/ 	.word	0x00000000
        /*0010*/ 	.short	0x0003
        /*0012*/ 	.short	0x0014
        /*0014*/ 	.byte	0x00, 0xf0, 0x05, 0x00


	//----- nvinfo : EIATTR_KPARAM_INFO
	.align		4
.L_286:
        /*0018*/ 	.byte	0x04, 0x17
        /*001a*/ 	.short	(.L_288 - .L_287)
.L_287:
        /*001c*/ 	.word	0x00000000
        /*0020*/ 	.short	0x0002
        /*0022*/ 	.short	0x0010
        /*0024*/ 	.byte	0x00, 0xf0, 0x11, 0x00


	//----- nvinfo : EIATTR_KPARAM_INFO
	.align		4
.L_288:
        /*0028*/ 	.byte	0x04, 0x17
        /*002a*/ 	.short	(.L_290 - .L_289)
.L_289:
        /*002c*/ 	.word	0x00000000
        /*0030*/ 	.short	0x0001
        /*0032*/ 	.short	0x0008
        /*0034*/ 	.byte	0x00, 0xf5, 0x21, 0x00


	//----- nvinfo : EIATTR_KPARAM_INFO
	.align		4
.L_290:
        /*0038*/ 	.byte	0x04, 0x17
        /*003a*/ 	.short	(.L_292 - .L_291)
.L_291:
        /*003c*/ 	.word	0x00000000
        /*0040*/ 	.short	0x0000
        /*0042*/ 	.short	0x0000
        /*0044*/ 	.byte	0x00, 0xf5, 0x21, 0x00


	//----- nvinfo : EIATTR_SPARSE_MMA_MASK
	.align		4
.L_292:
        /*0048*/ 	.byte	0x03, 0x50
        /*004a*/ 	.short	0x0000


	//----- nvinfo : EIATTR_MAXREG_COUNT
	.align		4
        /*004c*/ 	.byte	0x03, 0x1b
        /*004e*/ 	.short	0x00ff


	//----- nvinfo : EIATTR_NUM_BARRIERS
	.align		4
        /*0050*/ 	.byte	0x02, 0x4c
        /*0052*/ 	.byte	0x01
	.zero		1


	//----- nvinfo : EIATTR_MERCURY_ISA_VERSION
	.align		4
        /*0054*/ 	.byte	0x03, 0x5f
        /*0056*/ 	.short	0x0101


	//----- nvinfo : EIATTR_COOP_GROUP_MASK_REGIDS
	.align		4
        /*0058*/ 	.byte	0x04, 0x29
        /*005a*/ 	.short	(.L_294 - .L_293)


	//   ....[0]....
.L_293:
        /*005c*/ 	.word	0xffffffff


	//   ....[1]....
        /*0060*/ 	.word	0xffffffff


	//   ....[2]....
        /*0064*/ 	.word	0xffffffff


	//   ....[3]....
        /*0068*/ 	.word	0xffffffff


	//   ....[4]....
        /*006c*/ 	.word	0xffffffff


	//   ....[5]....
        /*0070*/ 	.word	0xffffffff


	//   ....[6]....
        /*0074*/ 	.word	0xffffffff


	//   ....[7]....
        /*0078*/ 	.word	0xffffffff


	//   ....[8]....
        /*007c*/ 	.word	0xffffffff


	//   ....[9]....
        /*0080*/ 	.word	0xffffffff


	//   ....[10]....
        /*0084*/ 	.word	0xffffffff


	//   ....[11]....
        /*0088*/ 	.word	0xffffffff


	//   ....[12]....
        /*008c*/ 	.word	0xffffffff


	//   ....[13]....
        /*0090*/ 	.word	0xffffffff


	//   ....[14]....
        /*0094*/ 	.word	0xffffffff


	//   ....[15]....
        /*0098*/ 	.word	0xffffffff


	//   ....[16]....
        /*009c*/ 	.word	0xffffffff


	//   ....[17]....
        /*00a0*/ 	.word	0xffffffff


	//   ....[18]....
        /*00a4*/ 	.word	0xffffffff


	//   ....[19]....
        /*00a8*/ 	.word	0xffffffff


	//   ....[20]....
        /*00ac*/ 	.word	0xffffffff


	//   ....[21]....
        /*00b0*/ 	.word	0xffffffff


	//   ....[22]....
        /*00b4*/ 	.word	0xffffffff


	//   ....[23]....
        /*00b8*/ 	.word	0xffffffff


	//   ....[24]....
        /*00bc*/ 	.word	0xffffffff


	//   ....[25]....
        /*00c0*/ 	.word	0xffffffff


	//   ....[26]....
        /*00c4*/ 	.word	0xffffffff


	//   ....[27]....
        /*00c8*/ 	.word	0xffffffff


	//   ....[28]....
        /*00cc*/ 	.word	0xffffffff


	//   ....[29]....
        /*00d0*/ 	.word	0xffffffff


	//   ....[30]....
        /*00d4*/ 	.word	0xffffffff


	//   ....[31]....
        /*00d8*/ 	.word	0xffffffff


	//   ....[32]....
        /*00dc*/ 	.word	0xffffffff


	//   ....[33]....
        /*00e0*/ 	.word	0xffffffff


	//   ....[34]....
        /*00e4*/ 	.word	0xffffffff


	//   ....[35]....
        /*00e8*/ 	.word	0xffffffff


	//   ....[36]....
        /*00ec*/ 	.word	0xffffffff


	//   ....[37]....
        /*00f0*/ 	.word	0xffffffff


	//   ....[38]....
        /*00f4*/ 	.word	0xffffffff


	//   ....[39]....
        /*00f8*/ 	.word	0xffffffff


	//   ....[40]....
        /*00fc*/ 	.word	0xffffffff


	//   ....[41]....
        /*0100*/ 	.word	0xffffffff


	//   ....[42]....
        /*0104*/ 	.word	0xffffffff


	//   ....[43]....
        /*0108*/ 	.word	0xffffffff


	//   ....[44]....
        /*010c*/ 	.word	0xffffffff


	//----- nvinfo : EIATTR_COOP_GROUP_INSTR_OFFSETS
	.align		4
.L_294:
        /*0110*/ 	.byte	0x04, 0x28
        /*0112*/ 	.short	(.L_296 - .L_295)


	//   ....[0]....
.L_295:
        /*0114*/ 	.word	0x00000a60


	//   ....[1]....
        /*0118*/ 	.word	0x00000a90


	//   ....[2]....
        /*011c*/ 	.word	0x00000aa0


	//   ....[3]....
        /*0120*/ 	.word	0x00000c00


	//   ....[4]....
        /*0124*/ 	.word	0x00000c40


	//   ....[5]....
        /*0128*/ 	.word	0x00000c80


	//   ....[6]....
        /*012c*/ 	.word	0x00000dc0


	//   ....[7]....
        /*0130*/ 	.word	0x00000df0


	//   ....[8]....
        /*0134*/ 	.word	0x00000e20


	//   ....[9]....
        /*0138*/ 	.word	0x00000f50


	//   ....[10]....
        /*013c*/ 	.word	0x00000f80


	//   ....[11]....
        /*0140*/ 	.word	0x00000fb0


	//   ....[12]....
        /*0144*/ 	.word	0x000010e0


	//   ....[13]....
        /*0148*/ 	.word	0x00001110


	//   ....[14]....
        /*014c*/ 	.word	0x00001140


	//   ....[15]....
        /*0150*/ 	.word	0x00001d00


	//   ....[16]....
        /*0154*/ 	.word	0x00001d10


	//   ....[17]....
        /*0158*/ 	.word	0x00001d20


	//   ....[18]....
        /*015c*/ 	.word	0x00001ef0


	//   ....[19]....
        /*0160*/ 	.word	0x00001f30


	//   ....[20]....
        /*0164*/ 	.word	0x00001f60


	//   ....[21]....
        /*0168*/ 	.word	0x00002090


	//   ....[22]....
        /*016c*/ 	.word	0x000020c0


	//   ....[23]....
        /*0170*/ 	.word	0x000020f0


	//   ....[24]....
        /*0174*/ 	.word	0x00002220


	//   ....[25]....
        /*0178*/ 	.word	0x00002250


	//   ....[26]....
        /*017c*/ 	.word	0x00002280


	//   ....[27]....
        /*0180*/ 	.word	0x000023b0


	//   ....[28]....
        /*0184*/ 	.word	0x000023e0


	//   ....[29]....
        /*0188*/ 	.word	0x00002410


	//   ....[30]....
        /*018c*/ 	.word	0x00004a60


	//   ....[31]....
        /*0190*/ 	.word	0x00004a80


	//   ....[32]....
        /*0194*/ 	.word	0x00004a90


	//   ....[33]....
        /*0198*/ 	.word	0x00004c30


	//   ....[34]....
        /*019c*/ 	.word	0x00004c60


	//   ....[35]....
        /*01a0*/ 	.word	0x00004c90


	//   ....[36]....
        /*01a4*/ 	.word	0x00004dc0


	//   ....[37]....
        /*01a8*/ 	.word	0x00004df0


	//   ....[38]....
        /*01ac*/ 	.word	0x00004e20


	//   ....[39]....
        /*01b0*/ 	.word	0x00004f50


	//   ....[40]....
        /*01b4*/ 	.word	0x00004f80


	//   ....[41]....
        /*01b8*/ 	.word	0x00004fb0


	//   ....[42]....
        /*01bc*/ 	.word	0x000050e0


	//   ....[43]....
        /*01c0*/ 	.word	0x00005110


	//   ....[44]....
        /*01c4*/ 	.word	0x00005140


	//----- nvinfo : EIATTR_VRC_CTA_INIT_COUNT
	.align		4
.L_296:
        /*01c8*/ 	.byte	0x02, 0x4a
	.zero		1
	.zero		1


	//----- nvinfo : EIATTR_EXIT_INSTR_OFFSETS
	.align		4
        /*01cc*/ 	.byte	0x04, 0x1c
        /*01ce*/ 	.short	(.L_298 - .L_297)


	//   ....[0]....
.L_297:
        /*01d0*/ 	.word	0x00000030


	//   ....[1]....
        /*01d4*/ 	.word	0x00005c50


	//   ....[2]....
        /*01d8*/ 	.word	0x00005cc0


	//----- nvinfo : EIATTR_MAX_THREADS
	.align		4
.L_298:
        /*01dc*/ 	.byte	0x04, 0x05
        /*01de*/ 	.short	(.L_300 - .L_299)
.L_299:
        /*01e0*/ 	.word	0x00000100
        /*01e4*/ 	.word	0x00000001
        /*01e8*/ 	.word	0x00000001


	//----- nvinfo : EIATTR_CRS_STACK_SIZE
	.align		4
.L_300:
        /*01ec*/ 	.byte	0x04, 0x1e
        /*01ee*/ 	.short	(.L_302 - .L_301)
.L_301:
        /*01f0*/ 	.word	0x00000000


	//----- nvinfo : EIATTR_CBANK_PARAM_SIZE
	.align		4
.L_302:
        /*01f4*/ 	.byte	0x03, 0x19
        /*01f6*/ 	.short	0x0015


	//----- nvinfo : EIATTR_PARAM_CBANK
	.align		4
        /*01f8*/ 	.byte	0x04, 0x0a
        /*01fa*/ 	.short	(.L_304 - .L_303)
	.align		4
.L_303:
        /*01fc*/ 	.word	index@(.nv.constant0._ZN6thrust24THRUST_300001_SM_1000_NS8cuda_cub4core6detail13_kernel_agentINS1_8__reduce11ReduceAgentIPN4cuda3std3__45tupleIJilEEESC_SB_lNS1_9__extrema9arg_max_fIilNS9_4lessIiEEEEEEJSC_SC_iSH_EEEvDpT0_)
        /*0200*/ 	.short	0x0380
        /*0202*/ 	.short	0x0015


	//----- nvinfo : EIATTR_SW_WAR
	.align		4
.L_304:
        /*0204*/ 	.byte	0x04, 0x36
        /*0206*/ 	.short	(.L_306 - .L_305)
.L_305:
        /*0208*/ 	.word	0x00000008
.L_306:


//--------------------- .nv.info._ZN6thrust24THRUST_300001_SM_1000_NS8cuda_cub4core6detail13_kernel_agentINS1_8__reduce10DrainAgentIlEEJN3cub18CUB_300001_SM_10009GridQueueIyEElEEEvDpT0_ --------------------------
	.section	.nv.info._ZN6thrust24THRUST_300001_SM_1000_NS8cuda_cub4core6detail13_kernel_agentINS1_8__reduce10DrainAgentIlEEJN3cub18CUB_300001_SM_10009GridQueueIyEElEEEvDpT0_,"",@"SHT_CUDA_INFO"
	.sectionflags	@""
	.align	4


	//----- nvinfo : EIATTR_CUDA_API_VERSION
	.align		4
        /*0000*/ 	.byte	0x04, 0x37
        /*0002*/ 	.short	(.L_308 - .L_307)
.L_307:
        /*0004*/ 	.word	0x00000082


	//----- nvinfo : EIATTR_KPARAM_INFO
	.align		4
.L_308:
        /*0008*/ 	.byte	0x04, 0x17
        /*000a*/ 	.short	(.L_310 - .L_309)
.L_309:
        /*000c*/ 	.word	0x00000000
        /*0010*/ 	.short	0x0001
        /*0012*/ 	.short	0x0008
        /*0014*/ 	.byte	0x00, 0xf0, 0x21, 0x00


	//----- nvinfo : EIATTR_KPARAM_INFO
	.align		4
.L_310:
        /*0018*/ 	.byte	0x04, 0x17
        /*001a*/ 	.short	(.L_312 - .L_311)
.L_311:
        /*001c*/ 	.word	0x00000000
        /*0020*/ 	.short	0x0000
        /*0022*/ 	.short	0x0000
        /*0024*/ 	.byte	0x00, 0xf0, 0x21, 0x00


	//----- nvinfo : EIATTR_SPARSE_MMA_MASK
	.align		4
.L_312:
        /*0028*/ 	.byte	0x03, 0x50
        /*002a*/ 	.short	0x0000


	//----- nvinfo : EIATTR_MAXREG_COUNT
	.align		4
        /*002c*/ 	.byte	0x03, 0x1b
        /*002e*/ 	.short	0x00ff


	//----- nvinfo : EIATTR_MERCURY_ISA_VERSION
	.align		4
        /*0030*/ 	.byte	0x03, 0x5f
        /*0032*/ 	.short	0x0101


	//----- nvinfo : EIATTR_VRC_CTA_INIT_COUNT
	.align		4
        /*0034*/ 	.byte	0x02, 0x4a
	.zero		1
	.zero		1


	//----- nvinfo : EIATTR_EXIT_INSTR_OFFSETS
	.align		4
        /*0038*/ 	.byte	0x04, 0x1c
        /*003a*/ 	.short	(.L_314 - .L_313)


	//   ....[0]....
.L_313:
        /*003c*/ 	.word	0x00000060


	//----- nvinfo : EIATTR_MAX_THREADS
	.align		4
.L_314:
        /*0040*/ 	.byte	0x04, 0x05
        /*0042*/ 	.short	(.L_316 - .L_315)
.L_315:
        /*0044*/ 	.word	0x00000001
        /*0048*/ 	.word	0x00000001
        /*004c*/ 	.word	0x00000001


	//----- nvinfo : EIATTR_CBANK_PARAM_SIZE
	.align		4
.L_316:
        /*0050*/ 	.byte	0x03, 0x19
        /*0052*/ 	.short	0x0010


	//----- nvinfo : EIATTR_PARAM_CBANK
	.align		4
        /*0054*/ 	.byte	0x04, 0x0a
        /*0056*/ 	.short	(.L_318 - .L_317)
	.align		4
.L_317:
        /*0058*/ 	.word	index@(.nv.constant0._ZN6thrust24THRUST_300001_SM_1000_NS8cuda_cub4core6detail13_kernel_agentINS1_8__reduce10DrainAgentIlEEJN3cub18CUB_300001_SM_10009GridQueueIyEElEEEvDpT0_)
        /*005c*/ 	.short	0x0380
        /*005e*/ 	.short	0x0010


	//----- nvinfo : EIATTR_SW_WAR
	.align		4
.L_318:
        /*0060*/ 	.byte	0x04, 0x36
        /*0062*/ 	.short	(.L_320 - .L_319)
.L_319:
        /*0064*/ 	.word	0x00000008
.L_320:


//--------------------- .nv.info._ZN6thrust24THRUST_300001_SM_1000_NS8cuda_cub4core6detail13_kernel_agentINS1_8__reduce11ReduceAgentINS0_12zip_iteratorIN4cuda3std3__45tupleIJNS0_6detail15normal_iteratorINS0_10device_ptrIiEEEENS0_17counting_iteratorIlNS0_11use_defaultESI_SI_EEEEEEEPNSB_IJilEEESM_lNS1_9__extrema9arg_max_fIilNSA_4lessIiEEEEEEJSL_SN_lN3cub18CUB_300001_SM_100013GridEvenShareIlEENSV_9GridQueueIyEESS_EEEvDpT0_ --------------------------
	.section	.nv.info._ZN6thrust24THRUST_300001_SM_1000_NS8cuda_cub4core6detail13_kernel_agentINS1_8__reduce11ReduceAgentINS0_12zip_iteratorIN4cuda3std3__45tupleIJNS0_6detail15normal_iteratorINS0_10device_ptrIiEEEENS0_17counting_iteratorIlNS0_11use_defaultESI_SI_EEEEEEEPNSB_IJilEEESM_lNS1_9__extrema9arg_max_fIilNSA_4lessIiEEEEEEJSL_SN_lN3cub18CUB_300001_SM_100013GridEvenShareIlEENSV_9GridQueueIyEESS_EEEvDpT0_,"",@"SHT_CUDA_INFO"
	.sectionflags	@""
	.align	4


	//----- nvinfo : EIATTR_CUDA_API_VERSION
	.align		4
        /*0000*/ 	.byte	0x04, 0x37
        /*0002*/ 	.short	(.L_322 - .L_321)
.L_321:
        /*0004*/ 	.word	0x00000082


	//----- nvinfo : EIATTR_KPARAM_INFO
	.align		4
.L_322:
        /*0008*/ 	.byte	0x04, 0x17
        /*000a*/ 	.short	(.L_324 - .L_323)
.L_323:
        /*000c*/ 	.word	0x00000000
        /*0010*/ 	.short	0x0005
        /*0012*/ 	.short	0x0070
        /*0014*/ 	.byte	0x00, 0xf0, 0x05, 0x00


	//----- nvinfo : EIATTR_KPARAM_INFO
	.align		4
.L_324:
        /*0018*/ 	.byte	0x04, 0x17
        /*001a*/ 	.short	(.L_326 - .L_325)
.L_325:
        /*001c*/ 	.word	0x00000000
        /*0020*/ 	.short	0x0004
        /*0022*/ 	.short	0x0068
        /*0024*/ 	.byte	0x00, 0xf0, 0x21, 0x00


	//----- nvinfo : EIATTR_KPARAM_INFO
	.align		4
.L_326:
        /*0028*/ 	.byte	0x04, 0x17
        /*002a*/ 	.short	(.L_328 - .L_327)
.L_327:
        /*002c*/ 	.word	0x00000000
        /*0030*/ 	.short	0x0003
        /*0032*/ 	.short	0x0020
        /*0034*/ 	.byte	0x00, 0xf0, 0x21, 0x01


	//----- nvinfo : EIATTR_KPARAM_INFO
	.align		4
.L_328:
        /*0038*/ 	.byte	0x04, 0x17
        /*003a*/ 	.short	(.L_330 - .L_329)
.L_329:
        /*003c*/ 	.word	0x00000000
        /*0040*/ 	.short	0x0002
        /*0042*/ 	.short	0x0018
        /*0044*/ 	.byte	0x00, 0xf0, 0x21, 0x00


	//----- nvinfo : EIATTR_KPARAM_INFO
	.align		4
.L_330:
        /*0048*/ 	.byte	0x04, 0x17
        /*004a*/ 	.short	(.L_332 - .L_331)
.L_331:
        /*004c*/ 	.word	0x00000000
        /*0050*/ 	.short	0x0001
        /*0052*/ 	.short	0x0010
        /*0054*/ 	.byte	0x00, 0xf5, 0x21, 0x00


	//----- nvinfo : EIATTR_KPARAM_INFO
	.align		4
.L_332:
        /*0058*/ 	.byte	0x04, 0x17
        /*005a*/ 	.short	(.L_334 - .L_333)
.L_333:
        /*005c*/ 	.word	0x00000000
        /*0060*/ 	.short	0x0000
        /*0062*/ 	.short	0x0000
        /*0064*/ 	.byte	0x00, 0xf0, 0x41, 0x00


	//----- nvinfo : EIATTR_SPARSE_MMA_MASK
	.align		4
.L_334:
        /*0068*/ 	.byte	0x03, 0x50
        /*006a*/ 	.short	0x0000


	//----- nvinfo : EIATTR_MAXREG_COUNT
	.align		4
        /*006c*/ 	.byte	0x03, 0x1b
        /*006e*/ 	.short	0x00ff


	//----- nvinfo : EIATTR_NUM_BARRIERS
	.align		4
        /*0070*/ 	.byte	0x02, 0x4c
        /*0072*/ 	.byte	0x01
	.zero		1


	//----- nvinfo : EIATTR_MERCURY_ISA_VERSION
	.align		4
        /*0074*/ 	.byte	0x03, 0x5f
        /*0076*/ 	.short	0x0101


	//----- nvinfo : EIATTR_COOP_GROUP_MASK_REGIDS
	.align		4
        /*0078*/ 	.byte	0x04, 0x29
        /*007a*/ 	.short	(.L_336 - .L_335)


	//   ....[0]....
.L_335:
        /*007c*/ 	.word	0xffffffff


	//   ....[1]....
        /*0080*/ 	.word	0xffffffff


	//   ....[2]....
        /*0084*/ 	.word	0xffffffff


	//   ....[3]....
        /*0088*/ 	.word	0xffffffff


	//   ....[4]....
        /*008c*/ 	.word	0xffffffff


	//   ....[5]....
        /*0090*/ 	.word	0xffffffff


	//   ....[6]....
        /*0094*/ 	.word	0xffffffff


	//   ....[7]....
        /*0098*/ 	.word	0xffffffff


	//   ....[8]....
        /*009c*/ 	.word	0xffffffff


	//   ....[9]....
        /*00a0*/ 	.word	0xffffffff


	//   ....[10]....
        /*00a4*/ 	.word	0xffffffff


	//   ....[11]....
        /*00a8*/ 	.word	0xffffffff


	//   ....[12]....
        /*00ac*/ 	.word	0xffffffff


	//   ....[13]....
        /*00b0*/ 	.word	0xffffffff


	//   ....[14]....
        /*00b4*/ 	.word	0xffffffff


	//   ....[15]....
        /*00b8*/ 	.word	0xffffffff


	//   ....[16]....
        /*00bc*/ 	.word	0xffffffff


	//   ....[17]....
        /*00c0*/ 	.word	0xffffffff


	//   ....[18]....
        /*00c4*/ 	.word	0xffffffff


	//   ....[19]....
        /*00c8*/ 	.word	0xffffffff


	//   ....[20]....
        /*00cc*/ 	.word	0xffffffff


	//   ....[21]....
        /*00d0*/ 	.word	0xffffffff


	//   ....[22]....
        /*00d4*/ 	.word	0xffffffff


	//   ....[23]....
        /*00d8*/ 	.word	0xffffffff


	//   ....[24]....
        /*00dc*/ 	.word	0xffffffff


	//   ....[25]....
        /*00e0*/ 	.word	0xffffffff


	//   ....[26]....
        /*00e4*/ 	.word	0xffffffff


	//   ....[27]....
        /*00e8*/ 	.word	0xffffffff


	//   ....[28]....
        /*00ec*/ 	.word	0xffffffff


	//   ....[29]....
        /*00f0*/ 	.word	0xffffffff


	//   ....[30]....
        /*00f4*/ 	.word	0xffffffff


	//   ....[31]....
        /*00f8*/ 	.word	0xffffffff


	//   ....[32]....
        /*00fc*/ 	.word	0xffffffff


	//   ....[33]....
        /*0100*/ 	.word	0xffffffff


	//   ....[34]....
        /*0104*/ 	.word	0xffffffff


	//   ....[35]....
        /*0108*/ 	.word	0xffffffff


	//   ....[36]....
        /*010c*/ 	.word	0xffffffff


	//   ....[37]....
        /*0110*/ 	.word	0xffffffff


	//   ....[38]....
        /*0114*/ 	.word	0xffffffff


	//   ....[39]....
        /*0118*/ 	.word	0xffffffff


	//   ....[40]....
        /*011c*/ 	.word	0xffffffff


	//   ....[41]....
        /*0120*/ 	.word	0xffffffff


	//   ....[42]....
        /*0124*/ 	.word	0xffffffff


	//   ....[43]....
        /*0128*/ 	.word	0xffffffff


	//   ....[44]....
        /*012c*/ 	.word	0xffffffff


	//----- nvinfo : EIATTR_COOP_GROUP_INSTR_OFFSETS
	.align		4
.L_336:
        /*0130*/ 	.byte	0x04, 0x28
        /*0132*/ 	.short	(.L_338 - .L_337)


	//   ....[0]....
.L_337:
        /*0134*/ 	.word	0x00000c20


	//   ....[1]....
        /*0138*/ 	.word	0x00000c50


	//   ....[2]....
        /*013c*/ 	.word	0x00000c60


	//   ....[3]....
        /*0140*/ 	.word	0x00000dc0


	//   ....[4]....
        /*0144*/ 	.word	0x00000e00


	//   ....[5]....
        /*0148*/ 	.word	0x00000e40


	//   ....[6]....
        /*014c*/ 	.word	0x00000f80


	//   ....[7]....
        /*0150*/ 	.word	0x00000fb0


	//   ....[8]....
        /*0154*/ 	.word	0x00000fe0


	//   ....[9]....
        /*0158*/ 	.word	0x00001110


	//   ....[10]....
        /*015c*/ 	.word	0x00001140


	//   ....[11]....
        /*0160*/ 	.word	0x00001170


	//   ....[12]....
        /*0164*/ 	.word	0x000012a0


	//   ....[13]....
        /*0168*/ 	.word	0x000012d0


	//   ....[14]....
        /*016c*/ 	.word	0x00001300


	//   ....[15]....
        /*0170*/ 	.word	0x00001eb0


	//   ....[16]....
        /*0174*/ 	.word	0x00001ec0


	//   ....[17]....
        /*0178*/ 	.word	0x00001f40


	//   ....[18]....
        /*017c*/ 	.word	0x000020c0


	//   ....[19]....
        /*0180*/ 	.word	0x000020f0


	//   ....[20]....
        /*0184*/ 	.word	0x00002120


	//   ....[21]....
        /*0188*/ 	.word	0x00002250


	//   ....[22]....
        /*018c*/ 	.word	0x00002280


	//   ....[23]....
        /*0190*/ 	.word	0x000022b0


	//   ....[24]....
        /*0194*/ 	.word	0x000023e0


	//   ....[25]....
        /*0198*/ 	.word	0x00002410


	//   ....[26]....
        /*019c*/ 	.word	0x00002440


	//   ....[27]....
        /*01a0*/ 	.word	0x00002570


	//   ....[28]....
        /*01a4*/ 	.word	0x000025a0


	//   ....[29]....
        /*01a8*/ 	.word	0x000025d0


	//   ....[30]....
        /*01ac*/ 	.word	0x000048a0


	//   ....[31]....
        /*01b0*/ 	.word	0x000048c0


	//   ....[32]....
        /*01b4*/ 	.word	0x000048d0


	//   ....[33]....
        /*01b8*/ 	.word	0x00004a70


	//   ....[34]....
        /*01bc*/ 	.word	0x00004aa0


	//   ....[35]....
        /*01c0*/ 	.word	0x00004ad0


	//   ....[36]....
        /*01c4*/ 	.word	0x00004c00


	//   ....[37]....
        /*01c8*/ 	.word	0x00004c30


	//   ....[38]....
        /*01cc*/ 	.word	0x00004c60


	//   ....[39]....
        /*01d0*/ 	.word	0x00004d90


	//   ....[40]....
        /*01d4*/ 	.word	0x00004dc0


	//   ....[41]....
        /*01d8*/ 	.word	0x00004df0


	//   ....[42]....
        /*01dc*/ 	.word	0x00004f20


	//   ....[43]....
        /*01e0*/ 	.word	0x00004f50


	//   ....[44]....
        /*01e4*/ 	.word	0x00004f80


	//----- nvinfo : EIATTR_VRC_CTA_INIT_COUNT
	.align		4
.L_338:
        /*01e8*/ 	.byte	0x02, 0x4a
	.zero		1
	.zero		1


	//----- nvinfo : EIATTR_EXIT_INSTR_OFFSETS
	.align		4
        /*01ec*/ 	.byte	0x04, 0x1c
        /*01ee*/ 	.short	(.L_340 - .L_339)


	//   ....[0]....
.L_339:
        /*01f0*/ 	.word	0x00005a90


	//   ....[1]....
        /*01f4*/ 	.word	0x00005b00


	//----- nvinfo : EIATTR_MAX_THREADS
	.align		4
.L_340:
        /*01f8*/ 	.byte	0x04, 0x05
        /*01fa*/ 	.short	(.L_342 - .L_341)
.L_341:
        /*01fc*/ 	.word	0x00000100
        /*0200*/ 	.word	0x00000001
        /*0204*/ 	.word	0x00000001


	//----- nvinfo : EIATTR_CRS_STACK_SIZE
	.align		4
.L_342:
        /*0208*/ 	.byte	0x04, 0x1e
        /*020a*/ 	.short	(.L_344 - .L_343)
.L_343:
        /*020c*/ 	.word	0x00000000


	//----- nvinfo : EIATTR_CBANK_PARAM_SIZE
	.align		4
.L_344:
        /*0210*/ 	.byte	0x03, 0x19
        /*0212*/ 	.short	0x0071


	//----- nvinfo : EIATTR_PARAM_CBANK
	.align		4
        /*0214*/ 	.byte	0x04, 0x0a
        /*0216*/ 	.short	(.L_346 - .L_345)
	.align		4
.L_345:
        /*0218*/ 	.word	index@(.nv.constant0._ZN6thrust24THRUST_300001_SM_1000_NS8cuda_cub4core6detail13_kernel_agentINS1_8__reduce11ReduceAgentINS0_12zip_iteratorIN4cuda3std3__45tupleIJNS0_6detail15normal_iteratorINS0_10device_ptrIiEEEENS0_17counting_iteratorIlNS0_11use_defaultESI_SI_EEEEEEEPNSB_IJilEEESM_lNS1_9__extrema9arg_max_fIilNSA_4lessIiEEEEEEJSL_SN_lN3cub18CUB_300001_SM_100013GridEvenShareIlEENSV_9GridQueueIyEESS_EEEvDpT0_)
        /*021c*/ 	.short	0x0380
        /*021e*/ 	.short	0x0071


	//----- nvinfo : EIATTR_SW_WAR
	.align		4
.L_346:
        /*0220*/ 	.byte	0x04, 0x36
        /*0222*/ 	.short	(.L_348 - .L_347)
.L_347:
        /*0224*/ 	.word	0x00000008
.L_348:


//--------------------- .nv.info._ZN6thrust24THRUST_300001_SM_1000_NS8cuda_cub4core6detail13_kernel_agentINS1_8__reduce11ReduceAgentINS0_12zip_iteratorIN4cuda3std3__45tupleIJNS0_6detail15normal_iteratorINS0_10device_ptrIiEEEENS0_17counting_iteratorIlNS0_11use_defaultESI_SI_EEEEEEEPNSB_IJilEEESM_lNS1_9__extrema9arg_max_fIilNSA_4lessIiEEEEEEJSL_SN_lSS_EEEvDpT0_ --------------------------
	.section	.nv.info._ZN6thrust24THRUST_300001_SM_1000_NS8cuda_cub4core6detail13_kernel_agentINS1_8__reduce11ReduceAgentINS0_12zip_iteratorIN4cuda3std3__45tupleIJNS0_6detail15normal_iteratorINS0_10device_ptrIiEEEENS0_17counting_iteratorIlNS0_11use_defaultESI_SI_EEEEEEEPNSB_IJilEEESM_lNS1_9__extrema9arg_max_fIilNSA_4lessIiEEEEEEJSL_SN_lSS_EEEvDpT0_,"",@"SHT_CUDA_INFO"
	.sectionflags	@""
	.align	4


	//----- nvinfo : EIATTR_CUDA_API_VERSION
	.align		4
        /*0000*/ 	.byte	0x04, 0x37
        /*0002*/ 	.short	(.L_350 - .L_349)
.L_349:
        /*0004*/ 	.word	0x00000082


	//----- nvinfo : EIATTR_KPARAM_INFO
	.align		4
.L_350:
        /*0008*/ 	.byte	0x04, 0x17
        /*000a*/ 	.short	(.L_352 - .L_351)
.L_351:
        /*000c*/ 	.word	0x00000000
        /*0010*/ 	.short	0x0003
        /*0012*/ 	.short	0x0020
        /*0014*/ 	.byte	0x00, 0xf0, 0x05, 0x00


	//----- nvinfo : EIATTR_KPARAM_INFO
	.align		4
.L_352:
        /*0018*/ 	.byte	0x04, 0x17
        /*001a*/ 	.short	(.L_354 - .L_353)
.L_353:
        /*001c*/ 	.word	0x00000000
        /*0020*/ 	.short	0x0002
        /*0022*/ 	.short	0x0018
        /*0024*/ 	.byte	0x00, 0xf0, 0x21, 0x00


	//----- nvinfo : EIATTR_KPARAM_INFO
	.align		4
.L_354:
        /*0028*/ 	.byte	0x04, 0x17
        /*002a*/ 	.short	(.L_356 - .L_355)
.L_355:
        /*002c*/ 	.word	0x00000000
        /*0030*/ 	.short	0x0001
        /*0032*/ 	.short	0x0010
        /*0034*/ 	.byte	0x00, 0xf5, 0x21, 0x00


	//----- nvinfo : EIATTR_KPARAM_INFO
	.align		4
.L_356:
        /*0038*/ 	.byte	0x04, 0x17
        /*003a*/ 	.short	(.L_358 - .L_357)
.L_357:
        /*003c*/ 	.word	0x00000000
        /*0040*/ 	.short	0x0000
        /*0042*/ 	.short	0x0000
        /*0044*/ 	.byte	0x00, 0xf0, 0x41, 0x00


	//----- nvinfo : EIATTR_SPARSE_MMA_MASK
	.align		4
.L_358:
        /*0048*/ 	.byte	0x03, 0x50
        /*004a*/ 	.short	0x0000


	//----- nvinfo : EIATTR_MAXREG_COUNT
	.align		4
        /*004c*/ 	.byte	0x03, 0x1b
        /*004e*/ 	.short	0x00ff


	//----- nvinfo : EIATTR_NUM_BARRIERS
	.align		4
        /*0050*/ 	.byte	0x02, 0x4c
        /*0052*/ 	.byte	0x01
	.zero		1


	//----- nvinfo : EIATTR_MERCURY_ISA_VERSION
	.align		4
        /*0054*/ 	.byte	0x03, 0x5f
        /*0056*/ 	.short	0x0101


	//----- nvinfo : EIATTR_COOP_GROUP_MASK_REGIDS
	.align		4
        /*0058*/ 	.byte	0x04, 0x29
        /*005a*/ 	.short	(.L_360 - .L_359)


	//   ....[0]....
.L_359:
        /*005c*/ 	.word	0xffffffff


	//   ....[1]....
        /*0060*/ 	.word	0xffffffff


	//   ....[2]....
        /*0064*/ 	.word	0xffffffff


	//   ....[3]....
        /*0068*/ 	.word	0xffffffff


	//   ....[4]....
        /*006c*/ 	.word	0xffffffff


	//   ....[5]....
        /*0070*/ 	.word	0xffffffff


	//   ....[6]....
        /*0074*/ 	.word	0xffffffff


	//   ....[7]....
        /*0078*/ 	.word	0xffffffff


	//   ....[8]....
        /*007c*/ 	.word	0xffffffff


	//   ....[9]....
        /*0080*/ 	.word	0xffffffff


	//   ....[10]....
        /*0084*/ 	.word	0xffffffff


	//   ....[11]....
        /*0088*/ 	.word	0xffffffff


	//   ....[12]....
        /*008c*/ 	.word	0xffffffff


	//   ....[13]....
        /*0090*/ 	.word	0xffffffff


	//   ....[14]....
        /*0094*/ 	.word	0xffffffff


	//   ....[15]....
        /*0098*/ 	.word	0xffffffff


	//   ....[16]....
        /*009c*/ 	.word	0xffffffff


	//   ....[17]....
        /*00a0*/ 	.word	0xffffffff


	//   ....[18]....
        /*00a4*/ 	.word	0xffffffff


	//   ....[19]....
        /*00a8*/ 	.word	0xffffffff


	//   ....[20]....
        /*00ac*/ 	.word	0xffffffff


	//   ....[21]....
        /*00b0*/ 	.word	0xffffffff


	//   ....[22]....
        /*00b4*/ 	.word	0xffffffff


	//   ....[23]....
        /*00b8*/ 	.word	0xffffffff


	//   ....[24]....
        /*00bc*/ 	.word	0xffffffff


	//   ....[25]....
        /*00c0*/ 	.word	0xffffffff


	//   ....[26]....
        /*00c4*/ 	.word	0xffffffff


	//   ....[27]....
        /*00c8*/ 	.word	0xffffffff


	//   ....[28]....
        /*00cc*/ 	.word	0xffffffff


	//   ....[29]....
        /*00d0*/ 	.word	0xffffffff


	//   ....[30]....
        /*00d4*/ 	.word	0xffffffff


	//   ....[31]....
        /*00d8*/ 	.word	0xffffffff


	//   ....[32]....
        /*00dc*/ 	.word	0xffffffff


	//   ....[33]....
        /*00e0*/ 	.word	0xffffffff


	//   ....[34]....
        /*00e4*/ 	.word	0xffffffff


	//   ....[35]....
        /*00e8*/ 	.word	0xffffffff


	//   ....[36]....
        /*00ec*/ 	.word	0xffffffff


	//   ....[37]....
        /*00f0*/ 	.word	0xffffffff


	//   ....[38]....
        /*00f4*/ 	.word	0xffffffff


	//   ....[39]....
        /*00f8*/ 	.word	0xffffffff


	//   ....[40]....
        /*00fc*/ 	.word	0xffffffff


	//   ....[41]....
        /*0100*/ 	.word	0xffffffff


	//   ....[42]....
        /*0104*/ 	.word	0xffffffff


	//   ....[43]....
        /*0108*/ 	.word	0xffffffff


	//   ....[44]....
        /*010c*/ 	.word	0xffffffff


	//----- nvinfo : EIATTR_COOP_GROUP_INSTR_OFFSETS
	.align		4
.L_360:
        /*0110*/ 	.byte	0x04, 0x28
        /*0112*/ 	.short	(.L_362 - .L_361)


	//   ....[0]....
.L_361:
        /*0114*/ 	.word	0x00000b20


	//   ....[1]....
        /*0118*/ 	.word	0x00000b50


	//   ....[2]....
        /*011c*/ 	.word	0x00000b60


	//   ....[3]....
        /*0120*/ 	.word	0x00000cd0


	//   ....[4]....
        /*0124*/ 	.word	0x00000d10


	//   ....[5]....
        /*0128*/ 	.word	0x00000d40


	//   ....[6]....
        /*012c*/ 	.word	0x00000e80


	//   ....[7]....
        /*0130*/ 	.word	0x00000eb0


	//   ....[8]....
        /*0134*/ 	.word	0x00000ee0


	//   ....[9]....
        /*0138*/ 	.word	0x00001010


	//   ....[10]....
        /*013c*/ 	.word	0x00001040


	//   ....[11]....
        /*0140*/ 	.word	0x00001070


	//   ....[12]....
        /*0144*/ 	.word	0x000011a0


	//   ....[13]....
        /*0148*/ 	.word	0x000011d0


	//   ....[14]....
        /*014c*/ 	.word	0x00001200


	//   ....[15]....
        /*0150*/ 	.word	0x00001dc0


	//   ....[16]....
        /*0154*/ 	.word	0x00001dd0


	//   ....[17]....
        /*0158*/ 	.word	0x00001e50


	//   ....[18]....
        /*015c*/ 	.word	0x00001fc0


	//   ....[19]....
        /*0160*/ 	.word	0x00001ff0


	//   ....[20]....
        /*0164*/ 	.word	0x00002020


	//   ....[21]....
        /*0168*/ 	.word	0x00002150


	//   ....[22]....
        /*016c*/ 	.word	0x00002180


	//   ....[23]....
        /*0170*/ 	.word	0x000021b0


	//   ....[24]....
        /*0174*/ 	.word	0x000022e0


	//   ....[25]....
        /*0178*/ 	.word	0x00002310


	//   ....[26]....
        /*017c*/ 	.word	0x00002340


	//   ....[27]....
        /*0180*/ 	.word	0x00002470


	//   ....[28]....
        /*0184*/ 	.word	0x000024a0


	//   ....[29]....
        /*0188*/ 	.word	0x000024d0


	//   ....[30]....
        /*018c*/ 	.word	0x00004400


	//   ....[31]....
        /*0190*/ 	.word	0x00004420


	//   ....[32]....
        /*0194*/ 	.word	0x00004430


	//   ....[33]....
        /*0198*/ 	.word	0x000045d0


	//   ....[34]....
        /*019c*/ 	.word	0x00004600


	//   ....[35]....
        /*01a0*/ 	.word	0x00004630


	//   ....[36]....
        /*01a4*/ 	.word	0x00004760


	//   ....[37]....
        /*01a8*/ 	.word	0x00004790


	//   ....[38]....
        /*01ac*/ 	.word	0x000047c0


	//   ....[39]....
        /*01b0*/ 	.word	0x000048f0


	//   ....[40]....
        /*01b4*/ 	.word	0x00004920


	//   ....[41]....
        /*01b8*/ 	.word	0x00004950


	//   ....[42]....
        /*01bc*/ 	.word	0x00004a80


	//   ....[43]....
        /*01c0*/ 	.word	0x00004ab0


	//   ....[44]....
        /*01c4*/ 	.word	0x00004ae0


	//----- nvinfo : EIATTR_VRC_CTA_INIT_COUNT
	.align		4
.L_362:
        /*01c8*/ 	.byte	0x02, 0x4a
	.zero		1
	.zero		1


	//----- nvinfo : EIATTR_EXIT_INSTR_OFFSETS
	.align		4
        /*01cc*/ 	.byte	0x04, 0x1c
        /*01ce*/ 	.short	(.L_364 - .L_363)


	//   ....[0]....
.L_363:
        /*01d0*/ 	.word	0x00000040


	//   ....[1]....
        /*01d4*/ 	.word	0x000055f0


	//   ....[2]....
        /*01d8*/ 	.word	0x00005660


	//----- nvinfo : EIATTR_MAX_THREADS
	.align		4
.L_364:
        /*01dc*/ 	.byte	0x04, 0x05
        /*01de*/ 	.short	(.L_366 - .L_365)
.L_365:
        /*01e0*/ 	.word	0x00000100
        /*01e4*/ 	.word	0x00000001
        /*01e8*/ 	.word	0x00000001


	//----- nvinfo : EIATTR_CRS_STACK_SIZE
	.align		4
.L_366:
        /*01ec*/ 	.byte	0x04, 0x1e
        /*01ee*/ 	.short	(.L_368 - .L_367)
.L_367:
        /*01f0*/ 	.word	0x00000000


	//----- nvinfo : EIATTR_CBANK_PARAM_SIZE
	.align		4
.L_368:
        /*01f4*/ 	.byte	0x03, 0x19
        /*01f6*/ 	.short	0x0021


	//----- nvinfo : EIATTR_PARAM_CBANK
	.align		4
        /*01f8*/ 	.byte	0x04, 0x0a
        /*01fa*/ 	.short	(.L_370 - .L_369)
	.align		4
.L_369:
        /*01fc*/ 	.word	index@(.nv.constant0._ZN6thrust24THRUST_300001_SM_1000_NS8cuda_cub4core6detail13_kernel_agentINS1_8__reduce11ReduceAgentINS0_12zip_iteratorIN4cuda3std3__45tupleIJNS0_6detail15normal_iteratorINS0_10device_ptrIiEEEENS0_17counting_iteratorIlNS0_11use_defaultESI_SI_EEEEEEEPNSB_IJilEEESM_lNS1_9__extrema9arg_max_fIilNSA_4lessIiEEEEEEJSL_SN_lSS_EEEvDpT0_)
        /*0200*/ 	.short	0x0380
        /*0202*/ 	.short	0x0021


	//----- nvinfo : EIATTR_SW_WAR
	.align		4
.L_370:
        /*0204*/ 	.byte	0x04, 0x36
        /*0206*/ 	.short	(.L_372 - .L_371)
.L_371:
        /*0208*/ 	.word	0x00000008
.L_372:


//--------------------- .nv.info._ZN6thrust24THRUST_300001_SM_1000_NS8cuda_cub4core6detail13_kernel_agentINS1_8__reduce11ReduceAgentIPN4cuda3std3__45tupleIJilEEESC_SB_iNS1_9__extrema9arg_max_fIilNS9_4lessIiEEEEEEJSC_SC_iSH_EEEvDpT0_ --------------------------
	.section	.nv.info._ZN6thrust24THRUST_300001_SM_1000_NS8cuda_cub4core6detail13_kernel_agentINS1_8__reduce11ReduceAgentIPN4cuda3std3__45tupleIJilEEESC_SB_iNS1_9__extrema9arg_max_fIilNS9_4lessIiEEEEEEJSC_SC_iSH_EEEvDpT0_,"",@"SHT_CUDA_INFO"
	.sectionflags	@""
	.align	4


	//----- nvinfo : EIATTR_CUDA_API_VERSION
	.align		4
        /*0000*/ 	.byte	0x04, 0x37
        /*0002*/ 	.short	(.L_374 - .L_373)
.L_373:
        /*0004*/ 	.word	0x00000082


	//----- nvinfo : EIATTR_KPARAM_INFO
	.align		4
.L_374:
        /*0008*/ 	.byte	0x04, 0x17
        /*000a*/ 	.short	(.L_376 - .L_375)
.L_375:
        /*000c*/ 	.word	0x00000000
        /*0010*/ 	.short	0x0003
        /*0012*/ 	.short	0x0014
        /*0014*/ 	.byte	0x00, 0xf0, 0x05, 0x00


	//----- nvinfo : EIATTR_KPARAM_INFO
	.align		4
.L_376:
        /*0018*/ 	.byte	0x04, 0x17
        /*001a*/ 	.short	(.L_378 - .L_377)
.L_377:
        /*001c*/ 	.word	0x00000000
        /*0020*/ 	.short	0x0002
        /*0022*/ 	.short	0x0010
        /*0024*/ 	.byte	0x00, 0xf0, 0x11, 0x00


	//----- nvinfo : EIATTR_KPARAM_INFO
	.align		4
.L_378:
        /*0028*/ 	.byte	0x04, 0x17
        /*002a*/ 	.short	(.L_380 - .L_379)
.L_379:
        /*002c*/ 	.word	0x00000000
        /*0030*/ 	.short	0x0001
        /*0032*/ 	.short	0x0008
        /*0034*/ 	.byte	0x00, 0xf5, 0x21, 0x00


	//----- nvinfo : EIATTR_KPARAM_INFO
	.align		4
.L_380:
        /*0038*/ 	.byte	0x04, 0x17
        /*003a*/ 	.short	(.L_382 - .L_381)
.L_381:
        /*003c*/ 	.word	0x00000000
        /*0040*/ 	.short	0x0000
        /*0042*/ 	.short	0x0000
        /*0044*/ 	.byte	0x00, 0xf5, 0x21, 0x00


	//----- nvinfo : EIATTR_SPARSE_MMA_MASK
	.align		4
.L_382:
        /*0048*/ 	.byte	0x03, 0x50
        /*004a*/ 	.short	0x0000


	//----- nvinfo : EIATTR_MAXREG_COUNT
	.align		4
        /*004c*/ 	.byte	0x03, 0x1b
        /*004e*/ 	.short	0x00ff


	//----- nvinfo : EIATTR_NUM_BARRIERS
	.align		4
        /*0050*/ 	.byte	0x02, 0x4c
        /*0052*/ 	.byte	0x01
	.zero		1


	//----- nvinfo : EIATTR_MERCURY_ISA_VERSION
	.align		4
        /*0054*/ 	.byte	0x03, 0x5f
        /*0056*/ 	.short	0x0101


	//----- nvinfo : EIATTR_COOP_GROUP_MASK_REGIDS
	.align		4
        /*0058*/ 	.byte	0x04, 0x29
        /*005a*/ 	.short	(.L_384 - .L_383)


	//   ....[0]....
.L_383:
        /*005c*/ 	.word	0xffffffff


	//   ....[1]....
        /*0060*/ 	.word	0xffffffff


	//   ....[2]....
        /*0064*/ 	.word	0xffffffff


	//   ....[3]....
        /*0068*/ 	.word	0xffffffff


	//   ....[4]....
        /*006c*/ 	.word	0xffffffff


	//   ....[5]....
        /*0070*/ 	.word	0xffffffff


	//   ....[6]....
        /*0074*/ 	.word	0xffffffff


	//   ....[7]....
        /*0078*/ 	.word	0xffffffff


	//   ....[8]....
        /*007c*/ 	.word	0xffffffff


	//   ....[9]....
        /*0080*/ 	.word	0xffffffff


	//   ....[10]....
        /*0084*/ 	.word	0xffffffff


	//   ....[11]....
        /*0088*/ 	.word	0xffffffff


	//   ....[12]....
        /*008c*/ 	.word	0xffffffff


	//   ....[13]....
        /*0090*/ 	.word	0xffffffff


	//   ....[14]....
        /*0094*/ 	.word	0xffffffff


	//   ....[15]....
        /*0098*/ 	.word	0xffffffff


	//   ....[16]....
        /*009c*/ 	.word	0xffffffff


	//   ....[17]....
        /*00a0*/ 	.word	0xffffffff


	//   ....[18]....
        /*00a4*/ 	.word	0xffffffff


	//   ....[19]....
        /*00a8*/ 	.word	0xffffffff


	//   ....[20]....
        /*00ac*/ 	.word	0xffffffff


	//   ....[21]....
        /*00b0*/ 	.word	0xffffffff


	//   ....[22]....
        /*00b4*/ 	.word	0xffffffff


	//   ....[23]....
        /*00b8*/ 	.word	0xffffffff


	//   ....[24]....
        /*00bc*/ 	.word	0xffffffff


	//   ....[25]....
        /*00c0*/ 	.word	0xffffffff


	//   ....[26]....
        /*00c4*/ 	.word	0xffffffff


	//   ....[27]....
        /*00c8*/ 	.word	0xffffffff


	//   ....[28]....
        /*00cc*/ 	.word	0xffffffff


	//   ....[29]....
        /*00d0*/ 	.word	0xffffffff


	//   ....[30]....
        /*00d4*/ 	.word	0xffffffff


	//   ....[31]....
        /*00d8*/ 	.word	0xffffffff


	//   ....[32]....
        /*00dc*/ 	.word	0xffffffff


	//   ....[33]....
        /*00e0*/ 	.word	0xffffffff


	//   ....[34]....
        /*00e4*/ 	.word	0xffffffff


	//   ....[35]....
        /*00e8*/ 	.word	0xffffffff


	//   ....[36]....
        /*00ec*/ 	.word	0xffffffff


	//   ....[37]....
        /*00f0*/ 	.word	0xffffffff


	//   ....[38]....
        /*00f4*/ 	.word	0xffffffff


	//   ....[39]....
        /*00f8*/ 	.word	0xffffffff


	//   ....[40]....
        /*00fc*/ 	.word	0xffffffff


	//   ....[41]....
        /*0100*/ 	.word	0xffffffff


	//   ....[42]....
        /*0104*/ 	.word	0xffffffff


	//   ....[43]....
        /*0108*/ 	.word	0xffffffff


	//   ....[44]....
        /*010c*/ 	.word	0xffffffff


	//----- nvinfo : EIATTR_COOP_GROUP_INSTR_OFFSETS
	.align		4
.L_384:
        /*0110*/ 	.byte	0x04, 0x28
        /*0112*/ 	.short	(.L_386 - .L_385)


	//   ....[0]....
.L_385:
        /*0114*/ 	.word	0x00000a60


	//   ....[1]....
        /*0118*/ 	.word	0x00000a90


	//   ....[2]....
        /*011c*/ 	.word	0x00000aa0


	//   ....[3]....
        /*0120*/ 	.word	0x00000c00


	//   ....[4]....
        /*0124*/ 	.word	0x00000c40


	//   ....[5]....
        /*0128*/ 	.word	0x00000c80


	//   ....[6]....
        /*012c*/ 	.word	0x00000dc0


	//   ....[7]....
        /*0130*/ 	.word	0x00000df0


	//   ....[8]....
        /*0134*/ 	.word	0x00000e20


	//   ....[9]....
        /*0138*/ 	.word	0x00000f50


	//   ....[10]....
        /*013c*/ 	.word	0x00000f80


	//   ....[11]....
        /*0140*/ 	.word	0x00000fb0


	//   ....[12]....
        /*0144*/ 	.word	0x000010e0


	//   ....[13]....
        /*0148*/ 	.word	0x00001110


	//   ....[14]....
        /*014c*/ 	.word	0x00001140


	//   ....[15]....
        /*0150*/ 	.word	0x00001d00


	//   ....[16]....
        /*0154*/ 	.word	0x00001d10


	//   ....[17]....
        /*0158*/ 	.word	0x00001d20


	//   ....[18]....
        /*015c*/ 	.word	0x00001ef0


	//   ....[19]....
        /*0160*/ 	.word	0x00001f30


	//   ....[20]....
        /*0164*/ 	.word	0x00001f60


	//   ....[21]....
        /*0168*/ 	.word	0x00002090


	//   ....[22]....
        /*016c*/ 	.word	0x000020c0


	//   ....[23]....
        /*0170*/ 	.word	0x000020f0


	//   ....[24]....
        /*0174*/ 	.word	0x00002220


	//   ....[25]....
        /*0178*/ 	.word	0x00002250


	//   ....[26]....
        /*017c*/ 	.word	0x00002280


	//   ....[27]....
        /*0180*/ 	.word	0x000023b0


	//   ....[28]....
        /*0184*/ 	.word	0x000023e0


	//   ....[29]....
        /*0188*/ 	.word	0x00002410


	//   ....[30]....
        /*018c*/ 	.word	0x000042a0


	//   ....[31]....
        /*0190*/ 	.word	0x000042c0


	//   ....[32]....
        /*0194*/ 	.word	0x000042d0


	//   ....[33]....
        /*0198*/ 	.word	0x00004470


	//   ....[34]....
        /*019c*/ 	.word	0x000044a0


	//   ....[35]....
        /*01a0*/ 	.word	0x000044d0


	//   ....[36]....
        /*01a4*/ 	.word	0x00004600


	//   ....[37]....
        /*01a8*/ 	.word	0x00004630


	//   ....[38]....
        /*01ac*/ 	.word	0x00004660


	//   ....[39]....
        /*01b0*/ 	.word	0x00004790


	//   ....[40]....
        /*01b4*/ 	.word	0x000047c0


	//   ....[41]....
        /*01b8*/ 	.word	0x000047f0


	//   ....[42]....
        /*01bc*/ 	.word	0x00004920


	//   ....[43]....
        /*01c0*/ 	.word	0x00004950


	//   ....[44]....
        /*01c4*/ 	.word	0x00004980


	//----- nvinfo : EIATTR_VRC_CTA_INIT_COUNT
	.align		4
.L_386:
        /*01c8*/ 	.byte	0x02, 0x4a
	.zero		1
	.zero		1


	//----- nvinfo : EIATTR_EXIT_INSTR_OFFSETS
	.align		4
        /*01cc*/ 	.byte	0x04, 0x1c
        /*01ce*/ 	.short	(.L_388 - .L_387)


	//   ....[0]....
.L_387:
        /*01d0*/ 	.word	0x00000030


	//   ....[1]....
        /*01d4*/ 	.word	0x00005490


	//   ....[2]....
        /*01d8*/ 	.word	0x00005500


	//----- nvinfo : EIATTR_MAX_THREADS
	.align		4
.L_388:
        /*01dc*/ 	.byte	0x04, 0x05
        /*01de*/ 	.short	(.L_390 - .L_389)
.L_389:
        /*01e0*/ 	.word	0x00000100
        /*01e4*/ 	.word	0x00000001
        /*01e8*/ 	.word	0x00000001


	//----- nvinfo : EIATTR_CRS_STACK_SIZE
	.align		4
.L_390:
        /*01ec*/ 	.byte	0x04, 0x1e
        /*01ee*/ 	.short	(.L_392 - .L_391)
.L_391:
        /*01f0*/ 	.word	0x00000000


	//----- nvinfo : EIATTR_CBANK_PARAM_SIZE
	.align		4
.L_392:
        /*01f4*/ 	.byte	0x03, 0x19
        /*01f6*/ 	.short	0x0015


	//----- nvinfo : EIATTR_PARAM_CBANK
	.align		4
        /*01f8*/ 	.byte	0x04, 0x0a
        /*01fa*/ 	.short	(.L_394 - .L_393)
	.align		4
.L_393:
        /*01fc*/ 	.word	index@(.nv.constant0._ZN6thrust24THRUST_300001_SM_1000_NS8cuda_cub4core6detail13_kernel_agentINS1_8__reduce11ReduceAgentIPN4cuda3std3__45tupleIJilEEESC_SB_iNS1_9__extrema9arg_max_fIilNS9_4lessIiEEEEEEJSC_SC_iSH_EEEvDpT0_)
        /*0200*/ 	.short	0x0380
        /*0202*/ 	.short	0x0015


	//----- nvinfo : EIATTR_SW_WAR
	.align		4
.L_394:
        /*0204*/ 	.byte	0x04, 0x36
        /*0206*/ 	.short	(.L_396 - .L_395)
.L_395:
        /*0208*/ 	.word	0x00000008
.L_396:


//--------------------- .nv.info._ZN6thrust24THRUST_300001_SM_1000_NS8cuda_cub4core6detail13_kernel_agentINS1_8__reduce10DrainAgentIiEEJN3cub18CUB_300001_SM_10009GridQueueIjEEiEEEvDpT0_ --------------------------
	.section	.nv.info._ZN6thrust24THRUST_300001_SM_1000_NS8cuda_cub4core6detail13_kernel_agentINS1_8__reduce10DrainAgentIiEEJN3cub18CUB_300001_SM_10009GridQueueIjEEiEEEvDpT0_,"",@"SHT_CUDA_INFO"
	.sectionflags	@""
	.align	4


	//----- nvinfo : EIATTR_CUDA_API_VERSION
	.align		4
        /*0000*/ 	.byte	0x04, 0x37
        /*0002*/ 	.short	(.L_398 - .L_397)
.L_397:
        /*0004*/ 	.word	0x00000082


	//----- nvinfo : EIATTR_KPARAM_INFO
	.align		4
.L_398:
        /*0008*/ 	.byte	0x04, 0x17
        /*000a*/ 	.short	(.L_400 - .L_399)
.L_399:
        /*000c*/ 	.word	0x00000000
        /*0010*/ 	.short	0x0001
        /*0012*/ 	.short	0x0008
        /*0014*/ 	.byte	0x00, 0xf0, 0x11, 0x00


	//----- nvinfo : EIATTR_KPARAM_INFO
	.align		4
.L_400:
        /*0018*/ 	.byte	0x04, 0x17
        /*001a*/ 	.short	(.L_402 - .L_401)
.L_401:
        /*001c*/ 	.word	0x00000000
        /*0020*/ 	.short	0x0000
        /*0022*/ 	.short	0x0000
        /*0024*/ 	.byte	0x00, 0xf0, 0x21, 0x00


	//----- nvinfo : EIATTR_SPARSE_MMA_MASK
	.align		4
.L_402:
        /*0028*/ 	.byte	0x03, 0x50
        /*002a*/ 	.short	0x0000


	//----- nvinfo : EIATTR_MAXREG_COUNT
	.align		4
        /*002c*/ 	.byte	0x03, 0x1b
        /*002e*/ 	.short	0x00ff


	//----- nvinfo : EIATTR_MERCURY_ISA_VERSION
	.align		4
        /*0030*/ 	.byte	0x03, 0x5f
        /*0032*/ 	.short	0x0101


	//----- nvinfo : EIATTR_VRC_CTA_INIT_COUNT
	.align		4
        /*0034*/ 	.byte	0x02, 0x4a
	.zero		1
	.zero		1


	//----- nvinfo : EIATTR_EXIT_INSTR_OFFSETS
	.align		4
        /*0038*/ 	.byte	0x04, 0x1c
        /*003a*/ 	.short	(.L_404 - .L_403)


	//   ....[0]....
.L_403:
        /*003c*/ 	.word	0x00000060


	//----- nvinfo : EIATTR_MAX_THREADS
	.align		4
.L_404:
        /*0040*/ 	.byte	0x04, 0x05
        /*0042*/ 	.short	(.L_406 - .L_405)
.L_405:
        /*0044*/ 	.word	0x00000001
        /*0048*/ 	.word	0x00000001
        /*004c*/ 	.word	0x00000001


	//----- nvinfo : EIATTR_CBANK_PARAM_SIZE
	.align		4
.L_406:
        /*0050*/ 	.byte	0x03, 0x19
        /*0052*/ 	.short	0x000c


	//----- nvinfo : EIATTR_PARAM_CBANK
	.align		4
        /*0054*/ 	.byte	0x04, 0x0a
        /*0056*/ 	.short	(.L_408 - .L_407)
	.align		4
.L_407:
        /*0058*/ 	.word	index@(.nv.constant0._ZN6thrust24THRUST_300001_SM_1000_NS8cuda_cub4core6detail13_kernel_agentINS1_8__reduce10DrainAgentIiEEJN3cub18CUB_300001_SM_10009GridQueueIjEEiEEEvDpT0_)
        /*005c*/ 	.short	0x0380
        /*005e*/ 	.short	0x000c


	//----- nvinfo : EIATTR_SW_WAR
	.align		4
.L_408:
        /*0060*/ 	.byte	0x04, 0x36
        /*0062*/ 	.short	(.L_410 - .L_409)
.L_409:
        /*0064*/ 	.word	0x00000008
.L_410:


//--------------------- .nv.info._ZN6thrust24THRUST_300001_SM_1000_NS8cuda_cub4core6detail13_kernel_agentINS1_8__reduce11ReduceAgentINS0_12zip_iteratorIN4cuda3std3__45tupleIJNS0_6detail15normal_iteratorINS0_10device_ptrIiEEEENS0_17counting_iteratorIlNS0_11use_defaultESI_SI_EEEEEEEPNSB_IJilEEESM_iNS1_9__extrema9arg_max_fIilNSA_4lessIiEEEEEEJSL_SN_iN3cub18CUB_300001_SM_100013GridEvenShareIiEENSV_9GridQueueIjEESS_EEEvDpT0_ --------------------------
	.section	.nv.info._ZN6thrust24THRUST_300001_SM_1000_NS8cuda_cub4core6detail13_kernel_agentINS1_8__reduce11ReduceAgentINS0_12zip_iteratorIN4cuda3std3__45tupleIJNS0_6detail15normal_iteratorINS0_10device_ptrIiEEEENS0_17counting_iteratorIlNS0_11use_defaultESI_SI_EEEEEEEPNSB_IJilEEESM_iNS1_9__extrema9arg_max_fIilNSA_4lessIiEEEEEEJSL_SN_iN3cub18CUB_300001_SM_100013GridEvenShareIiEENSV_9GridQueueIjEESS_EEEvDpT0_,"",@"SHT_CUDA_INFO"
	.sectionflags	@""
	.align	4


	//----- nvinfo : EIATTR_CUDA_API_VERSION
	.align		4
        /*0000*/ 	.byte	0x04, 0x37
        /*0002*/ 	.short	(.L_412 - .L_411)
.L_411:
        /*0004*/ 	.word	0x00000082


	//----- nvinfo : EIATTR_KPARAM_INFO
	.align		4
.L_412:
        /*0008*/ 	.byte	0x04, 0x17
        /*000a*/ 	.short	(.L_414 - .L_413)
.L_413:
        /*000c*/ 	.word	0x00000000
        /*0010*/ 	.short	0x0005
        /*0012*/ 	.short	0x0050
        /*0014*/ 	.byte	0x00, 0xf0, 0x05, 0x00


	//----- nvinfo : EIATTR_KPARAM_INFO
	.align		4
.L_414:
        /*0018*/ 	.byte	0x04, 0x17
        /*001a*/ 	.short	(.L_416 - .L_415)
.L_415:
        /*001c*/ 	.word	0x00000000
        /*0020*/ 	.short	0x0004
        /*0022*/ 	.short	0x0048
        /*0024*/ 	.byte	0x00, 0xf0, 0x21, 0x00


	//----- nvinfo : EIATTR_KPARAM_INFO
	.align		4
.L_416:
        /*0028*/ 	.byte	0x04, 0x17
        /*002a*/ 	.short	(.L_418 - .L_417)
.L_417:
        /*002c*/ 	.word	0x00000000
        /*0030*/ 	.short	0x0003
        /*0032*/ 	.short	0x001c
        /*0034*/ 	.byte	0x00, 0xf0, 0xa1, 0x00


	//----- nvinfo : EIATTR_KPARAM_INFO
	.align		4
.L_418:
        /*0038*/ 	.byte	0x04, 0x17
        /*003a*/ 	.short	(.L_420 - .L_419)
.L_419:
        /*003c*/ 	.word	0x00000000
        /*0040*/ 	.short	0x0002
        /*0042*/ 	.short	0x0018
        /*0044*/ 	.byte	0x00, 0xf0, 0x11, 0x00


	//----- nvinfo : EIATTR_KPARAM_INFO
	.align		4
.L_420:
        /*0048*/ 	.byte	0x04, 0x17
        /*004a*/ 	.short	(.L_422 - .L_421)
.L_421:
        /*004c*/ 	.word	0x00000000
        /*0050*/ 	.short	0x0001
        /*0052*/ 	.short	0x0010
        /*0054*/ 	.byte	0x00, 0xf5, 0x21, 0x00


	//----- nvinfo : EIATTR_KPARAM_INFO
	.align		4
.L_422:
        /*0058*/ 	.byte	0x04, 0x17
        /*005a*/ 	.short	(.L_424 - .L_423)
.L_423:
        /*005c*/ 	.word	0x00000000
        /*0060*/ 	.short	0x0000
        /*0062*/ 	.short	0x0000
        /*0064*/ 	.byte	0x00, 0xf0, 0x41, 0x00


	//----- nvinfo : EIATTR_SPARSE_MMA_MASK
	.align		4
.L_424:
        /*0068*/ 	.byte	0x03, 0x50
        /*006a*/ 	.short	0x0000


	//----- nvinfo : EIATTR_MAXREG_COUNT
	.align		4
        /*006c*/ 	.byte	0x03, 0x1b
        /*006e*/ 	.short	0x00ff


	//----- nvinfo : EIATTR_NUM_BARRIERS
	.align		4
        /*0070*/ 	.byte	0x02, 0x4c
        /*0072*/ 	.byte	0x01
	.zero		1


	//----- nvinfo : EIATTR_MERCURY_ISA_VERSION
	.align		4
        /*0074*/ 	.byte	0x03, 0x5f
        /*0076*/ 	.short	0x0101


	//----- nvinfo : EIATTR_COOP_GROUP_MASK_REGIDS
	.align		4
        /*0078*/ 	.byte	0x04, 0x29
        /*007a*/ 	.short	(.L_426 - .L_425)


	//   ....[0]....
.L_425:
        /*007c*/ 	.word	0xffffffff


	//   ....[1]....
        /*0080*/ 	.word	0xffffffff


	//   ....[2]....
        /*0084*/ 	.word	0xffffffff


	//   ....[3]....
        /*0088*/ 	.word	0xffffffff


	//   ....[4]....
        /*008c*/ 	.word	0xffffffff


	//   ....[5]....
        /*0090*/ 	.word	0xffffffff


	//   ....[6]....
        /*0094*/ 	.word	0xffffffff


	//   ....[7]....
        /*0098*/ 	.word	0xffffffff


	//   ....[8]....
        /*009c*/ 	.word	0xffffffff


	//   ....[9]....
        /*00a0*/ 	.word	0xffffffff


	//   ....[10]....
        /*00a4*/ 	.word	0xffffffff


	//   ....[11]....
        /*00a8*/ 	.word	0xffffffff


	//   ....[12]....
        /*00ac*/ 	.word	0xffffffff


	//   ....[13]....
        /*00b0*/ 	.word	0xffffffff


	//   ....[14]....
        /*00b4*/ 	.word	0xffffffff


	//   ....[15]....
        /*00b8*/ 	.word	0xffffffff


	//   ....[16]....
        /*00bc*/ 	.word	0xffffffff


	//   ....[17]....
        /*00c0*/ 	.word	0xffffffff


	//   ....[18]....
        /*00c4*/ 	.word	0xffffffff


	//   ....[19]....
        /*00c8*/ 	.word	0xffffffff


	//   ....[20]....
        /*00cc*/ 	.word	0xffffffff


	//   ....[21]....
        /*00d0*/ 	.word	0xffffffff


	//   ....[22]....
        /*00d4*/ 	.word	0xffffffff


	//   ....[23]....
        /*00d8*/ 	.word	0xffffffff


	//   ....[24]....
        /*00dc*/ 	.word	0xffffffff


	//   ....[25]....
        /*00e0*/ 	.word	0xffffffff


	//   ....[26]....
        /*00e4*/ 	.word	0xffffffff


	//   ....[27]....
        /*00e8*/ 	.word	0xffffffff


	//   ....[28]....
        /*00ec*/ 	.word	0xffffffff


	//   ....[29]....
        /*00f0*/ 	.word	0xffffffff


	//   ....[30]....
        /*00f4*/ 	.word	0xffffffff


	//   ....[31]....
        /*00f8*/ 	.word	0xffffffff


	//   ....[32]....
        /*00fc*/ 	.word	0xffffffff


	//   ....[33]....
        /*0100*/ 	.word	0xffffffff


	//   ....[34]....
        /*0104*/ 	.word	0xffffffff


	//   ....[35]....
        /*0108*/ 	.word	0xffffffff


	//   ....[36]....
        /*010c*/ 	.word	0xffffffff


	//   ....[37]....
        /*0110*/ 	.word	0xffffffff


	//   ....[38]....
        /*0114*/ 	.word	0xffffffff


	//   ....[39]....
        /*0118*/ 	.word	0xffffffff


	//   ....[40]....
        /*011c*/ 	.word	0xffffffff


	//   ....[41]....
        /*0120*/ 	.word	0xffffffff


	//   ....[42]....
        /*0124*/ 	.word	0xffffffff


	//   ....[43]....
        /*0128*/ 	.word	0xffffffff


	//   ....[44]....
        /*012c*/ 	.word	0xffffffff


	//----- nvinfo : EIATTR_COOP_GROUP_INSTR_OFFSETS
	.align		4
.L_426:
        /*0130*/ 	.byte	0x04, 0x28
        /*0132*/ 	.short	(.L_428 - .L_427)


	//   ....[0]....
.L_427:
        /*0134*/ 	.word	0x00000b70


	//   ....[1]....
        /*0138*/ 	.word	0x00000ba0


	//   ....[2]....
        /*013c*/ 	.word	0x00000bb0


	//   ....[3]....
        /*0140*/ 	.word	0x00000d20


	//   ....[4]....
        /*0144*/ 	.word	0x00000d60


	//   ....[5]....
        /*0148*/ 	.word	0x00000d90


	//   ....[6]....
        /*014c*/ 	.word	0x00000ed0


	//   ....[7]....
        /*0150*/ 	.word	0x00000f00


	//   ....[8]....
        /*0154*/ 	.word	0x00000f30


	//   ....[9]....
        /*0158*/ 	.word	0x00001060


	//   ....[10]....
        /*015c*/ 	.word	0x00001090


	//   ....[11]....
        /*0160*/ 	.word	0x000010c0


	//   ....[12]....
        /*0164*/ 	.word	0x000011f0


	//   ....[13]....
        /*0168*/ 	.word	0x00001220


	//   ....[14]....
        /*016c*/ 	.word	0x00001250


	//   ....[15]....
        /*0170*/ 	.word	0x00001e00


	//   ....[16]....
        /*0174*/ 	.word	0x00001e10


	//   ....[17]....
        /*0178*/ 	.word	0x00001e90


	//   ....[18]....
        /*017c*/ 	.word	0x00002010


	//   ....[19]....
        /*0180*/ 	.word	0x00002040


	//   ....[20]....
        /*0184*/ 	.word	0x00002070


	//   ....[21]....
        /*0188*/ 	.word	0x000021a0


	//   ....[22]....
        /*018c*/ 	.word	0x000021d0


	//   ....[23]....
        /*0190*/ 	.word	0x00002200


	//   ....[24]....
        /*0194*/ 	.word	0x00002330


	//   ....[25]....
        /*0198*/ 	.word	0x00002360


	//   ....[26]....
        /*019c*/ 	.word	0x00002390


	//   ....[27]....
        /*01a0*/ 	.word	0x000024c0


	//   ....[28]....
        /*01a4*/ 	.word	0x000024f0


	//   ....[29]....
        /*01a8*/ 	.word	0x00002520


	//   ....[30]....
        /*01ac*/ 	.word	0x000046b0


	//   ....[31]....
        /*01b0*/ 	.word	0x000046d0


	//   ....[32]....
        /*01b4*/ 	.word	0x000046e0


	//   ....[33]....
        /*01b8*/ 	.word	0x00004880


	//   ....[34]....
        /*01bc*/ 	.word	0x000048b0


	//   ....[35]....
        /*01c0*/ 	.word	0x000048e0


	//   ....[36]....
        /*01c4*/ 	.word	0x00004a10


	//   ....[37]....
        /*01c8*/ 	.word	0x00004a40


	//   ....[38]....
        /*01cc*/ 	.word	0x00004a70


	//   ....[39]....
        /*01d0*/ 	.word	0x00004ba0


	//   ....[40]....
        /*01d4*/ 	.word	0x00004bd0


	//   ....[41]....
        /*01d8*/ 	.word	0x00004c00


	//   ....[42]....
        /*01dc*/ 	.word	0x00004d30


	//   ....[43]....
        /*01e0*/ 	.word	0x00004d60


	//   ....[44]....
        /*01e4*/ 	.word	0x00004d90


	//----- nvinfo : EIATTR_VRC_CTA_INIT_COUNT
	.align		4
.L_428:
        /*01e8*/ 	.byte	0x02, 0x4a
	.zero		1
	.zero		1


	//----- nvinfo : EIATTR_EXIT_INSTR_OFFSETS
	.align		4
        /*01ec*/ 	.byte	0x04, 0x1c
        /*01ee*/ 	.short	(.L_430 - .L_429)


	//   ....[0]....
.L_429:
        /*01f0*/ 	.word	0x000058a0


	//   ....[1]....
        /*01f4*/ 	.word	0x00005910


	//----- nvinfo : EIATTR_MAX_THREADS
	.align		4
.L_430:
        /*01f8*/ 	.byte	0x04, 0x05
        /*01fa*/ 	.short	(.L_432 - .L_431)
.L_431:
        /*01fc*/ 	.word	0x00000100
        /*0200*/ 	.word	0x00000001
        /*0204*/ 	.word	0x00000001


	//----- nvinfo : EIATTR_CRS_STACK_SIZE
	.align		4
.L_432:
        /*0208*/ 	.byte	0x04, 0x1e
        /*020a*/ 	.short	(.L_434 - .L_433)
.L_433:
        /*020c*/ 	.word	0x00000000


	//----- nvinfo : EIATTR_CBANK_PARAM_SIZE
	.align		4
.L_434:
        /*0210*/ 	.byte	0x03, 0x19
        /*0212*/ 	.short	0x0051


	//----- nvinfo : EIATTR_PARAM_CBANK
	.align		4
        /*0214*/ 	.byte	0x04, 0x0a
        /*0216*/ 	.short	(.L_436 - .L_435)
	.align		4
.L_435:
        /*0218*/ 	.word	index@(.nv.constant0._ZN6thrust24THRUST_300001_SM_1000_NS8cuda_cub4core6detail13_kernel_agentINS1_8__reduce11ReduceAgentINS0_12zip_iteratorIN4cuda3std3__45tupleIJNS0_6detail15normal_iteratorINS0_10device_ptrIiEEEENS0_17counting_iteratorIlNS0_11use_defaultESI_SI_EEEEEEEPNSB_IJilEEESM_iNS1_9__extrema9arg_max_fIilNSA_4lessIiEEEEEEJSL_SN_iN3cub18CUB_300001_SM_100013GridEvenShareIiEENSV_9GridQueueIjEESS_EEEvDpT0_)
        /*021c*/ 	.short	0x0380
        /*021e*/ 	.short	0x0051


	//----- nvinfo : EIATTR_SW_WAR
	.align		4
.L_436:
        /*0220*/ 	.byte	0x04, 0x36
        /*0222*/ 	.short	(.L_438 - .L_437)
.L_437:
        /*0224*/ 	.word	0x00000008
.L_438:


//--------------------- .nv.info._ZN6thrust24THRUST_300001_SM_1000_NS8cuda_cub4core6detail13_kernel_agentINS1_8__reduce11ReduceAgentINS0_12zip_iteratorIN4cuda3std3__45tupleIJNS0_6detail15normal_iteratorINS0_10device_ptrIiEEEENS0_17counting_iteratorIlNS0_11use_defaultESI_SI_EEEEEEEPNSB_IJilEEESM_iNS1_9__extrema9arg_max_fIilNSA_4lessIiEEEEEEJSL_SN_iSS_EEEvDpT0_ --------------------------
	.section	.nv.info._ZN6thrust24THRUST_300001_SM_1000_NS8cuda_cub4core6detail13_kernel_agentINS1_8__reduce11ReduceAgentINS0_12zip_iteratorIN4cuda3std3__45tupleIJNS0_6detail15normal_iteratorINS0_10device_ptrIiEEEENS0_17counting_iteratorIlNS0_11use_defaultESI_SI_EEEEEEEPNSB_IJilEEESM_iNS1_9__extrema9arg_max_fIilNSA_4lessIiEEEEEEJSL_SN_iSS_EEEvDpT0_,"",@"SHT_CUDA_INFO"
	.sectionflags	@""
	.align	4


	//----- nvinfo : EIATTR_CUDA_API_VERSION
	.align		4
        /*0000*/ 	.byte	0x04, 0x37
        /*0002*/ 	.short	(.L_440 - .L_439)
.L_439:
        /*0004*/ 	.word	0x00000082


	//----- nvinfo : EIATTR_KPARAM_INFO
	.align		4
.L_440:
        /*0008*/ 	.byte	0x04, 0x17
        /*000a*/ 	.short	(.L_442 - .L_441)
.L_441:
        /*000c*/ 	.word	0x00000000
        /*0010*/ 	.short	0x0003
        /*0012*/ 	.short	0x001c
        /*0014*/ 	.byte	0x00, 0xf0, 0x05, 0x00


	//----- nvinfo : EIATTR_KPARAM_INFO
	.align		4
.L_442:
        /*0018*/ 	.byte	0x04, 0x17
        /*001a*/ 	.short	(.L_444 - .L_443)
.L_443:
        /*001c*/ 	.word	0x00000000
        /*0020*/ 	.short	0x0002
        /*0022*/ 	.short	0x0018
        /*0024*/ 	.byte	0x00, 0xf0, 0x11, 0x00


	//----- nvinfo : EIATTR_KPARAM_INFO
	.align		4
.L_444:
        /*0028*/ 	.byte	0x04, 0x17
        /*002a*/ 	.short	(.L_446 - .L_445)
.L_445:
        /*002c*/ 	.word	0x00000000
        /*0030*/ 	.short	0x0001
        /*0032*/ 	.short	0x0010
        /*0034*/ 	.byte	0x00, 0xf5, 0x21, 0x00


	//----- nvinfo : EIATTR_KPARAM_INFO
	.align		4
.L_446:
        /*0038*/ 	.byte	0x04, 0x17
        /*003a*/ 	.short	(.L_448 - .L_447)
.L_447:
        /*003c*/ 	.word	0x00000000
        /*0040*/ 	.short	0x0000
        /*0042*/ 	.short	0x0000
        /*0044*/ 	.byte	0x00, 0xf0, 0x41, 0x00


	//----- nvinfo : EIATTR_SPARSE_MMA_MASK
	.align		4
.L_448:
        /*0048*/ 	.byte	0x03, 0x50
        /*004a*/ 	.short	0x0000


	//----- nvinfo : EIATTR_MAXREG_COUNT
	.align		4
        /*004c*/ 	.byte	0x03, 0x1b
        /*004e*/ 	.short	0x00ff


	//----- nvinfo : EIATTR_NUM_BARRIERS
	.align		4
        /*0050*/ 	.byte	0x02, 0x4c
        /*0052*/ 	.byte	0x01
	.zero		1


	//----- nvinfo : EIATTR_MERCURY_ISA_VERSION
	.align		4
        /*0054*/ 	.byte	0x03, 0x5f
        /*0056*/ 	.short	0x0101


	//----- nvinfo : EIATTR_COOP_GROUP_MASK_REGIDS
	.align		4
        /*0058*/ 	.byte	0x04, 0x29
        /*005a*/ 	.short	(.L_450 - .L_449)


	//   ....[0]....
.L_449:
        /*005c*/ 	.word	0xffffffff


	//   ....[1]....
        /*0060*/ 	.word	0xffffffff


	//   ....[2]....
        /*0064*/ 	.word	0xffffffff


	//   ....[3]....
        /*0068*/ 	.word	0xffffffff


	//   ....[4]....
        /*006c*/ 	.word	0xffffffff


	//   ....[5]....
        /*0070*/ 	.word	0xffffffff


	//   ....[6]....
        /*0074*/ 	.word	0xffffffff


	//   ....[7]....
        /*0078*/ 	.word	0xffffffff


	//   ....[8]....
        /*007c*/ 	.word	0xffffffff


	//   ....[9]....
        /*0080*/ 	.word	0xffffffff


	//   ....[10]....
        /*0084*/ 	.word	0xffffffff


	//   ....[11]....
        /*0088*/ 	.word	0xffffffff


	//   ....[12]....
        /*008c*/ 	.word	0xffffffff


	//   ....[13]....
        /*0090*/ 	.word	0xffffffff


	//   ....[14]....
        /*0094*/ 	.word	0xffffffff


	//   ....[15]....
        /*0098*/ 	.word	0xffffffff


	//   ....[16]....
        /*009c*/ 	.word	0xffffffff


	//   ....[17]....
        /*00a0*/ 	.word	0xffffffff


	//   ....[18]....
        /*00a4*/ 	.word	0xffffffff


	//   ....[19]....
        /*00a8*/ 	.word	0xffffffff


	//   ....[20]....
        /*00ac*/ 	.word	0xffffffff


	//   ....[21]....
        /*00b0*/ 	.word	0xffffffff


	//   ....[22]....
        /*00b4*/ 	.word	0xffffffff


	//   ....[23]....
        /*00b8*/ 	.word	0xffffffff


	//   ....[24]....
        /*00bc*/ 	.word	0xffffffff


	//   ....[25]....
        /*00c0*/ 	.word	0xffffffff


	//   ....[26]....
        /*00c4*/ 	.word	0xffffffff


	//   ....[27]....
        /*00c8*/ 	.word	0xffffffff


	//   ....[28]....
        /*00cc*/ 	.word	0xffffffff


	//   ....[29]....
        /*00d0*/ 	.word	0xffffffff


	//   ....[30]....
        /*00d4*/ 	.word	0xffffffff


	//   ....[31]....
        /*00d8*/ 	.word	0xffffffff


	//   ....[32]....
        /*00dc*/ 	.word	0xffffffff


	//   ....[33]....
        /*00e0*/ 	.word	0xffffffff


	//   ....[34]....
        /*00e4*/ 	.word	0xffffffff


	//   ....[35]....
        /*00e8*/ 	.word	0xffffffff


	//   ....[36]....
        /*00ec*/ 	.word	0xffffffff


	//   ....[37]....
        /*00f0*/ 	.word	0xffffffff


	//   ....[38]....
        /*00f4*/ 	.word	0xffffffff


	//   ....[39]....
        /*00f8*/ 	.word	0xffffffff


	//   ....[40]....
        /*00fc*/ 	.word	0xffffffff


	//   ....[41]....
        /*0100*/ 	.word	0xffffffff


	//   ....[42]....
        /*0104*/ 	.word	0xffffffff


	//   ....[43]....
        /*0108*/ 	.word	0xffffffff


	//   ....[44]....
        /*010c*/ 	.word	0xffffffff


	//----- nvinfo : EIATTR_COOP_GROUP_INSTR_OFFSETS
	.align		4
.L_450:
        /*0110*/ 	.byte	0x04, 0x28
        /*0112*/ 	.short	(.L_452 - .L_451)


	//   ....[0]....
.L_451:
        /*0114*/ 	.word	0x00000b00


	//   ....[1]....
        /*0118*/ 	.word	0x00000b30


	//   ....[2]....
        /*011c*/ 	.word	0x00000b40


	//   ....[3]....
        /*0120*/ 	.word	0x00000cb0


	//   ....[4]....
        /*0124*/ 	.word	0x00000cf0


	//   ....[5]....
        /*0128*/ 	.word	0x00000d20


	//   ....[6]....
        /*012c*/ 	.word	0x00000e60


	//   ....[7]....
        /*0130*/ 	.word	0x00000e90


	//   ....[8]....
        /*0134*/ 	.word	0x00000ec0


	//   ....[9]....
        /*0138*/ 	.word	0x00000ff0


	//   ....[10]....
        /*013c*/ 	.word	0x00001020


	//   ....[11]....
        /*0140*/ 	.word	0x00001050


	//   ....[12]....
        /*0144*/ 	.word	0x00001180


	//   ....[13]....
        /*0148*/ 	.word	0x000011b0


	//   ....[14]....
        /*014c*/ 	.word	0x000011e0


	//   ....[15]....
        /*0150*/ 	.word	0x00001da0


	//   ....[16]....
        /*0154*/ 	.word	0x00001db0


	//   ....[17]....
        /*0158*/ 	.word	0x00001e30


	//   ....[18]....
        /*015c*/ 	.word	0x00001fa0


	//   ....[19]....
        /*0160*/ 	.word	0x00001fd0


	//   ....[20]....
        /*0164*/ 	.word	0x00002000


	//   ....[21]....
        /*0168*/ 	.word	0x00002130


	//   ....[22]....
        /*016c*/ 	.word	0x00002160


	//   ....[23]....
        /*0170*/ 	.word	0x00002190


	//   ....[24]....
        /*0174*/ 	.word	0x000022c0


	//   ....[25]....
        /*0178*/ 	.word	0x000022f0


	//   ....[26]....
        /*017c*/ 	.word	0x00002320


	//   ....[27]....
        /*0180*/ 	.word	0x00002450


	//   ....[28]....
        /*0184*/ 	.word	0x00002480


	//   ....[29]....
        /*0188*/ 	.word	0x000024b0


	//   ....[30]....
        /*018c*/ 	.word	0x000043f0


	//   ....[31]....
        /*0190*/ 	.word	0x00004410


	//   ....[32]....
        /*0194*/ 	.word	0x00004420


	//   ....[33]....
        /*0198*/ 	.word	0x000045c0


	//   ....[34]....
        /*019c*/ 	.word	0x000045f0


	//   ....[35]....
        /*01a0*/ 	.word	0x00004620


	//   ....[36]....
        /*01a4*/ 	.word	0x00004750


	//   ....[37]....
        /*01a8*/ 	.word	0x00004780


	//   ....[38]....
        /*01ac*/ 	.word	0x000047b0


	//   ....[39]....
        /*01b0*/ 	.word	0x000048e0


	//   ....[40]....
        /*01b4*/ 	.word	0x00004910


	//   ....[41]....
        /*01b8*/ 	.word	0x00004940


	//   ....[42]....
        /*01bc*/ 	.word	0x00004a70


	//   ....[43]....
        /*01c0*/ 	.word	0x00004aa0


	//   ....[44]....
        /*01c4*/ 	.word	0x00004ad0


	//----- nvinfo : EIATTR_VRC_CTA_INIT_COUNT
	.align		4
.L_452:
        /*01c8*/ 	.byte	0x02, 0x4a
	.zero		1
	.zero		1


	//----- nvinfo : EIATTR_EXIT_INSTR_OFFSETS
	.align		4
        /*01cc*/ 	.byte	0x04, 0x1c
        /*01ce*/ 	.short	(.L_454 - .L_453)


	//   ....[0]....
.L_453:
        /*01d0*/ 	.word	0x00000030


	//   ....[1]....
        /*01d4*/ 	.word	0x000055e0


	//   ....[2]....
        /*01d8*/ 	.word	0x00005650


	//----- nvinfo : EIATTR_MAX_THREADS
	.align		4
.L_454:
        /*01dc*/ 	.byte	0x04, 0x05
        /*01de*/ 	.short	(.L_456 - .L_455)
.L_455:
        /*01e0*/ 	.word	0x00000100
        /*01e4*/ 	.word	0x00000001
        /*01e8*/ 	.word	0x00000001


	//----- nvinfo : EIATTR_CRS_STACK_SIZE
	.align		4
.L_456:
        /*01ec*/ 	.byte	0x04, 0x1e
        /*01ee*/ 	.short	(.L_458 - .L_457)
.L_457:
        /*01f0*/ 	.word	0x00000000


	//----- nvinfo : EIATTR_CBANK_PARAM_SIZE
	.align		4
.L_458:
        /*01f4*/ 	.byte	0x03, 0x19
        /*01f6*/ 	.short	0x001d


	//----- nvinfo : EIATTR_PARAM_CBANK
	.align		4
        /*01f8*/ 	.byte	0x04, 0x0a
        /*01fa*/ 	.short	(.L_460 - .L_459)
	.align		4
.L_459:
        /*01fc*/ 	.word	index@(.nv.constant0._ZN6thrust24THRUST_300001_SM_1000_NS8cuda_cub4core6detail13_kernel_agentINS1_8__reduce11ReduceAgentINS0_12zip_iteratorIN4cuda3std3__45tupleIJNS0_6detail15normal_iteratorINS0_10device_ptrIiEEEENS0_17counting_iteratorIlNS0_11use_defaultESI_SI_EEEEEEEPNSB_IJilEEESM_iNS1_9__extrema9arg_max_fIilNSA_4lessIiEEEEEEJSL_SN_iSS_EEEvDpT0_)
        /*0200*/ 	.short	0x0380
        /*0202*/ 	.short	0x001d


	//----- nvinfo : EIATTR_SW_WAR
	.align		4
.L_460:
        /*0204*/ 	.byte	0x04, 0x36
        /*0206*/ 	.short	(.L_462 - .L_461)
.L_461:
        /*0208*/ 	.word	0x00000008
.L_462:


//--------------------- .nv.info._ZN6thrust24THRUST_300001_SM_1000_NS8cuda_cub4core6detail13_kernel_agentINS1_15__reduce_by_key16ReduceByKeyAgentINS0_6detail15normal_iteratorINS0_10device_ptrIiEEEENS0_17constant_iteratorIiNS0_11use_defaultESD_EESB_SB_N4cuda3std3__48equal_toIiEENSH_4plusIiEEPllEEJSB_SE_SB_SB_SM_N3cub18CUB_300001_SM_100024ReduceByKeyScanTileStateIilLb1EEESJ_SL_llEEEvDpT0_ --------------------------
	.section	.nv.info._ZN6thrust24THRUST_300001_SM_1000_NS8cuda_cub4core6detail13_kernel_agentINS1_15__reduce_by_key16ReduceByKeyAgentINS0_6detail15normal_iteratorINS0_10device_ptrIiEEEENS0_17constant_iteratorIiNS0_11use_defaultESD_EESB_SB_N4cuda3std3__48equal_toIiEENSH_4plusIiEEPllEEJSB_SE_SB_SB_SM_N3cub18CUB_300001_SM_100024ReduceByKeyScanTileStateIilLb1EEESJ_SL_llEEEvDpT0_,"",@"SHT_CUDA_INFO"
	.sectionflags	@""
	.align	4


	//----- nvinfo : EIATTR_CUDA_API_VERSION
	.align		4
        /*0000*/ 	.byte	0x04, 0x37
        /*0002*/ 	.short	(.L_464 - .L_463)
.L_463:
        /*0004*/ 	.word	0x00000082


	//----- nvinfo : EIATTR_KPARAM_INFO
	.align		4
.L_464:
        /*0008*/ 	.byte	0x04, 0x17
        /*000a*/ 	.short	(.L_466 - .L_465)
.L_465:
        /*000c*/ 	.word	0x00000000
        /*0010*/ 	.short	0x0009
        /*0012*/ 	.short	0x0048
        /*0014*/ 	.byte	0x00, 0xf0, 0x21, 0x00


	//----- nvinfo : EIATTR_KPARAM_INFO
	.align		4
.L_466:
        /*0018*/ 	.byte	0x04, 0x17
        /*001a*/ 	.short	(.L_468 - .L_467)
.L_467:
        /*001c*/ 	.word	0x00000000
        /*0020*/ 	.short	0x0008
        /*0022*/ 	.short	0x0040
        /*0024*/ 	.byte	0x00, 0xf0, 0x21, 0x00


	//----- nvinfo : EIATTR_KPARAM_INFO
	.align		4
.L_468:
        /*0028*/ 	.byte	0x04, 0x17
        /*002a*/ 	.short	(.L_470 - .L_469)
.L_469:
        /*002c*/ 	.word	0x00000000
        /*0030*/ 	.short	0x0007
        /*0032*/ 	.short	0x0039
        /*0034*/ 	.byte	0x00, 0xf0, 0x05, 0x00


	//----- nvinfo : EIATTR_KPARAM_INFO
	.align		4
.L_470:
        /*0038*/ 	.byte	0x04, 0x17
        /*003a*/ 	.short	(.L_472 - .L_471)
.L_471:
        /*003c*/ 	.word	0x00000000
        /*0040*/ 	.short	0x0006
        /*0042*/ 	.short	0x0038
        /*0044*/ 	.byte	0x00, 0xf0, 0x05, 0x00


	//----- nvinfo : EIATTR_KPARAM_INFO
	.align		4
.L_472:
        /*0048*/ 	.byte	0x04, 0x17
        /*004a*/ 	.short	(.L_474 - .L_473)
.L_473:
        /*004c*/ 	.word	0x00000000
        /*0050*/ 	.short	0x0005
        /*0052*/ 	.short	0x0030
        /*0054*/ 	.byte	0x00, 0xf0, 0x21, 0x00


	//----- nvinfo : EIATTR_KPARAM_INFO
	.align		4
.L_474:
        /*0058*/ 	.byte	0x04, 0x17
        /*005a*/ 	.short	(.L_476 - .L_475)
.L_475:
        /*005c*/ 	.word	0x00000000
        /*0060*/ 	.short	0x0004
        /*0062*/ 	.short	0x0028
        /*0064*/ 	.byte	0x00, 0xf5, 0x21, 0x00


	//----- nvinfo : EIATTR_KPARAM_INFO
	.align		4
.L_476:
        /*0068*/ 	.byte	0x04, 0x17
        /*006a*/ 	.short	(.L_478 - .L_477)
.L_477:
        /*006c*/ 	.word	0x00000000
        /*0070*/ 	.short	0x0003
        /*0072*/ 	.short	0x0020
        /*0074*/ 	.byte	0x00, 0xf0, 0x21, 0x00


	//----- nvinfo : EIATTR_KPARAM_INFO
	.align		4
.L_478:
        /*0078*/ 	.byte	0x04, 0x17
        /*007a*/ 	.short	(.L_480 - .L_479)
.L_479:
        /*007c*/ 	.word	0x00000000
        /*0080*/ 	.short	0x0002
        /*0082*/ 	.short	0x0018
        /*0084*/ 	.byte	0x00, 0xf0, 0x21, 0x00


	//----- nvinfo : EIATTR_KPARAM_INFO
	.align		4
.L_480:
        /*0088*/ 	.byte	0x04, 0x17
        /*008a*/ 	.short	(.L_482 - .L_481)
.L_481:
        /*008c*/ 	.word	0x00000000
        /*0090*/ 	.short	0x0001
        /*0092*/ 	.short	0x0008
        /*0094*/ 	.byte	0x00, 0xf0, 0x41, 0x00


	//----- nvinfo : EIATTR_KPARAM_INFO
	.align		4
.L_482:
        /*0098*/ 	.byte	0x04, 0x17
        /*009a*/ 	.short	(.L_484 - .L_483)
.L_483:
        /*009c*/ 	.word	0x00000000
        /*00a0*/ 	.short	0x0000
        /*00a2*/ 	.short	0x0000
        /*00a4*/ 	.byte	0x00, 0xf0, 0x21, 0x00


	//----- nvinfo : EIATTR_SPARSE_MMA_MASK
	.align		4
.L_484:
        /*00a8*/ 	.byte	0x03, 0x50
        /*00aa*/ 	.short	0x0000


	//----- nvinfo : EIATTR_MAXREG_COUNT
	.align		4
        /*00ac*/ 	.byte	0x03, 0x1b
        /*00ae*/ 	.short	0x00ff


	//----- nvinfo : EIATTR_NUM_BARRIERS
	.align		4
        /*00b0*/ 	.byte	0x02, 0x4c
        /*00b2*/ 	.byte	0x01
	.zero		1


	//----- nvinfo : EIATTR_MERCURY_ISA_VERSION
	.align		4
        /*00b4*/ 	.byte	0x03, 0x5f
        /*00b6*/ 	.short	0x0101


	//----- nvinfo : EIATTR_COOP_GROUP_MASK_REGIDS
	.align		4
        /*00b8*/ 	.byte	0x04, 0x29
        /*00ba*/ 	.short	(.L_486 - .L_485)


	//   ....[0]....
.L_485:
        /*00bc*/ 	.word	0xffffffff


	//   ....[1]....
        /*00c0*/ 	.word	0xffffffff


	//   ....[2]....
        /*00c4*/ 	.word	0xffffffff


	//   ....[3]....
        /*00c8*/ 	.word	0xffffffff


	//   ....[4]....
        /*00cc*/ 	.word	0xffffffff


	//   ....[5]....
        /*00d0*/ 	.word	0xffffffff


	//   ....[6]....
        /*00d4*/ 	.word	0xffffffff


	//   ....[7]....
        /*00d8*/ 	.word	0xffffffff


	//   ....[8]....
        /*00dc*/ 	.word	0xffffffff


	//   ....[9]....
        /*00e0*/ 	.word	0xffffffff


	//   ....[10]....
        /*00e4*/ 	.word	0xffffffff


	//   ....[11]....
        /*00e8*/ 	.word	0xffffffff


	//   ....[12]....
        /*00ec*/ 	.word	0xffffffff


	//   ....[13]....
        /*00f0*/ 	.word	0xffffffff


	//   ....[14]....
        /*00f4*/ 	.word	0xffffffff


	//   ....[15]....
        /*00f8*/ 	.word	0xffffffff


	//   ....[16]....
        /*00fc*/ 	.word	0xffffffff


	//   ....[17]....
        /*0100*/ 	.word	0xffffffff


	//   ....[18]....
        /*0104*/ 	.word	0xffffffff


	//   ....[19]....
        /*0108*/ 	.word	0xffffffff


	//   ....[20]....
        /*010c*/ 	.word	0xffffffff


	//   ....[21]....
        /*0110*/ 	.word	0xffffffff


	//   ....[22]....
        /*0114*/ 	.word	0xffffffff


	//   ....[23]....
        /*0118*/ 	.word	0xffffffff


	//   ....[24]....
        /*011c*/ 	.word	0xffffffff


	//   ....[25]....
        /*0120*/ 	.word	0xffffffff


	//   ....[26]....
        /*0124*/ 	.word	0xffffffff


	//   ....[27]....
        /*0128*/ 	.word	0xffffffff


	//   ....[28]....
        /*012c*/ 	.word	0xffffffff


	//   ....[29]....
        /*0130*/ 	.word	0xffffffff


	//   ....[30]....
        /*0134*/ 	.word	0xffffffff


	//   ....[31]....
        /*0138*/ 	.word	0xffffffff


	//   ....[32]....
        /*013c*/ 	.word	0xffffffff


	//   ....[33]....
        /*0140*/ 	.word	0xffffffff


	//   ....[34]....
        /*0144*/ 	.word	0xffffffff


	//   ....[35]....
        /*0148*/ 	.word	0xffffffff


	//   ....[36]....
        /*014c*/ 	.word	0xffffffff


	//   ....[37]....
        /*0150*/ 	.word	0xffffffff


	//   ....[38]....
        /*0154*/ 	.word	0xffffffff


	//   ....[39]....
        /*0158*/ 	.word	0xffffffff


	//   ....[40]....
        /*015c*/ 	.word	0xffffffff


	//   ....[41]....
        /*0160*/ 	.word	0xffffffff


	//   ....[42]....
        /*0164*/ 	.word	0xffffffff


	//   ....[43]....
        /*0168*/ 	.word	0xffffffff


	//   ....[44]....
        /*016c*/ 	.word	0xffffffff


	//   ....[45]....
        /*0170*/ 	.word	0xffffffff


	//   ....[46]....
        /*0174*/ 	.word	0xffffffff


	//   ....[47]....
        /*0178*/ 	.word	0xffffffff


	//   ....[48]....
        /*017c*/ 	.word	0xffffffff


	//   ....[49]....
        /*0180*/ 	.word	0xffffffff


	//   ....[50]....
        /*0184*/ 	.word	0xffffffff


	//   ....[51]....
        /*0188*/ 	.word	0xffffffff


	//   ....[52]....
        /*018c*/ 	.word	0xffffffff


	//   ....[53]....
        /*0190*/ 	.word	0xffffffff


	//   ....[54]....
        /*0194*/ 	.word	0xffffffff


	//   ....[55]....
        /*0198*/ 	.word	0xffffffff


	//   ....[56]....
        /*019c*/ 	.word	0xffffffff


	//   ....[57]....
        /*01a0*/ 	.word	0xffffffff


	//   ....[58]....
        /*01a4*/ 	.word	0xffffffff


	//   ....[59]....
        /*01a8*/ 	.word	0xffffffff


	//   ....[60]....
        /*01ac*/ 	.word	0xffffffff


	//   ....[61]....
        /*01b0*/ 	.word	0xffffffff


	//   ....[62]....
        /*01b4*/ 	.word	0xffffffff


	//   ....[63]....
        /*01b8*/ 	.word	0xffffffff


	//   ....[64]....
        /*01bc*/ 	.word	0xffffffff


	//   ....[65]....
        /*01c0*/ 	.word	0xffffffff


	//   ....[66]....
        /*01c4*/ 	.word	0xffffffff


	//   ....[67]....
        /*01c8*/ 	.word	0xffffffff


	//   ....[68]....
        /*01cc*/ 	.word	0xffffffff


	//   ....[69]....
        /*01d0*/ 	.word	0xffffffff


	//   ....[70]....
        /*01d4*/ 	.word	0xffffffff


	//   ....[71]....
        /*01d8*/ 	.word	0xffffffff


	//   ....[72]....
        /*01dc*/ 	.word	0xffffffff


	//   ....[73]....
        /*01e0*/ 	.word	0xffffffff


	//   ....[74]....
        /*01e4*/ 	.word	0xffffffff


	//   ....[75]....
        /*01e8*/ 	.word	0xffffffff


	//   ....[76]....
        /*01ec*/ 	.word	0xffffffff


	//   ....[77]....
        /*01f0*/ 	.word	0xffffffff


	//   ....[78]....
        /*01f4*/ 	.word	0xffffffff


	//   ....[79]....
        /*01f8*/ 	.word	0xffffffff


	//   ....[80]....
        /*01fc*/ 	.word	0xffffffff


	//   ....[81]....
        /*0200*/ 	.word	0xffffffff


	//   ....[82]....
        /*0204*/ 	.word	0xffffffff


	//   ....[83]....
        /*0208*/ 	.word	0xffffffff


	//   ....[84]....
        /*020c*/ 	.word	0xffffffff


	//   ....[85]....
        /*0210*/ 	.word	0xffffffff


	//   ....[86]....
        /*0214*/ 	.word	0xffffffff


	//   ....[87]....
        /*0218*/ 	.word	0xffffffff


	//   ....[88]....
        /*021c*/ 	.word	0xffffffff


	//   ....[89]....
        /*0220*/ 	.word	0xffffffff


	//   ....[90]....
        /*0224*/ 	.word	0xffffffff


	//   ....[91]....
        /*0228*/ 	.word	0xffffffff


	//   ....[92]....
        /*022c*/ 	.word	0xffffffff


	//   ....[93]....
        /*0230*/ 	.word	0xffffffff


	//   ....[94]....
        /*0234*/ 	.word	0xffffffff


	//   ....[95]....
        /*0238*/ 	.word	0xffffffff


	//   ....[96]....
        /*023c*/ 	.word	0xffffffff


	//   ....[97]....
        /*0240*/ 	.word	0xffffffff


	//   ....[98]....
        /*0244*/ 	.word	0xffffffff


	//   ....[99]....
        /*0248*/ 	.word	0xffffffff


	//   ....[100]....
        /*024c*/ 	.word	0xffffffff


	//   ....[101]....
        /*0250*/ 	.word	0xffffffff


	//   ....[102]....
        /*0254*/ 	.word	0xffffffff


	//   ....[103]....
        /*0258*/ 	.word	0xffffffff


	//   ....[104]....
        /*025c*/ 	.word	0xffffffff


	//   ....[105]....
        /*0260*/ 	.word	0xffffffff


	//   ....[106]....
        /*0264*/ 	.word	0xffffffff


	//   ....[107]....
        /*0268*/ 	.word	0xffffffff


	//   ....[108]....
        /*026c*/ 	.word	0xffffffff


	//   ....[109]....
        /*0270*/ 	.word	0xffffffff


	//   ....[110]....
        /*0274*/ 	.word	0xffffffff


	//   ....[111]....
        /*0278*/ 	.word	0xffffffff


	//   ....[112]....
        /*027c*/ 	.word	0xffffffff


	//   ....[113]....
        /*0280*/ 	.word	0xffffffff


	//   ....[114]....
        /*0284*/ 	.word	0xffffffff


	//   ....[115]....
        /*0288*/ 	.word	0xffffffff


	//   ....[116]....
        /*028c*/ 	.word	0xffffffff


	//   ....[117]....
        /*0290*/ 	.word	0xffffffff


	//   ....[118]....
        /*0294*/ 	.word	0xffffffff


	//   ....[119]....
        /*0298*/ 	.word	0xffffffff


	//   ....[120]....
        /*029c*/ 	.word	0xffffffff


	//   ....[121]....
        /*02a0*/ 	.word	0xffffffff


	//   ....[122]....
        /*02a4*/ 	.word	0xffffffff


	//   ....[123]....
        /*02a8*/ 	.word	0xffffffff


	//   ....[124]....
        /*02ac*/ 	.word	0xffffffff


	//   ....[125]....
        /*02b0*/ 	.word	0xffffffff


	//   ....[126]....
        /*02b4*/ 	.word	0xffffffff


	//   ....[127]....
        /*02b8*/ 	.word	0xffffffff


	//   ....[128]....
        /*02bc*/ 	.word	0xffffffff


	//   ....[129]....
        /*02c0*/ 	.word	0xffffffff


	//   ....[130]....
        /*02c4*/ 	.word	0xffffffff


	//   ....[131]....
        /*02c8*/ 	.word	0xffffffff


	//   ....[132]....
        /*02cc*/ 	.word	0xffffffff


	//   ....[133]....
        /*02d0*/ 	.word	0xffffffff


	//   ....[134]....
        /*02d4*/ 	.word	0xffffffff


	//   ....[135]....
        /*02d8*/ 	.word	0xffffffff


	//   ....[136]....
        /*02dc*/ 	.word	0xffffffff


	//   ....[137]....
        /*02e0*/ 	.word	0xffffffff


	//   ....[138]....
        /*02e4*/ 	.word	0xffffffff


	//   ....[139]....
        /*02e8*/ 	.word	0xffffffff


	//   ....[140]....
        /*02ec*/ 	.word	0xffffffff


	//   ....[141]....
        /*02f0*/ 	.word	0xffffffff


	//   ....[142]....
        /*02f4*/ 	.word	0xffffffff


	//   ....[143]....
        /*02f8*/ 	.word	0xffffffff


	//   ....[144]....
        /*02fc*/ 	.word	0xffffffff


	//   ....[145]....
        /*0300*/ 	.word	0xffffffff


	//   ....[146]....
        /*0304*/ 	.word	0xffffffff


	//   ....[147]....
        /*0308*/ 	.word	0xffffffff


	//   ....[148]....
        /*030c*/ 	.word	0xffffffff


	//   ....[149]....
        /*0310*/ 	.word	0xffffffff


	//   ....[150]....
        /*0314*/ 	.word	0xffffffff


	//   ....[151]....
        /*0318*/ 	.word	0xffffffff


	//   ....[152]....
        /*031c*/ 	.word	0x05000022


	//   ....[153]....
        /*0320*/ 	.word	0x05000022


	//   ....[154]....
        /*0324*/ 	.word	0x05000022


	//   ....[155]....
        /*0328*/ 	.word	0x05000022


	//   ....[156]....
        /*032c*/ 	.word	0x05000022


	//   ....[157]....
        /*0330*/ 	.word	0x05000022


	//   ....[158]....
        /*0334*/ 	.word	0x05000022


	//   ....[159]....
        /*0338*/ 	.word	0x05000022


	//   ....[160]....
        /*033c*/ 	.word	0x05000022


	//   ....[161]....
        /*0340*/ 	.word	0x05000022


	//   ....[162]....
        /*0344*/ 	.word	0x05000022


	//   ....[163]....
        /*0348*/ 	.word	0x05000022


	//   ....[164]....
        /*034c*/ 	.word	0x05000022


	//   ....[165]....
        /*0350*/ 	.word	0x05000022


	//   ....[166]....
        /*0354*/ 	.word	0x05000022


	//   ....[167]....
        /*0358*/ 	.word	0x05000022


	//   ....[168]....
        /*035c*/ 	.word	0x05000022


	//   ....[169]....
        /*0360*/ 	.word	0x05000022


	//   ....[170]....
        /*0364*/ 	.word	0x05000022


	//   ....[171]....
        /*0368*/ 	.word	0x05000022


	//   ....[172]....
        /*036c*/ 	.word	0x05000022


	//   ....[173]....
        /*0370*/ 	.word	0x05000022


	//   ....[174]....
        /*0374*/ 	.word	0x05000022


	//   ....[175]....
        /*0378*/ 	.word	0x05000022


	//   ....[176]....
        /*037c*/ 	.word	0x05000022


	//   ....[177]....
        /*0380*/ 	.word	0x05000022


	//   ....[178]....
        /*0384*/ 	.word	0x05000022


	//   ....[179]....
        /*0388*/ 	.word	0x05000022


	//   ....[180]....
        /*038c*/ 	.word	0x05000022


	//   ....[181]....
        /*0390*/ 	.word	0x05000022


	//   ....[182]....
        /*0394*/ 	.word	0x05000022


	//   ....[183]....
        /*0398*/ 	.word	0x05000022


	//   ....[184]....
        /*039c*/ 	.word	0x05000022


	//   ....[185]....
        /*03a0*/ 	.word	0x05000022


	//   ....[186]....
        /*03a4*/ 	.word	0x05000022


	//   ....[187]....
        /*03a8*/ 	.word	0x05000022


	//   ....[188]....
        /*03ac*/ 	.word	0x05000022


	//   ....[189]....
        /*03b0*/ 	.word	0x05000022


	//   ....[190]....
        /*03b4*/ 	.word	0x05000022


	//   ....[191]....
        /*03b8*/ 	.word	0x05000022


	//   ....[192]....
        /*03bc*/ 	.word	0x05000022


	//   ....[193]....
        /*03c0*/ 	.word	0x05000022


	//   ....[194]....
        /*03c4*/ 	.word	0x05000022


	//   ....[195]....
        /*03c8*/ 	.word	0x05000022


	//   ....[196]....
        /*03cc*/ 	.word	0x05000022


	//   ....[197]....
        /*03d0*/ 	.word	0x05000022


	//   ....[198]....
        /*03d4*/ 	.word	0x05000022


	//   ....[199]....
        /*03d8*/ 	.word	0x05000022


	//   ....[200]....
        /*03dc*/ 	.word	0x05000022


	//   ....[201]....
        /*03e0*/ 	.word	0x05000022


	//   ....[202]....
        /*03e4*/ 	.word	0x05000022


	//   ....[203]....
        /*03e8*/ 	.word	0x05000022


	//   ....[204]....
        /*03ec*/ 	.word	0x05000022


	//   ....[205]....
        /*03f0*/ 	.word	0x05000022


	//   ....[206]....
        /*03f4*/ 	.word	0x05000022


	//   ....[207]....
        /*03f8*/ 	.word	0x05000022


	//   ....[208]....
        /*03fc*/ 	.word	0x05000022


	//   ....[209]....
        /*0400*/ 	.word	0x05000022


	//   ....[210]....
        /*0404*/ 	.word	0x05000022


	//   ....[211]....
        /*0408*/ 	.word	0x05000022


	//   ....[212]....
        /*040c*/ 	.word	0x05000022


	//   ....[213]....
        /*0410*/ 	.word	0x05000022


	//   ....[214]....
        /*0414*/ 	.word	0x05000022


	//   ....[215]....
        /*0418*/ 	.word	0x05000022


	//   ....[216]....
        /*041c*/ 	.word	0x05000022


	//   ....[217]....
        /*0420*/ 	.word	0x05000022


	//   ....[218]....
        /*0424*/ 	.word	0x05000022


	//   ....[219]....
        /*0428*/ 	.word	0x05000022


	//   ....[220]....
        /*042c*/ 	.word	0x05000022


	//   ....[221]....
        /*0430*/ 	.word	0x05000022


	//   ....[222]....
        /*0434*/ 	.word	0x05000022


	//   ....[223]....
        /*0438*/ 	.word	0x05000022


	//   ....[224]....
        /*043c*/ 	.word	0x05000022


	//   ....[225]....
        /*0440*/ 	.word	0x05000022


	//   ....[226]....
        /*0444*/ 	.word	0x05000022


	//   ....[227]....
        /*0448*/ 	.word	0x05000022


	//   ....[228]....
        /*044c*/ 	.word	0x05000022


	//   ....[229]....
        /*0450*/ 	.word	0x05000022


	//   ....[230]....
        /*0454*/ 	.word	0x05000022


	//   ....[231]....
        /*0458*/ 	.word	0x05000022


	//   ....[232]....
        /*045c*/ 	.word	0x05000022


	//   ....[233]....
        /*0460*/ 	.word	0x05000022


	//   ....[234]....
        /*0464*/ 	.word	0x05000022


	//   ....[235]....
        /*0468*/ 	.word	0x05000022


	//   ....[236]....
        /*046c*/ 	.word	0x05000022


	//   ....[237]....
        /*0470*/ 	.word	0x05000022


	//   ....[238]....
        /*0474*/ 	.word	0x05000022


	//   ....[239]....
        /*0478*/ 	.word	0x05000022


	//   ....[240]....
        /*047c*/ 	.word	0x05000022


	//   ....[241]....
        /*0480*/ 	.word	0x05000022


	//   ....[242]....
        /*0484*/ 	.word	0x05000022


	//   ....[243]....
        /*0488*/ 	.word	0x05000022


	//----- nvinfo : EIATTR_COOP_GROUP_INSTR_OFFSETS
	.align		4
.L_486:
        /*048c*/ 	.byte	0x04, 0x28
        /*048e*/ 	.short	(.L_488 - .L_487)


	//   ....[0]....
.L_487:
        /*0490*/ 	.word	0x00000340


	//   ....[1]....
        /*0494*/ 	.word	0x000004f0


	//   ....[2]....
        /*0498*/ 	.word	0x000008c0


	//   ....[3]....
        /*049c*/ 	.word	0x000008e0


	//   ....[4]....
        /*04a0*/ 	.word	0x00000900


	//   ....[5]....
        /*04a4*/ 	.word	0x00000950


	//   ....[6]....
        /*04a8*/ 	.word	0x000009b0


	//   ....[7]....
        /*04ac*/ 	.word	0x000009d0


	//   ....[8]....
        /*04b0*/ 	.word	0x00000a40


	//   ....[9]....
        /*04b4*/ 	.word	0x00000a80


	//   ....[10]....
        /*04b8*/ 	.word	0x00000aa0


	//   ....[11]....
        /*04bc*/ 	.word	0x00000b10


	//   ....[12]....
        /*04c0*/ 	.word	0x00000b50


	//   ....[13]....
        /*04c4*/ 	.word	0x00000b70


	//   ....[14]....
        /*04c8*/ 	.word	0x00000be0


	//   ....[15]....
        /*04cc*/ 	.word	0x00000c20


	//   ....[16]....
        /*04d0*/ 	.word	0x00000c40


	//   ....[17]....
        /*04d4*/ 	.word	0x00000d10


	//   ....[18]....
        /*04d8*/ 	.word	0x00000d20


	//   ....[19]....
        /*04dc*/ 	.word	0x00001280


	//   ....[20]....
        /*04e0*/ 	.word	0x00002770


	//   ....[21]....
        /*04e4*/ 	.word	0x00002900


	//   ....[22]....
        /*04e8*/ 	.word	0x00002c70


	//   ....[23]....
        /*04ec*/ 	.word	0x00002cd0


	//   ....[24]....
        /*04f0*/ 	.word	0x00002d00


	//   ....[25]....
        /*04f4*/ 	.word	0x00002d70


	//   ....[26]....
        /*04f8*/ 	.word	0x00002db0


	//   ....[27]....
        /*04fc*/ 	.word	0x00002dd0


	//   ....[28]....
        /*0500*/ 	.word	0x00002e50


	//   ....[29]....
        /*0504*/ 	.word	0x00002e80


	//   ....[30]....
        /*0508*/ 	.word	0x00002ea0


	//   ....[31]....
        /*050c*/ 	.word	0x00002f20


	//   ....[32]....
        /*0510*/ 	.word	0x00002f50


	//   ....[33]....
        /*0514*/ 	.word	0x00002f70


	//   ....[34]....
        /*0518*/ 	.word	0x00003000


	//   ....[35]....
        /*051c*/ 	.word	0x00003030


	//   ....[36]....
        /*0520*/ 	.word	0x00003050


	//   ....[37]....
        /*0524*/ 	.word	0x000034e0


	//   ....[38]....
        /*0528*/ 	.word	0x00003520


	//   ....[39]....
        /*052c*/ 	.word	0x00003570


	//   ....[40]....
        /*0530*/ 	.word	0x00003880


	//   ....[41]....
        /*0534*/ 	.word	0x00003910


	//   ....[42]....
        /*0538*/ 	.word	0x00003960


	//   ....[43]....
        /*053c*/ 	.word	0x00003970


	//   ....[44]....
        /*0540*/ 	.word	0x00003980


	//   ....[45]....
        /*0544*/ 	.word	0x00003a60


	//   ....[46]....
        /*0548*/ 	.word	0x00003a70


	//   ....[47]....
        /*054c*/ 	.word	0x00003a80


	//   ....[48]....
        /*0550*/ 	.word	0x00003b70


	//   ....[49]....
        /*0554*/ 	.word	0x00003b80


	//   ....[50]....
        /*0558*/ 	.word	0x00003b90


	//   ....[51]....
        /*055c*/ 	.word	0x00003c80


	//   ....[52]....
        /*0560*/ 	.word	0x00003c90


	//   ....[53]....
        /*0564*/ 	.word	0x00003ca0


	//   ....[54]....
        /*0568*/ 	.word	0x00003d90


	//   ....[55]....
        /*056c*/ 	.word	0x00003da0


	//   ....[56]....
        /*0570*/ 	.word	0x00003db0


	//   ....[57]....
        /*0574*/ 	.word	0x00003ef0


	//   ....[58]....
        /*0578*/ 	.word	0x00003f70


	//   ....[59]....
        /*057c*/ 	.word	0x00003ff0


	//   ....[60]....
        /*0580*/ 	.word	0x00004040


	//   ....[61]....
        /*0584*/ 	.word	0x00004050


	//   ....[62]....
        /*0588*/ 	.word	0x00004060


	//   ....[63]....
        /*058c*/ 	.word	0x00004140


	//   ....[64]....
        /*0590*/ 	.word	0x00004150


	//   ....[65]....
        /*0594*/ 	.word	0x00004160


	//   ....[66]....
        /*0598*/ 	.word	0x00004240


	//   ....[67]....
        /*059c*/ 	.word	0x00004250


	//   ....[68]....
        /*05a0*/ 	.word	0x00004260


	//   ....[69]....
        /*05a4*/ 	.word	0x00004340


	//   ....[70]....
        /*05a8*/ 	.word	0x00004350


	//   ....[71]....
        /*05ac*/ 	.word	0x00004360


	//   ....[72]....
        /*05b0*/ 	.word	0x00004440


	//   ....[73]....
        /*05b4*/ 	.word	0x00004450


	//   ....[74]....
        /*05b8*/ 	.word	0x00004460


	//   ....[75]....
        /*05bc*/ 	.word	0x000045c0


	//   ....[76]....
        /*05c0*/ 	.word	0x00006180


	//   ....[77]....
        /*05c4*/ 	.word	0x000062d0


	//   ....[78]....
        /*05c8*/ 	.word	0x00006890


	//   ....[79]....
        /*05cc*/ 	.word	0x00006940


	//   ....[80]....
        /*05d0*/ 	.word	0x00006950


	//   ....[81]....
        /*05d4*/ 	.word	0x00006990


	//   ....[82]....
        /*05d8*/ 	.word	0x00006a00


	//   ....[83]....
        /*05dc*/ 	.word	0x00006a20


	//   ....[84]....
        /*05e0*/ 	.word	0x00006a90


	//   ....[85]....
        /*05e4*/ 	.word	0x00006ad0


	//   ....[86]....
        /*05e8*/ 	.word	0x00006af0


	//   ....[87]....
        /*05ec*/ 	.word	0x00006b60


	//   ....[88]....
        /*05f0*/ 	.word	0x00006ba0


	//   ....[89]....
        /*05f4*/ 	.word	0x00006bc0


	//   ....[90]....
        /*05f8*/ 	.word	0x00006c30


	//   ....[91]....
        /*05fc*/ 	.word	0x00006c70


	//   ....[92]....
        /*0600*/ 	.word	0x00006ca0


	//   ....[93]....
        /*0604*/ 	.word	0x00007130


	//   ....[94]....
        /*0608*/ 	.word	0x000071c0


	//   ....[95]....
        /*060c*/ 	.word	0x000072b0


	//   ....[96]....
        /*0610*/ 	.word	0x00008be0


	//   ....[97]....
        /*0614*/ 	.word	0x00008d30


	//   ....[98]....
        /*0618*/ 	.word	0x000092e0


	//   ....[99]....
        /*061c*/ 	.word	0x00009300


	//   ....[100]....
        /*0620*/ 	.word	0x00009320


	//   ....[101]....
        /*0624*/ 	.word	0x00009380


	//   ....[102]....
        /*0628*/ 	.word	0x000093c0


	//   ....[103]....
        /*062c*/ 	.word	0x000093e0


	//   ....[104]....
        /*0630*/ 	.word	0x00009460


	//   ....[105]....
        /*0634*/ 	.word	0x00009490


	//   ....[106]....
        /*0638*/ 	.word	0x000094b0


	//   ....[107]....
        /*063c*/ 	.word	0x00009540


	//   ....[108]....
        /*0640*/ 	.word	0x00009560


	//   ....[109]....
        /*0644*/ 	.word	0x00009570


	//   ....[110]....
        /*0648*/ 	.word	0x00009610


	//   ....[111]....
        /*064c*/ 	.word	0x00009630


	//   ....[112]....
        /*0650*/ 	.word	0x00009640


	//   ....[113]....
        /*0654*/ 	.word	0x00009c60


	//   ....[114]....
        /*0658*/ 	.word	0x00009c70


	//   ....[115]....
        /*065c*/ 	.word	0x00009c90


	//   ....[116]....
        /*0660*/ 	.word	0x00009f10


	//   ....[117]....
        /*0664*/ 	.word	0x00009fa0


	//   ....[118]....
        /*0668*/ 	.word	0x00009ff0


	//   ....[119]....
        /*066c*/ 	.word	0x0000a000


	//   ....[120]....
        /*0670*/ 	.word	0x0000a010


	//   ....[121]....
        /*0674*/ 	.word	0x0000a0f0


	//   ....[122]....
        /*0678*/ 	.word	0x0000a100


	//   ....[123]....
        /*067c*/ 	.word	0x0000a110


	//   ....[124]....
        /*0680*/ 	.word	0x0000a200


	//   ....[125]....
        /*0684*/ 	.word	0x0000a210


	//   ....[126]....
        /*0688*/ 	.word	0x0000a220


	//   ....[127]....
        /*068c*/ 	.word	0x0000a310


	//   ....[128]....
        /*0690*/ 	.word	0x0000a320


	//   ....[129]....
        /*0694*/ 	.word	0x0000a330


	//   ....[130]....
        /*0698*/ 	.word	0x0000a420


	//   ....[131]....
        /*069c*/ 	.word	0x0000a430


	//   ....[132]....
        /*06a0*/ 	.word	0x0000a440


	//   ....[133]....
        /*06a4*/ 	.word	0x0000a590


	//   ....[134]....
        /*06a8*/ 	.word	0x0000a610


	//   ....[135]....
        /*06ac*/ 	.word	0x0000a690


	//   ....[136]....
        /*06b0*/ 	.word	0x0000a6e0


	//   ....[137]....
        /*06b4*/ 	.word	0x0000a6f0


	//   ....[138]....
        /*06b8*/ 	.word	0x0000a700


	//   ....[139]....
        /*06bc*/ 	.word	0x0000a7e0


	//   ....[140]....
        /*06c0*/ 	.word	0x0000a7f0


	//   ....[141]....
        /*06c4*/ 	.word	0x0000a800


	//   ....[142]....
        /*06c8*/ 	.word	0x0000a8e0


	//   ....[143]....
        /*06cc*/ 	.word	0x0000a8f0


	//   ....[144]....
        /*06d0*/ 	.word	0x0000a900


	//   ....[145]....
        /*06d4*/ 	.word	0x0000a9e0


	//   ....[146]....
        /*06d8*/ 	.word	0x0000a9f0


	//   ....[147]....
        /*06dc*/ 	.word	0x0000aa00


	//   ....[148]....
        /*06e0*/ 	.word	0x0000aae0


	//   ....[149]....
        /*06e4*/ 	.word	0x0000ab00


	//   ....[150]....
        /*06e8*/ 	.word	0x0000ab10


	//   ....[151]....
        /*06ec*/ 	.word	0x0000ac70


	//   ....[152]....
        /*06f0*/ 	.word	0x0000c5d0


	//   ....[153]....
        /*06f4*/ 	.word	0x0000c670


	//   ....[154]....
        /*06f8*/ 	.word	0x0000c720


	//   ....[155]....
        /*06fc*/ 	.word	0x0000c770


	//   ....[156]....
        /*0700*/ 	.word	0x0000c7c0


	//   ....[157]....
        /*0704*/ 	.word	0x0000c830


	//   ....[158]....
        /*0708*/ 	.word	0x0000c8c0


	//   ....[159]....
        /*070c*/ 	.word	0x0000c940


	//   ....[160]....
        /*0710*/ 	.word	0x0000c990


	//   ....[161]....
        /*0714*/ 	.word	0x0000ca00


	//   ....[162]....
        /*0718*/ 	.word	0x0000ca90


	//   ....[163]....
        /*071c*/ 	.word	0x0000cb10


	//   ....[164]....
        /*0720*/ 	.word	0x0000cb60


	//   ....[165]....
        /*0724*/ 	.word	0x0000cbd0


	//   ....[166]....
        /*0728*/ 	.word	0x0000cc60


	//   ....[167]....
        /*072c*/ 	.word	0x0000cce0


	//   ....[168]....
        /*0730*/ 	.word	0x0000cd30


	//   ....[169]....
        /*0734*/ 	.word	0x0000cda0


	//   ....[170]....
        /*0738*/ 	.word	0x0000ce30


	//   ....[171]....
        /*073c*/ 	.word	0x0000ceb0


	//   ....[172]....
        /*0740*/ 	.word	0x0000cf00


	//   ....[173]....
        /*0744*/ 	.word	0x0000cf70


	//   ....[174]....
        /*0748*/ 	.word	0x0000cff0


	//   ....[175]....
        /*074c*/ 	.word	0x0000d080


	//   ....[176]....
        /*0750*/ 	.word	0x0000d110


	//   ....[177]....
        /*0754*/ 	.word	0x0000d1c0


	//   ....[178]....
        /*0758*/ 	.word	0x0000d210


	//   ....[179]....
        /*075c*/ 	.word	0x0000d260


	//   ....[180]....
        /*0760*/ 	.word	0x0000d2e0


	//   ....[181]....
        /*0764*/ 	.word	0x0000d370


	//   ....[182]....
        /*0768*/ 	.word	0x0000d3f0


	//   ....[183]....
        /*076c*/ 	.word	0x0000d440


	//   ....[184]....
        /*0770*/ 	.word	0x0000d4c0


	//   ....[185]....
        /*0774*/ 	.word	0x0000d550


	//   ....[186]....
        /*0778*/ 	.word	0x0000d5d0


	//   ....[187]....
        /*077c*/ 	.word	0x0000d620


	//   ....[188]....
        /*0780*/ 	.word	0x0000d6a0


	//   ....[189]....
        /*0784*/ 	.word	0x0000d730


	//   ....[190]....
        /*0788*/ 	.word	0x0000d7b0


	//   ....[191]....
        /*078c*/ 	.word	0x0000d800


	//   ....[192]....
        /*0790*/ 	.word	0x0000d880


	//   ....[193]....
        /*0794*/ 	.word	0x0000d910


	//   ....[194]....
        /*0798*/ 	.word	0x0000d990


	//   ....[195]....
        /*079c*/ 	.word	0x0000d9e0


	//   ....[196]....
        /*07a0*/ 	.word	0x0000da50


	//   ....[197]....
        /*07a4*/ 	.word	0x0000dad0


	//   ....[198]....
        /*07a8*/ 	.word	0x0000db60


	//   ....[199]....
        /*07ac*/ 	.word	0x0000dbf0


	//   ....[200]....
        /*07b0*/ 	.word	0x0000dca0


	//   ....[201]....
        /*07b4*/ 	.word	0x0000dcf0


	//   ....[202]....
        /*07b8*/ 	.word	0x0000dd40


	//   ....[203]....
        /*07bc*/ 	.word	0x0000ddb0


	//   ....[204]....
        /*07c0*/ 	.word	0x0000de40


	//   ....[205]....
        /*07c4*/ 	.word	0x0000dec0


	//   ....[206]....
        /*07c8*/ 	.word	0x0000df10


	//   ....[207]....
        /*07cc*/ 	.word	0x0000df80


	//   ....[208]....
        /*07d0*/ 	.word	0x0000e010


	//   ....[209]....
        /*07d4*/ 	.word	0x0000e090


	//   ....[210]....
        /*07d8*/ 	.word	0x0000e0e0


	//   ....[211]....
        /*07dc*/ 	.word	0x0000e150


	//   ....[212]....
        /*07e0*/ 	.word	0x0000e1e0


	//   ....[213]....
        /*07e4*/ 	.word	0x0000e260


	//   ....[214]....
        /*07e8*/ 	.word	0x0000e2b0


	//   ....[215]....
        /*07ec*/ 	.word	0x0000e320


	//   ....[216]....
        /*07f0*/ 	.word	0x0000e3b0


	//   ....[217]....
        /*07f4*/ 	.word	0x0000e430


	//   ....[218]....
        /*07f8*/ 	.word	0x0000e480


	//   ....[219]....
        /*07fc*/ 	.word	0x0000e4f0


	//   ....[220]....
        /*0800*/ 	.word	0x0000e560


	//   ....[221]....
        /*0804*/ 	.word	0x0000e5e0


	//   ....[222]....
        /*0808*/ 	.word	0x0000e660


	//   ....[223]....
        /*080c*/ 	.word	0x0000e710


	//   ....[224]....
        /*0810*/ 	.word	0x0000e760


	//   ....[225]....
        /*0814*/ 	.word	0x0000e7b0


	//   ....[226]....
        /*0818*/ 	.word	0x0000e820


	//   ....[227]....
        /*081c*/ 	.word	0x0000e8b0


	//   ....[228]....
        /*0820*/ 	.word	0x0000e930


	//   ....[229]....
        /*0824*/ 	.word	0x0000e980


	//   ....[230]....
        /*0828*/ 	.word	0x0000e9f0


	//   ....[231]....
        /*082c*/ 	.word	0x0000ea80


	//   ....[232]....
        /*0830*/ 	.word	0x0000eb00


	//   ....[233]....
        /*0834*/ 	.word	0x0000eb50


	//   ....[234]....
        /*0838*/ 	.word	0x0000ebc0


	//   ....[235]....
        /*083c*/ 	.word	0x0000ec50


	//   ....[236]....
        /*0840*/ 	.word	0x0000ecd0


	//   ....[237]....
        /*0844*/ 	.word	0x0000ed20


	//   ....[238]....
        /*0848*/ 	.word	0x0000ed90


	//   ....[239]....
        /*084c*/ 	.word	0x0000ee20


	//   ....[240]....
        /*0850*/ 	.word	0x0000eeb0


	//   ....[241]....
        /*0854*/ 	.word	0x0000ef00


	//   ....[242]....
        /*0858*/ 	.word	0x0000ef70


	//   ....[243]....
        /*085c*/ 	.word	0x0000efe0


	//----- nvinfo : EIATTR_VRC_CTA_INIT_COUNT
	.align		4
.L_488:
        /*0860*/ 	.byte	0x02, 0x4a
	.zero		1
	.zero		1


	//----- nvinfo : EIATTR_EXIT_INSTR_OFFSETS
	.align		4
        /*0864*/ 	.byte	0x04, 0x1c
        /*0866*/ 	.short	(.L_490 - .L_489)


	//   ....[0]....
.L_489:
        /*0868*/ 	.word	0x000017f0


	//   ....[1]....
        /*086c*/ 	.word	0x00001b00


	//   ....[2]....
        /*0870*/ 	.word	0x00001cf0


	//   ....[3]....
        /*0874*/ 	.word	0x00002400


	//   ....[4]....
        /*0878*/ 	.word	0x000024b0


	//   ....[5]....
        /*087c*/ 	.word	0x00005020


	//   ....[6]....
        /*0880*/ 	.word	0x00005350


	//   ....[7]....
        /*0884*/ 	.word	0x00005560


	//   ....[8]....
        /*0888*/ 	.word	0x00005c80


	//   ....[9]....
        /*088c*/ 	.word	0x00005d30


	//   ....[10]....
        /*0890*/ 	.word	0x00005d60


	//   ....[11]....
        /*0894*/ 	.word	0x00008680


	//   ....[12]....
        /*0898*/ 	.word	0x000087b0


	//   ....[13]....
        /*089c*/ 	.word	0x0000c460


	//   ....[14]....
        /*08a0*/ 	.word	0x0000c580


	//----- nvinfo : EIATTR_MAX_THREADS
	.align		4
.L_490:
        /*08a4*/ 	.byte	0x04, 0x05
        /*08a6*/ 	.short	(.L_492 - .L_491)
.L_491:
        /*08a8*/ 	.word	0x00000100
        /*08ac*/ 	.word	0x00000001
        /*08b0*/ 	.word	0x00000001


	//----- nvinfo : EIATTR_CRS_STACK_SIZE
	.align		4
.L_492:
        /*08b4*/ 	.byte	0x04, 0x1e
        /*08b6*/ 	.short	(.L_494 - .L_493)
.L_493:
        /*08b8*/ 	.word	0x00000000


	//----- nvinfo : EIATTR_CBANK_PARAM_SIZE
	.align		4
.L_494:
        /*08bc*/ 	.byte	0x03, 0x19
        /*08be*/ 	.short	0x0050


	//----- nvinfo : EIATTR_PARAM_CBANK
	.align		4
        /*08c0*/ 	.byte	0x04, 0x0a
        /*08c2*/ 	.short	(.L_496 - .L_495)
	.align		4
.L_495:
        /*08c4*/ 	.word	index@(.nv.constant0._ZN6thrust24THRUST_300001_SM_1000_NS8cuda_cub4core6detail13_kernel_agentINS1_15__reduce_by_key16ReduceByKeyAgentINS0_6detail15normal_iteratorINS0_10device_ptrIiEEEENS0_17constant_iteratorIiNS0_11use_defaultESD_EESB_SB_N4cuda3std3__48equal_toIiEENSH_4plusIiEEPllEEJSB_SE_SB_SB_SM_N3cub18CUB_300001_SM_100024ReduceByKeyScanTileStateIilLb1EEESJ_SL_llEEEvDpT0_)
        /*08c8*/ 	.short	0x0380
        /*08ca*/ 	.short	0x0050


	//----- nvinfo : EIATTR_SW_WAR
	.align		4
.L_496:
        /*08cc*/ 	.byte	0x04, 0x36
        /*08ce*/ 	.short	(.L_498 - .L_497)
.L_497:
        /*08d0*/ 	.word	0x00000008
.L_498:


//--------------------- .nv.info._ZN6thrust24THRUST_300001_SM_1000_NS8cuda_cub4core6detail13_kernel_agentINS1_15__reduce_by_key9InitAgentIN3cub18CUB_300001_SM_100024ReduceByKeyScanTileStateIilLb1EEElPlEEJSA_lSB_EEEvDpT0_ --------------------------
	.section	.nv.info._ZN6thrust24THRUST_300001_SM_1000_NS8cuda_cub4core6detail13_kernel_agentINS1_15__reduce_by_key9InitAgentIN3cub18CUB_300001_SM_100024ReduceByKeyScanTileStateIilLb1EEElPlEEJSA_lSB_EEEvDpT0_,"",@"SHT_CUDA_INFO"
	.sectionflags	@""
	.align	4


	//----- nvinfo : EIATTR_CUDA_API_VERSION
	.align		4
        /*0000*/ 	.byte	0x04, 0x37
        /*0002*/ 	.short	(.L_500 - .L_499)
.L_499:
        /*0004*/ 	.word	0x00000082


	//----- nvinfo : EIATTR_KPARAM_INFO
	.align		4
.L_500:
        /*0008*/ 	.byte	0x04, 0x17
        /*000a*/ 	.short	(.L_502 - .L_501)
.L_501:
        /*000c*/ 	.word	0x00000000
        /*0010*/ 	.short	0x0002
        /*0012*/ 	.short	0x0010
        /*0014*/ 	.byte	0x00, 0xf5, 0x21, 0x00


	//----- nvinfo : EIATTR_KPARAM_INFO
	.align		4
.L_502:
        /*0018*/ 	.byte	0x04, 0x17
        /*001a*/ 	.short	(.L_504 - .L_503)
.L_503:
        /*001c*/ 	.word	0x00000000
        /*0020*/ 	.short	0x0001
        /*0022*/ 	.short	0x0008
        /*0024*/ 	.byte	0x00, 0xf0, 0x21, 0x00


	//----- nvinfo : EIATTR_KPARAM_INFO
	.align		4
.L_504:
        /*0028*/ 	.byte	0x04, 0x17
        /*002a*/ 	.short	(.L_506 - .L_505)
.L_505:
        /*002c*/ 	.word	0x00000000
        /*0030*/ 	.short	0x0000
        /*0032*/ 	.short	0x0000
        /*0034*/ 	.byte	0x00, 0xf0, 0x21, 0x00


	//----- nvinfo : EIATTR_SPARSE_MMA_MASK
	.align		4
.L_506:
        /*0038*/ 	.byte	0x03, 0x50
        /*003a*/ 	.short	0x0000


	//----- nvinfo : EIATTR_MAXREG_COUNT
	.align		4
        /*003c*/ 	.byte	0x03, 0x1b
        /*003e*/ 	.short	0x00ff


	//----- nvinfo : EIATTR_MERCURY_ISA_VERSION
	.align		4
        /*0040*/ 	.byte	0x03, 0x5f
        /*0042*/ 	.short	0x0101


	//----- nvinfo : EIATTR_VRC_CTA_INIT_COUNT
	.align		4
        /*0044*/ 	.byte	0x02, 0x4a
	.zero		1
	.zero		1


	//----- nvinfo : EIATTR_EXIT_INSTR_OFFSETS
	.align		4
        /*0048*/ 	.byte	0x04, 0x1c
        /*004a*/ 	.short	(.L_508 - .L_507)


	//   ....[0]....
.L_507:
        /*004c*/ 	.word	0x00000140


	//   ....[1]....
        /*0050*/ 	.word	0x00000170


	//----- nvinfo : EIATTR_MAX_THREADS
	.align		4
.L_508:
        /*0054*/ 	.byte	0x04, 0x05
        /*0056*/ 	.short	(.L_510 - .L_509)
.L_509:
        /*0058*/ 	.word	0x00000080
        /*005c*/ 	.word	0x00000001
        /*0060*/ 	.word	0x00000001


	//----- nvinfo : EIATTR_CBANK_PARAM_SIZE
	.align		4
.L_510:
        /*0064*/ 	.byte	0x03, 0x19
        /*0066*/ 	.short	0x0018


	//----- nvinfo : EIATTR_PARAM_CBANK
	.align		4
        /*0068*/ 	.byte	0x04, 0x0a
        /*006a*/ 	.short	(.L_512 - .L_511)
	.align		4
.L_511:
        /*006c*/ 	.word	index@(.nv.constant0._ZN6thrust24THRUST_300001_SM_1000_NS8cuda_cub4core6detail13_kernel_agentINS1_15__reduce_by_key9InitAgentIN3cub18CUB_300001_SM_100024ReduceByKeyScanTileStateIilLb1EEElPlEEJSA_lSB_EEEvDpT0_)
        /*0070*/ 	.short	0x0380
        /*0072*/ 	.short	0x0018


	//----- nvinfo : EIATTR_SW_WAR
	.align		4
.L_512:
        /*0074*/ 	.byte	0x04, 0x36
        /*0076*/ 	.short	(.L_514 - .L_513)
.L_513:
        /*0078*/ 	.word	0x00000008
.L_514:


//--------------------- .nv.info._ZN6thrust24THRUST_300001_SM_1000_NS8cuda_cub4core6detail13_kernel_agentINS1_15__reduce_by_key16ReduceByKeyAgentINS0_6detail15normal_iteratorINS0_10device_ptrIiEEEENS0_17constant_iteratorIiNS0_11use_defaultESD_EESB_SB_N4cuda3std3__48equal_toIiEENSH_4plusIiEEPiiEEJSB_SE_SB_SB_SM_N3cub18CUB_300001_SM_100024ReduceByKeyScanTileStateIiiLb1EEESJ_SL_iiEEEvDpT0_ --------------------------
	.section	.nv.info._ZN6thrust24THRUST_300001_SM_1000_NS8cuda_cub4core6detail13_kernel_agentINS1_15__reduce_by_key16ReduceByKeyAgentINS0_6detail15normal_iteratorINS0_10device_ptrIiEEEENS0_17constant_iteratorIiNS0_11use_defaultESD_EESB_SB_N4cuda3std3__48equal_toIiEENSH_4plusIiEEPiiEEJSB_SE_SB_SB_SM_N3cub18CUB_300001_SM_100024ReduceByKeyScanTileStateIiiLb1EEESJ_SL_iiEEEvDpT0_,"",@"SHT_CUDA_INFO"
	.sectionflags	@""
	.align	4


	//----- nvinfo : EIATTR_CUDA_API_VERSION
	.align		4
        /*0000*/ 	.byte	0x04, 0x37
        /*0002*/ 	.short	(.L_516 - .L_515)
.L_515:
        /*0004*/ 	.word	0x00000082


	//----- nvinfo : EIATTR_KPARAM_INFO
	.align		4
.L_516:
        /*0008*/ 	.byte	0x04, 0x17
        /*000a*/ 	.short	(.L_518 - .L_517)
.L_517:
        /*000c*/ 	.word	0x00000000
        /*0010*/ 	.short	0x0009
        /*0012*/ 	.short	0x0040
        /*0014*/ 	.byte	0x00, 0xf0, 0x11, 0x00


	//----- nvinfo : EIATTR_KPARAM_INFO
	.align		4
.L_518:
        /*0018*/ 	.byte	0x04, 0x17
        /*001a*/ 	.short	(.L_520 - .L_519)
.L_519:
        /*001c*/ 	.word	0x00000000
        /*0020*/ 	.short	0x0008
        /*0022*/ 	.short	0x003c
        /*0024*/ 	.byte	0x00, 0xf0, 0x11, 0x00


	//----- nvinfo : EIATTR_KPARAM_INFO
	.align		4
.L_520:
        /*0028*/ 	.byte	0x04, 0x17
        /*002a*/ 	.short	(.L_522 - .L_521)
.L_521:
        /*002c*/ 	.word	0x00000000
        /*0030*/ 	.short	0x0007
        /*0032*/ 	.short	0x0039
        /*0034*/ 	.byte	0x00, 0xf0, 0x05, 0x00


	//----- nvinfo : EIATTR_KPARAM_INFO
	.align		4
.L_522:
        /*0038*/ 	.byte	0x04, 0x17
        /*003a*/ 	.short	(.L_524 - .L_523)
.L_523:
        /*003c*/ 	.word	0x00000000
        /*0040*/ 	.short	0x0006
        /*0042*/ 	.short	0x0038
        /*0044*/ 	.byte	0x00, 0xf0, 0x05, 0x00


	//----- nvinfo : EIATTR_KPARAM_INFO
	.align		4
.L_524:
        /*0048*/ 	.byte	0x04, 0x17
        /*004a*/ 	.short	(.L_526 - .L_525)
.L_525:
        /*004c*/ 	.word	0x00000000
        /*0050*/ 	.short	0x0005
        /*0052*/ 	.short	0x0030
        /*0054*/ 	.byte	0x00, 0xf0, 0x21, 0x00


	//----- nvinfo : EIATTR_KPARAM_INFO
	.align		4
.L_526:
        /*0058*/ 	.byte	0x04, 0x17
        /*005a*/ 	.short	(.L_528 - .L_527)
.L_527:
        /*005c*/ 	.word	0x00000000
        /*0060*/ 	.short	0x0004
        /*0062*/ 	.short	0x0028
        /*0064*/ 	.byte	0x00, 0xf5, 0x21, 0x00


	//----- nvinfo : EIATTR_KPARAM_INFO
	.align		4
.L_528:
        /*0068*/ 	.byte	0x04, 0x17
        /*006a*/ 	.short	(.L_530 - .L_529)
.L_529:
        /*006c*/ 	.word	0x00000000
        /*0070*/ 	.short	0x0003
        /*0072*/ 	.short	0x0020
        /*0074*/ 	.byte	0x00, 0xf0, 0x21, 0x00


	//----- nvinfo : EIATTR_KPARAM_INFO
	.align		4
.L_530:
        /*0078*/ 	.byte	0x04, 0x17
        /*007a*/ 	.short	(.L_532 - .L_531)
.L_531:
        /*007c*/ 	.word	0x00000000
        /*0080*/ 	.short	0x0002
        /*0082*/ 	.short	0x0018
        /*0084*/ 	.byte	0x00, 0xf0, 0x21, 0x00


	//----- nvinfo : EIATTR_KPARAM_INFO
	.align		4
.L_532:
        /*0088*/ 	.byte	0x04, 0x17
        /*008a*/ 	.short	(.L_534 - .L_533)
.L_533:
        /*008c*/ 	.word	0x00000000
        /*0090*/ 	.short	0x0001
        /*0092*/ 	.short	0x0008
        /*0094*/ 	.byte	0x00, 0xf0, 0x41, 0x00


	//----- nvinfo : EIATTR_KPARAM_INFO
	.align		4
.L_534:
        /*0098*/ 	.byte	0x04, 0x17
        /*009a*/ 	.short	(.L_536 - .L_535)
.L_535:
        /*009c*/ 	.word	0x00000000
        /*00a0*/ 	.short	0x0000
        /*00a2*/ 	.short	0x0000
        /*00a4*/ 	.byte	0x00, 0xf0, 0x21, 0x00


	//----- nvinfo : EIATTR_SPARSE_MMA_MASK
	.align		4
.L_536:
        /*00a8*/ 	.byte	0x03, 0x50
        /*00aa*/ 	.short	0x0000


	//----- nvinfo : EIATTR_MAXREG_COUNT
	.align		4
        /*00ac*/ 	.byte	0x03, 0x1b
        /*00ae*/ 	.short	0x00ff


	//----- nvinfo : EIATTR_NUM_BARRIERS
	.align		4
        /*00b0*/ 	.byte	0x02, 0x4c
        /*00b2*/ 	.byte	0x01
	.zero		1


	//----- nvinfo : EIATTR_MERCURY_ISA_VERSION
	.align		4
        /*00b4*/ 	.byte	0x03, 0x5f
        /*00b6*/ 	.short	0x0101


	//----- nvinfo : EIATTR_COOP_GROUP_MASK_REGIDS
	.align		4
        /*00b8*/ 	.byte	0x04, 0x29
        /*00ba*/ 	.short	(.L_538 - .L_537)


	//   ....[0]....
.L_537:
        /*00bc*/ 	.word	0xffffffff


	//   ....[1]....
        /*00c0*/ 	.word	0xffffffff


	//   ....[2]....
        /*00c4*/ 	.word	0xffffffff


	//   ....[3]....
        /*00c8*/ 	.word	0xffffffff


	//   ....[4]....
        /*00cc*/ 	.word	0xffffffff


	//   ....[5]....
        /*00d0*/ 	.word	0xffffffff


	//   ....[6]....
        /*00d4*/ 	.word	0xffffffff


	//   ....[7]....
        /*00d8*/ 	.word	0xffffffff


	//   ....[8]....
        /*00dc*/ 	.word	0xffffffff


	//   ....[9]....
        /*00e0*/ 	.word	0xffffffff


	//   ....[10]....
        /*00e4*/ 	.word	0xffffffff


	//   ....[11]....
        /*00e8*/ 	.word	0xffffffff


	//   ....[12]....
        /*00ec*/ 	.word	0xffffffff


	//   ....[13]....
        /*00f0*/ 	.word	0xffffffff


	//   ....[14]....
        /*00f4*/ 	.word	0xffffffff


	//   ....[15]....
        /*00f8*/ 	.word	0xffffffff


	//   ....[16]....
        /*00fc*/ 	.word	0xffffffff


	//   ....[17]....
        /*0100*/ 	.word	0xffffffff


	//   ....[18]....
        /*0104*/ 	.word	0xffffffff


	//   ....[19]....
        /*0108*/ 	.word	0xffffffff


	//   ....[20]....
        /*010c*/ 	.word	0xffffffff


	//   ....[21]....
        /*0110*/ 	.word	0xffffffff


	//   ....[22]....
        /*0114*/ 	.word	0xffffffff


	//   ....[23]....
        /*0118*/ 	.word	0xffffffff


	//   ....[24]....
        /*011c*/ 	.word	0xffffffff


	//   ....[25]....
        /*0120*/ 	.word	0xffffffff


	//   ....[26]....
        /*0124*/ 	.word	0xffffffff


	//   ....[27]....
        /*0128*/ 	.word	0xffffffff


	//   ....[28]....
        /*012c*/ 	.word	0xffffffff


	//   ....[29]....
        /*0130*/ 	.word	0xffffffff


	//   ....[30]....
        /*0134*/ 	.word	0xffffffff


	//   ....[31]....
        /*0138*/ 	.word	0xffffffff


	//   ....[32]....
        /*013c*/ 	.word	0xffffffff


	//   ....[33]....
        /*0140*/ 	.word	0xffffffff


	//   ....[34]....
        /*0144*/ 	.word	0xffffffff


	//   ....[35]....
        /*0148*/ 	.word	0xffffffff


	//   ....[36]....
        /*014c*/ 	.word	0xffffffff


	//   ....[37]....
        /*0150*/ 	.word	0xffffffff


	//   ....[38]....
        /*0154*/ 	.word	0xffffffff


	//   ....[39]....
        /*0158*/ 	.word	0xffffffff


	//   ....[40]....
        /*015c*/ 	.word	0xffffffff


	//   ....[41]....
        /*0160*/ 	.word	0xffffffff


	//   ....[42]....
        /*0164*/ 	.word	0xffffffff


	//   ....[43]....
        /*0168*/ 	.word	0xffffffff


	//   ....[44]....
        /*016c*/ 	.word	0xffffffff


	//   ....[45]....
        /*0170*/ 	.word	0xffffffff


	//   ....[46]....
        /*0174*/ 	.word	0xffffffff


	//   ....[47]....
        /*0178*/ 	.word	0xffffffff


	//   ....[48]....
        /*017c*/ 	.word	0xffffffff


	//   ....[49]....
        /*0180*/ 	.word	0xffffffff


	//   ....[50]....
        /*0184*/ 	.word	0xffffffff


	//   ....[51]....
        /*0188*/ 	.word	0xffffffff


	//   ....[52]....
        /*018c*/ 	.word	0xffffffff


	//   ....[53]....
        /*0190*/ 	.word	0xffffffff


	//   ....[54]....
        /*0194*/ 	.word	0xffffffff


	//   ....[55]....
        /*0198*/ 	.word	0xffffffff


	//   ....[56]....
        /*019c*/ 	.word	0xffffffff


	//   ....[57]....
        /*01a0*/ 	.word	0xffffffff


	//   ....[58]....
        /*01a4*/ 	.word	0xffffffff


	//   ....[59]....
        /*01a8*/ 	.word	0xffffffff


	//   ....[60]....
        /*01ac*/ 	.word	0xffffffff


	//   ....[61]....
        /*01b0*/ 	.word	0xffffffff


	//   ....[62]....
        /*01b4*/ 	.word	0xffffffff


	//   ....[63]....
        /*01b8*/ 	.word	0xffffffff


	//   ....[64]....
        /*01bc*/ 	.word	0xffffffff


	//   ....[65]....
        /*01c0*/ 	.word	0xffffffff


	//   ....[66]....
        /*01c4*/ 	.word	0xffffffff


	//   ....[67]....
        /*01c8*/ 	.word	0xffffffff


	//   ....[68]....
        /*01cc*/ 	.word	0xffffffff


	//   ....[69]....
        /*01d0*/ 	.word	0xffffffff


	//   ....[70]....
        /*01d4*/ 	.word	0xffffffff


	//   ....[71]....
        /*01d8*/ 	.word	0xffffffff


	//   ....[72]....
        /*01dc*/ 	.word	0xffffffff


	//   ....[73]....
        /*01e0*/ 	.word	0xffffffff


	//   ....[74]....
        /*01e4*/ 	.word	0xffffffff


	//   ....[75]....
        /*01e8*/ 	.word	0xffffffff


	//   ....[76]....
        /*01ec*/ 	.word	0xffffffff


	//   ....[77]....
        /*01f0*/ 	.word	0xffffffff


	//   ....[78]....
        /*01f4*/ 	.word	0xffffffff


	//   ....[79]....
        /*01f8*/ 	.word	0xffffffff


	//   ....[80]....
        /*01fc*/ 	.word	0xffffffff


	//   ....[81]....
        /*0200*/ 	.word	0xffffffff


	//   ....[82]....
        /*0204*/ 	.word	0xffffffff


	//   ....[83]....
        /*0208*/ 	.word	0xffffffff


	//   ....[84]....
        /*020c*/ 	.word	0xffffffff


	//   ....[85]....
        /*0210*/ 	.word	0xffffffff


	//   ....[86]....
        /*0214*/ 	.word	0xffffffff


	//   ....[87]....
        /*0218*/ 	.word	0xffffffff


	//   ....[88]....
        /*021c*/ 	.word	0xffffffff


	//   ....[89]....
        /*0220*/ 	.word	0xffffffff


	//   ....[90]....
        /*0224*/ 	.word	0xffffffff


	//   ....[91]....
        /*0228*/ 	.word	0xffffffff


	//   ....[92]....
        /*022c*/ 	.word	0xffffffff


	//   ....[93]....
        /*0230*/ 	.word	0xffffffff


	//   ....[94]....
        /*0234*/ 	.word	0xffffffff


	//   ....[95]....
        /*0238*/ 	.word	0xffffffff


	//   ....[96]....
        /*023c*/ 	.word	0xffffffff


	//   ....[97]....
        /*0240*/ 	.word	0xffffffff


	//   ....[98]....
        /*0244*/ 	.word	0xffffffff


	//   ....[99]....
        /*0248*/ 	.word	0xffffffff


	//   ....[100]....
        /*024c*/ 	.word	0xffffffff


	//   ....[101]....
        /*0250*/ 	.word	0xffffffff


	//   ....[102]....
        /*0254*/ 	.word	0xffffffff


	//   ....[103]....
        /*0258*/ 	.word	0xffffffff


	//   ....[104]....
        /*025c*/ 	.word	0xffffffff


	//   ....[105]....
        /*0260*/ 	.word	0xffffffff


	//   ....[106]....
        /*0264*/ 	.word	0xffffffff


	//   ....[107]....
        /*0268*/ 	.word	0xffffffff


	//   ....[108]....
        /*026c*/ 	.word	0x05000015


	//   ....[109]....
        /*0270*/ 	.word	0x05000015


	//   ....[110]....
        /*0274*/ 	.word	0x05000015


	//   ....[111]....
        /*0278*/ 	.word	0x05000015


	//   ....[112]....
        /*027c*/ 	.word	0x05000015


	//   ....[113]....
        /*0280*/ 	.word	0x05000015


	//   ....[114]....
        /*0284*/ 	.word	0x05000015


	//   ....[115]....
        /*0288*/ 	.word	0x05000015


	//   ....[116]....
        /*028c*/ 	.word	0x05000015


	//   ....[117]....
        /*0290*/ 	.word	0x05000015


	//   ....[118]....
        /*0294*/ 	.word	0x05000015


	//   ....[119]....
        /*0298*/ 	.word	0x05000015


	//   ....[120]....
        /*029c*/ 	.word	0x05000015


	//   ....[121]....
        /*02a0*/ 	.word	0x05000015


	//   ....[122]....
        /*02a4*/ 	.word	0x05000015


	//   ....[123]....
        /*02a8*/ 	.word	0x05000015


	//   ....[124]....
        /*02ac*/ 	.word	0x05000015


	//   ....[125]....
        /*02b0*/ 	.word	0x05000015


	//   ....[126]....
        /*02b4*/ 	.word	0x05000015


	//   ....[127]....
        /*02b8*/ 	.word	0x05000015


	//   ....[128]....
        /*02bc*/ 	.word	0x05000015


	//   ....[129]....
        /*02c0*/ 	.word	0x05000015


	//   ....[130]....
        /*02c4*/ 	.word	0x05000015


	//   ....[131]....
        /*02c8*/ 	.word	0x05000015


	//   ....[132]....
        /*02cc*/ 	.word	0x05000015


	//   ....[133]....
        /*02d0*/ 	.word	0x05000015


	//   ....[134]....
        /*02d4*/ 	.word	0x05000015


	//   ....[135]....
        /*02d8*/ 	.word	0x05000015


	//   ....[136]....
        /*02dc*/ 	.word	0x05000015


	//   ....[137]....
        /*02e0*/ 	.word	0x05000015


	//   ....[138]....
        /*02e4*/ 	.word	0x05000015


	//   ....[139]....
        /*02e8*/ 	.word	0x05000015


	//   ....[140]....
        /*02ec*/ 	.word	0x05000015


	//   ....[141]....
        /*02f0*/ 	.word	0x05000015


	//   ....[142]....
        /*02f4*/ 	.word	0x05000015


	//   ....[143]....
        /*02f8*/ 	.word	0x05000015


	//   ....[144]....
        /*02fc*/ 	.word	0x05000015


	//   ....[145]....
        /*0300*/ 	.word	0x05000015


	//   ....[146]....
        /*0304*/ 	.word	0x05000015


	//   ....[147]....
        /*0308*/ 	.word	0x05000015


	//   ....[148]....
        /*030c*/ 	.word	0x05000015


	//   ....[149]....
        /*0310*/ 	.word	0x05000015


	//   ....[150]....
        /*0314*/ 	.word	0x05000015


	//   ....[151]....
        /*0318*/ 	.word	0x05000015


	//   ....[152]....
        /*031c*/ 	.word	0x05000015


	//   ....[153]....
        /*0320*/ 	.word	0x05000015


	//   ....[154]....
        /*0324*/ 	.word	0x05000015


	//   ....[155]....
        /*0328*/ 	.word	0x05000015


	//   ....[156]....
        /*032c*/ 	.word	0x05000015


	//   ....[157]....
        /*0330*/ 	.word	0x05000015


	//   ....[158]....
        /*0334*/ 	.word	0x05000015


	//   ....[159]....
        /*0338*/ 	.word	0x05000015


	//----- nvinfo : EIATTR_COOP_GROUP_INSTR_OFFSETS
	.align		4
.L_538:
        /*033c*/ 	.byte	0x04, 0x28
        /*033e*/ 	.short	(.L_540 - .L_539)


	//   ....[0]....
.L_539:
        /*0340*/ 	.word	0x000002f0


	//   ....[1]....
        /*0344*/ 	.word	0x00000490


	//   ....[2]....
        /*0348*/ 	.word	0x00000800


	//   ....[3]....
        /*034c*/ 	.word	0x00000820


	//   ....[4]....
        /*0350*/ 	.word	0x00000860


	//   ....[5]....
        /*0354*/ 	.word	0x00000890


	//   ....[6]....
        /*0358*/ 	.word	0x00000900


	//   ....[7]....
        /*035c*/ 	.word	0x00000940


	//   ....[8]....
        /*0360*/ 	.word	0x00000980


	//   ....[9]....
        /*0364*/ 	.word	0x000009d0


	//   ....[10]....
        /*0368*/ 	.word	0x00000a20


	//   ....[11]....
        /*036c*/ 	.word	0x00000a40


	//   ....[12]....
        /*0370*/ 	.word	0x00000b00


	//   ....[13]....
        /*0374*/ 	.word	0x00000e00


	//   ....[14]....
        /*0378*/ 	.word	0x00002510


	//   ....[15]....
        /*037c*/ 	.word	0x00002680


	//   ....[16]....
        /*0380*/ 	.word	0x000029f0


	//   ....[17]....
        /*0384*/ 	.word	0x00002a40


	//   ....[18]....
        /*0388*/ 	.word	0x00002ab0


	//   ....[19]....
        /*038c*/ 	.word	0x00002ad0


	//   ....[20]....
        /*0390*/ 	.word	0x00002b50


	//   ....[21]....
        /*0394*/ 	.word	0x00002b70


	//   ....[22]....
        /*0398*/ 	.word	0x00002be0


	//   ....[23]....
        /*039c*/ 	.word	0x00002c00


	//   ....[24]....
        /*03a0*/ 	.word	0x00002c70


	//   ....[25]....
        /*03a4*/ 	.word	0x00002c90


	//   ....[26]....
        /*03a8*/ 	.word	0x00002d10


	//   ....[27]....
        /*03ac*/ 	.word	0x00002eb0


	//   ....[28]....
        /*03b0*/ 	.word	0x000032a0


	//   ....[29]....
        /*03b4*/ 	.word	0x00003310


	//   ....[30]....
        /*03b8*/ 	.word	0x00003370


	//   ....[31]....
        /*03bc*/ 	.word	0x000033c0


	//   ....[32]....
        /*03c0*/ 	.word	0x000033e0


	//   ....[33]....
        /*03c4*/ 	.word	0x00003440


	//   ....[34]....
        /*03c8*/ 	.word	0x00003460


	//   ....[35]....
        /*03cc*/ 	.word	0x000034e0


	//   ....[36]....
        /*03d0*/ 	.word	0x00003510


	//   ....[37]....
        /*03d4*/ 	.word	0x00003590


	//   ....[38]....
        /*03d8*/ 	.word	0x000035b0


	//   ....[39]....
        /*03dc*/ 	.word	0x00003630


	//   ....[40]....
        /*03e0*/ 	.word	0x00003650


	//   ....[41]....
        /*03e4*/ 	.word	0x00003770


	//   ....[42]....
        /*03e8*/ 	.word	0x000037d0


	//   ....[43]....
        /*03ec*/ 	.word	0x00003870


	//   ....[44]....
        /*03f0*/ 	.word	0x00003890


	//   ....[45]....
        /*03f4*/ 	.word	0x000038b0


	//   ....[46]....
        /*03f8*/ 	.word	0x00003930


	//   ....[47]....
        /*03fc*/ 	.word	0x00003950


	//   ....[48]....
        /*0400*/ 	.word	0x000039c0


	//   ....[49]....
        /*0404*/ 	.word	0x000039e0


	//   ....[50]....
        /*0408*/ 	.word	0x00003a50


	//   ....[51]....
        /*040c*/ 	.word	0x00003a70


	//   ....[52]....
        /*0410*/ 	.word	0x00003af0


	//   ....[53]....
        /*0414*/ 	.word	0x00003b10


	//   ....[54]....
        /*0418*/ 	.word	0x00005650


	//   ....[55]....
        /*041c*/ 	.word	0x000057a0


	//   ....[56]....
        /*0420*/ 	.word	0x00005c50


	//   ....[57]....
        /*0424*/ 	.word	0x00005ce0


	//   ....[58]....
        /*0428*/ 	.word	0x00005d20


	//   ....[59]....
        /*042c*/ 	.word	0x00005d50


	//   ....[60]....
        /*0430*/ 	.word	0x00005dc0


	//   ....[61]....
        /*0434*/ 	.word	0x00005e00


	//   ....[62]....
        /*0438*/ 	.word	0x00005e40


	//   ....[63]....
        /*043c*/ 	.word	0x00005e90


	//   ....[64]....
        /*0440*/ 	.word	0x00005ed0


	//   ....[65]....
        /*0444*/ 	.word	0x00005f00


	//   ....[66]....
        /*0448*/ 	.word	0x000061e0


	//   ....[67]....
        /*044c*/ 	.word	0x000062b0


	//   ....[68]....
        /*0450*/ 	.word	0x00007c70


	//   ....[69]....
        /*0454*/ 	.word	0x00007db0


	//   ....[70]....
        /*0458*/ 	.word	0x00008200


	//   ....[71]....
        /*045c*/ 	.word	0x00008270


	//   ....[72]....
        /*0460*/ 	.word	0x000082d0


	//   ....[73]....
        /*0464*/ 	.word	0x00008300


	//   ....[74]....
        /*0468*/ 	.word	0x00008360


	//   ....[75]....
        /*046c*/ 	.word	0x00008390


	//   ....[76]....
        /*0470*/ 	.word	0x00008400


	//   ....[77]....
        /*0474*/ 	.word	0x00008420


	//   ....[78]....
        /*0478*/ 	.word	0x000084a0


	//   ....[79]....
        /*047c*/ 	.word	0x000084b0


	//   ....[80]....
        /*0480*/ 	.word	0x00008720


	//   ....[81]....
        /*0484*/ 	.word	0x000087d0


	//   ....[82]....
        /*0488*/ 	.word	0x00008b10


	//   ....[83]....
        /*048c*/ 	.word	0x00008b80


	//   ....[84]....
        /*0490*/ 	.word	0x00008bf0


	//   ....[85]....
        /*0494*/ 	.word	0x00008c10


	//   ....[86]....
        /*0498*/ 	.word	0x00008c80


	//   ....[87]....
        /*049c*/ 	.word	0x00008ca0


	//   ....[88]....
        /*04a0*/ 	.word	0x00008d20


	//   ....[89]....
        /*04a4*/ 	.word	0x00008d40


	//   ....[90]....
        /*04a8*/ 	.word	0x00008dc0


	//   ....[91]....
        /*04ac*/ 	.word	0x00008de0


	//   ....[92]....
        /*04b0*/ 	.word	0x00008e90


	//   ....[93]....
        /*04b4*/ 	.word	0x00008eb0


	//   ....[94]....
        /*04b8*/ 	.word	0x00008ec0


	//   ....[95]....
        /*04bc*/ 	.word	0x00008fe0


	//   ....[96]....
        /*04c0*/ 	.word	0x00009040


	//   ....[97]....
        /*04c4*/ 	.word	0x000090c0


	//   ....[98]....
        /*04c8*/ 	.word	0x000090e0


	//   ....[99]....
        /*04cc*/ 	.word	0x00009160


	//   ....[100]....
        /*04d0*/ 	.word	0x00009180


	//   ....[101]....
        /*04d4*/ 	.word	0x000091f0


	//   ....[102]....
        /*04d8*/ 	.word	0x00009210


	//   ....[103]....
        /*04dc*/ 	.word	0x00009280


	//   ....[104]....
        /*04e0*/ 	.word	0x000092a0


	//   ....[105]....
        /*04e4*/ 	.word	0x00009350


	//   ....[106]....
        /*04e8*/ 	.word	0x00009370


	//   ....[107]....
        /*04ec*/ 	.word	0x00009380


	//   ....[108]....
        /*04f0*/ 	.word	0x0000ac10


	//   ....[109]....
        /*04f4*/ 	.word	0x0000aca0


	//   ....[110]....
        /*04f8*/ 	.word	0x0000ad90


	//   ....[111]....
        /*04fc*/ 	.word	0x0000ade0


	//   ....[112]....
        /*0500*/ 	.word	0x0000aeb0


	//   ....[113]....
        /*0504*/ 	.word	0x0000af00


	//   ....[114]....
        /*0508*/ 	.word	0x0000aff0


	//   ....[115]....
        /*050c*/ 	.word	0x0000b040


	//   ....[116]....
        /*0510*/ 	.word	0x0000b100


	//   ....[117]....
        /*0514*/ 	.word	0x0000b150


	//   ....[118]....
        /*0518*/ 	.word	0x0000b220


	//   ....[119]....
        /*051c*/ 	.word	0x0000b270


	//   ....[120]....
        /*0520*/ 	.word	0x0000b2a0


	//   ....[121]....
        /*0524*/ 	.word	0x0000b3c0


	//   ....[122]....
        /*0528*/ 	.word	0x0000b460


	//   ....[123]....
        /*052c*/ 	.word	0x0000b540


	//   ....[124]....
        /*0530*/ 	.word	0x0000b590


	//   ....[125]....
        /*0534*/ 	.word	0x0000b660


	//   ....[126]....
        /*0538*/ 	.word	0x0000b6b0


	//   ....[127]....
        /*053c*/ 	.word	0x0000b780


	//   ....[128]....
        /*0540*/ 	.word	0x0000b7f0


	//   ....[129]....
        /*0544*/ 	.word	0x0000b860


	//   ....[130]....
        /*0548*/ 	.word	0x0000b910


	//   ....[131]....
        /*054c*/ 	.word	0x0000b980


	//   ....[132]....
        /*0550*/ 	.word	0x0000ba10


	//   ....[133]....
        /*0554*/ 	.word	0x0000ba40


	//   ....[134]....
        /*0558*/ 	.word	0x0000bb50


	//   ....[135]....
        /*055c*/ 	.word	0x0000bc00


	//   ....[136]....
        /*0560*/ 	.word	0x0000bcd0


	//   ....[137]....
        /*0564*/ 	.word	0x0000bd20


	//   ....[138]....
        /*0568*/ 	.word	0x0000bde0


	//   ....[139]....
        /*056c*/ 	.word	0x0000be40


	//   ....[140]....
        /*0570*/ 	.word	0x0000bf00


	//   ....[141]....
        /*0574*/ 	.word	0x0000bf80


	//   ....[142]....
        /*0578*/ 	.word	0x0000c010


	//   ....[143]....
        /*057c*/ 	.word	0x0000c0b0


	//   ....[144]....
        /*0580*/ 	.word	0x0000c130


	//   ....[145]....
        /*0584*/ 	.word	0x0000c200


	//   ....[146]....
        /*0588*/ 	.word	0x0000c230


	//   ....[147]....
        /*058c*/ 	.word	0x0000c320


	//   ....[148]....
        /*0590*/ 	.word	0x0000c3c0


	//   ....[149]....
        /*0594*/ 	.word	0x0000c4a0


	//   ....[150]....
        /*0598*/ 	.word	0x0000c4f0


	//   ....[151]....
        /*059c*/ 	.word	0x0000c5c0


	//   ....[152]....
        /*05a0*/ 	.word	0x0000c610


	//   ....[153]....
        /*05a4*/ 	.word	0x0000c6e0


	//   ....[154]....
        /*05a8*/ 	.word	0x0000c730


	//   ....[155]....
        /*05ac*/ 	.word	0x0000c810


	//   ....[156]....
        /*05b0*/ 	.word	0x0000c860


	//   ....[157]....
        /*05b4*/ 	.word	0x0000c920


	//   ....[158]....
        /*05b8*/ 	.word	0x0000c970


	//   ....[159]....
        /*05bc*/ 	.word	0x0000c9a0


	//----- nvinfo : EIATTR_VRC_CTA_INIT_COUNT
	.align		4
.L_540:
        /*05c0*/ 	.byte	0x02, 0x4a
	.zero		1
	.zero		1


	//----- nvinfo : EIATTR_EXIT_INSTR_OFFSETS
	.align		4
        /*05c4*/ 	.byte	0x04, 0x1c
        /*05c6*/ 	.short	(.L_542 - .L_541)


	//   ....[0]....
.L_541:
        /*05c8*/ 	.word	0x00001370


	//   ....[1]....
        /*05cc*/ 	.word	0x00001610


	//   ....[2]....
        /*05d0*/ 	.word	0x00001da0


	//   ....[3]....
        /*05d4*/ 	.word	0x00001e70


	//   ....[4]....
        /*05d8*/ 	.word	0x00002200


	//   ....[5]....
        /*05dc*/ 	.word	0x00002270


	//   ....[6]....
        /*05e0*/ 	.word	0x00004340


	//   ....[7]....
        /*05e4*/ 	.word	0x00004510


	//   ....[8]....
        /*05e8*/ 	.word	0x00004ce0


	//   ....[9]....
        /*05ec*/ 	.word	0x00004dd0


	//   ....[10]....
        /*05f0*/ 	.word	0x00005170


	//   ....[11]....
        /*05f4*/ 	.word	0x000051e0


	//   ....[12]....
        /*05f8*/ 	.word	0x00005210


	//   ....[13]....
        /*05fc*/ 	.word	0x00007710


	//   ....[14]....
        /*0600*/ 	.word	0x000077d0


	//   ....[15]....
        /*0604*/ 	.word	0x0000ab00


	//   ....[16]....
        /*0608*/ 	.word	0x0000abc0


	//----- nvinfo : EIATTR_MAX_THREADS
	.align		4
.L_542:
        /*060c*/ 	.byte	0x04, 0x05
        /*060e*/ 	.short	(.L_544 - .L_543)
.L_543:
        /*0610*/ 	.word	0x00000100
        /*0614*/ 	.word	0x00000001
        /*0618*/ 	.word	0x00000001


	//----- nvinfo : EIATTR_CRS_STACK_SIZE
	.align		4
.L_544:
        /*061c*/ 	.byte	0x04, 0x1e
        /*061e*/ 	.short	(.L_546 - .L_545)
.L_545:
        /*0620*/ 	.word	0x00000000


	//----- nvinfo : EIATTR_CBANK_PARAM_SIZE
	.align		4
.L_546:
        /*0624*/ 	.byte	0x03, 0x19
        /*0626*/ 	.short	0x0044


	//----- nvinfo : EIATTR_PARAM_CBANK
	.align		4
        /*0628*/ 	.byte	0x04, 0x0a
        /*062a*/ 	.short	(.L_548 - .L_547)
	.align		4
.L_547:
        /*062c*/ 	.word	index@(.nv.constant0._ZN6thrust24THRUST_300001_SM_1000_NS8cuda_cub4core6detail13_kernel_agentINS1_15__reduce_by_key16ReduceByKeyAgentINS0_6detail15normal_iteratorINS0_10device_ptrIiEEEENS0_17constant_iteratorIiNS0_11use_defaultESD_EESB_SB_N4cuda3std3__48equal_toIiEENSH_4plusIiEEPiiEEJSB_SE_SB_SB_SM_N3cub18CUB_300001_SM_100024ReduceByKeyScanTileStateIiiLb1EEESJ_SL_iiEEEvDpT0_)
        /*0630*/ 	.short	0x0380
        /*0632*/ 	.short	0x0044


	//----- nvinfo : EIATTR_SW_WAR
	.align		4
.L_548:
        /*0634*/ 	.byte	0x04, 0x36
        /*0636*/ 	.short	(.L_550 - .L_549)
.L_549:
        /*0638*/ 	.word	0x00000008
.L_550:


//--------------------- .nv.info._ZN6thrust24THRUST_300001_SM_1000_NS8cuda_cub4core6detail13_kernel_agentINS1_15__reduce_by_key9InitAgentIN3cub18CUB_300001_SM_100024ReduceByKeyScanTileStateIiiLb1EEEiPiEEJSA_iSB_EEEvDpT0_ --------------------------
	.section	.nv.info._ZN6thrust24THRUST_300001_SM_1000_NS8cuda_cub4core6detail13_kernel_agentINS1_15__reduce_by_key9InitAgentIN3cub18CUB_300001_SM_100024ReduceByKeyScanTileStateIiiLb1EEEiPiEEJSA_iSB_EEEvDpT0_,"",@"SHT_CUDA_INFO"
	.sectionflags	@""
	.align	4


	//----- nvinfo : EIATTR_CUDA_API_VERSION
	.align		4
        /*0000*/ 	.byte	0x04, 0x37
        /*0002*/ 	.short	(.L_552 - .L_551)
.L_551:
        /*0004*/ 	.word	0x00000082


	//----- nvinfo : EIATTR_KPARAM_INFO
	.align		4
.L_552:
        /*0008*/ 	.byte	0x04, 0x17
        /*000a*/ 	.short	(.L_554 - .L_553)
.L_553:
        /*000c*/ 	.word	0x00000000
        /*0010*/ 	.short	0x0002
        /*0012*/ 	.short	0x0010
        /*0014*/ 	.byte	0x00, 0xf5, 0x21, 0x00


	//----- nvinfo : EIATTR_KPARAM_INFO
	.align		4
.L_554:
        /*0018*/ 	.byte	0x04, 0x17
        /*001a*/ 	.short	(.L_556 - .L_555)
.L_555:
        /*001c*/ 	.word	0x00000000
        /*0020*/ 	.short	0x0001
        /*0022*/ 	.short	0x0008
        /*0024*/ 	.byte	0x00, 0xf0, 0x11, 0x00


	//----- nvinfo : EIATTR_KPARAM_INFO
	.align		4
.L_556:
        /*0028*/ 	.byte	0x04, 0x17
        /*002a*/ 	.short	(.L_558 - .L_557)
.L_557:
        /*002c*/ 	.word	0x00000000
        /*0030*/ 	.short	0x0000
        /*0032*/ 	.short	0x0000
        /*0034*/ 	.byte	0x00, 0xf0, 0x21, 0x00


	//----- nvinfo : EIATTR_SPARSE_MMA_MASK
	.align		4
.L_558:
        /*0038*/ 	.byte	0x03, 0x50
        /*003a*/ 	.short	0x0000


	//----- nvinfo : EIATTR_MAXREG_COUNT
	.align		4
        /*003c*/ 	.byte	0x03, 0x1b
        /*003e*/ 	.short	0x00ff


	//----- nvinfo : EIATTR_MERCURY_ISA_VERSION
	.align		4
        /*0040*/ 	.byte	0x03, 0x5f
        /*0042*/ 	.short	0x0101


	//----- nvinfo : EIATTR_VRC_CTA_INIT_COUNT
	.align		4
        /*0044*/ 	.byte	0x02, 0x4a
	.zero		1
	.zero		1


	//----- nvinfo : EIATTR_EXIT_INSTR_OFFSETS
	.align		4
        /*0048*/ 	.byte	0x04, 0x1c
        /*004a*/ 	.short	(.L_560 - .L_559)


	//   ....[0]....
.L_559:
        /*004c*/ 	.word	0x00000140


	//   ....[1]....
        /*0050*/ 	.word	0x00000170


	//----- nvinfo : EIATTR_MAX_THREADS
	.align		4
.L_560:
        /*0054*/ 	.byte	0x04, 0x05
        /*0056*/ 	.short	(.L_562 - .L_561)
.L_561:
        /*0058*/ 	.word	0x00000080
        /*005c*/ 	.word	0x00000001
        /*0060*/ 	.word	0x00000001


	//----- nvinfo : EIATTR_CBANK_PARAM_SIZE
	.align		4
.L_562:
        /*0064*/ 	.byte	0x03, 0x19
        /*0066*/ 	.short	0x0018


	//----- nvinfo : EIATTR_PARAM_CBANK
	.align		4
        /*0068*/ 	.byte	0x04, 0x0a
        /*006a*/ 	.short	(.L_564 - .L_563)
	.align		4
.L_563:
        /*006c*/ 	.word	index@(.nv.constant0._ZN6thrust24THRUST_300001_SM_1000_NS8cuda_cub4core6detail13_kernel_agentINS1_15__reduce_by_key9InitAgentIN3cub18CUB_300001_SM_100024ReduceByKeyScanTileStateIiiLb1EEEiPiEEJSA_iSB_EEEvDpT0_)
        /*0070*/ 	.short	0x0380
        /*0072*/ 	.short	0x0018


	//----- nvinfo : EIATTR_SW_WAR
	.align		4
.L_564:
        /*0074*/ 	.byte	0x04, 0x36
        /*0076*/ 	.short	(.L_566 - .L_565)
.L_565:
        /*0078*/ 	.word	0x00000008
.L_566:


//--------------------- .nv.callgraph             --------------------------
	.section	.nv.callgraph,"",@"SHT_CUDA_CALLGRAPH"
	.align	4
	.sectionentsize	8
	.align		4
        /*0000*/ 	.word	0x00000000
	.align		4
        /*0004*/ 	.word	0xffffffff
	.align		4
        /*0008*/ 	.word	0x00000000
	.align		4
        /*000c*/ 	.word	0xfffffffe
	.align		4
        /*0010*/ 	.word	0x00000000
	.align		4
        /*0014*/ 	.word	0xfffffffd
	.align		4
        /*0018*/ 	.word	0x00000000
	.align		4
        /*001c*/ 	.word	0xfffffffc


//--------------------- .nv.constant4             --------------------------
	.section	.nv.constant4,"a",@progbits
	.align	8
	.align		8
.nv.constant4:
        /*0000*/ 	.dword	_ZN30_INTERNAL_0fd5916d_4_k_cu_main4cuda3std3__45__cpo5beginE
	.align		8
        /*0008*/ 	.dword	_ZN30_INTERNAL_0fd5916d_4_k_cu_main4cuda3std3__45__cpo3endE
	.align		8
        /*0010*/ 	.dword	_ZN30_INTERNAL_0fd5916d_4_k_cu_main4cuda3std3__45__cpo6cbeginE
	.align		8
        /*0018*/ 	.dword	_ZN30_INTERNAL_0fd5916d_4_k_cu_main4cuda3std3__45__cpo4cendE
	.align		8
        /*0020*/ 	.dword	_ZN30_INTERNAL_0fd5916d_4_k_cu_main4cuda3std3__45__cpo6rbeginE
	.align		8
        /*0028*/ 	.dword	_ZN30_INTERNAL_0fd5916d_4_k_cu_main4cuda3std3__45__cpo4rendE
	.align		8
        /*0030*/ 	.dword	_ZN30_INTERNAL_0fd5916d_4_k_cu_main4cuda3std3__45__cpo7crbeginE
	.align		8
        /*0038*/ 	.dword	_ZN30_INTERNAL_0fd5916d_4_k_cu_main4cuda3std3__45__cpo5crendE
	.align		8
        /*0040*/ 	.dword	_ZN30_INTERNAL_0fd5916d_4_k_cu_main4cuda3std3__432_GLOBAL__N__0fd5916d_4_k_cu_main6ignoreE
	.align		8
        /*0048*/ 	.dword	_ZN30_INTERNAL_0fd5916d_4_k_cu_main4cuda3std3__419piecewise_constructE
	.align		8
        /*0050*/ 	.dword	_ZN30_INTERNAL_0fd5916d_4_k_cu_main4cuda3std3__48in_placeE
	.align		8
        /*0058*/ 	.dword	_ZN30_INTERNAL_0fd5916d_4_k_cu_main4cuda3std3__420unreachable_sentinelE
	.align		8
        /*0060*/ 	.dword	_ZN30_INTERNAL_0fd5916d_4_k_cu_main4cuda3std3__47nulloptE
	.align		8
        /*0068*/ 	.dword	_ZN30_INTERNAL_0fd5916d_4_k_cu_main4cuda3std3__48unexpectE
	.align		8
        /*0070*/ 	.dword	_ZN30_INTERNAL_0fd5916d_4_k_cu_main4cuda3std6ranges3__45__cpo4swapE
	.align		8
        /*0078*/ 	.dword	_ZN30_INTERNAL_0fd5916d_4_k_cu_main4cuda3std6ranges3__45__cpo9iter_moveE
	.align		8
        /*0080*/ 	.dword	_ZN30_INTERNAL_0fd5916d_4_k_cu_main4cuda3std6ranges3__45__cpo5beginE
	.align		8
        /*0088*/ 	.dword	_ZN30_INTERNAL_0fd5916d_4_k_cu_main4cuda3std6ranges3__45__cpo3endE
	.align		8
        /*0090*/ 	.dword	_ZN30_INTERNAL_0fd5916d_4_k_cu_main4cuda3std6ranges3__45__cpo6cbeginE
	.align		8
        /*0098*/ 	.dword	_ZN30_INTERNAL_0fd5916d_4_k_cu_main4cuda3std6ranges3__45__cpo4cendE
	.align		8
        /*00a0*/ 	.dword	_ZN30_INTERNAL_0fd5916d_4_k_cu_main4cuda3std6ranges3__45__cpo7advanceE
	.align		8
        /*00a8*/ 	.dword	_ZN30_INTERNAL_0fd5916d_4_k_cu_main4cuda3std6ranges3__45__cpo9iter_swapE
	.align		8
        /*00b0*/ 	.dword	_ZN30_INTERNAL_0fd5916d_4_k_cu_main4cuda3std6ranges3__45__cpo4nextE
	.align		8
        /*00b8*/ 	.dword	_ZN30_INTERNAL_0fd5916d_4_k_cu_main4cuda3std6ranges3__45__cpo4prevE
	.align		8
        /*00c0*/ 	.dword	_ZN30_INTERNAL_0fd5916d_4_k_cu_main4cuda3std6ranges3__45__cpo4dataE
	.align		8
        /*00c8*/ 	.dword	_ZN30_INTERNAL_0fd5916d_4_k_cu_main4cuda3std6ranges3__45__cpo5cdataE
	.align		8
        /*00d0*/ 	.dword	_ZN30_INTERNAL_0fd5916d_4_k_cu_main4cuda3std6ranges3__45__cpo4sizeE
	.align		8
        /*00d8*/ 	.dword	_ZN30_INTERNAL_0fd5916d_4_k_cu_main4cuda3std6ranges3__45__cpo5ssizeE
	.align		8
        /*00e0*/ 	.dword	_ZN30_INTERNAL_0fd5916d_4_k_cu_main4cuda3std6ranges3__45__cpo8distanceE
	.align		8
        /*00e8*/ 	.dword	_ZN30_INTERNAL_0fd5916d_4_k_cu_main6thrust24THRUST_300001_SM_1000_NS8cuda_cub3parE
	.align		8
        /*00f0*/ 	.dword	_ZN30_INTERNAL_0fd5916d_4_k_cu_main6thrust24THRUST_300001_SM_1000_NS8cuda_cub10par_nosyncE
	.align		8
        /*00f8*/ 	.dword	_ZN30_INTERNAL_0fd5916d_4_k_cu_main6thrust24THRUST_300001_SM_1000_NS6system6detail10sequential3seqE
	.align		8
        /*0100*/ 	.dword	_ZN30_INTERNAL_0fd5916d_4_k_cu_main6thrust24THRUST_300001_SM_1000_NS6system3cpp3parE
	.align		8
        /*0108*/ 	.dword	_ZN30_INTERNAL_0fd5916d_4_k_cu_main6thrust24THRUST_300001_SM_1000_NS12placeholders2_1E
	.align		8
        /*0110*/ 	.dword	_ZN30_INTERNAL_0fd5916d_4_k_cu_main6thrust24THRUST_300001_SM_1000_NS12placeholders2_2E
	.align		8
        /*0118*/ 	.dword	_ZN30_INTERNAL_0fd5916d_4_k_cu_main6thrust24THRUST_300001_SM_1000_NS12placeholders2_3E
	.align		8
        /*0120*/ 	.dword	_ZN30_INTERNAL_0fd5916d_4_k_cu_main6thrust24THRUST_300001_SM_1000_NS12placeholders2_4E
	.align		8
        /*0128*/ 	.dword	_ZN30_INTERNAL_0fd5916d_4_k_cu_main6thrust24THRUST_300001_SM_1000_NS12placeholders2_5E
	.align		8
        /*0130*/ 	.dword	_ZN30_INTERNAL_0fd5916d_4_k_cu_main6thrust24THRUST_300001_SM_1000_NS12placeholders2_6E
	.align		8
        /*0138*/ 	.dword	_ZN30_INTERNAL_0fd5916d_4_k_cu_main6thrust24THRUST_300001_SM_1000_NS12placeholders2_7E
	.align		8
        /*0140*/ 	.dword	_ZN30_INTERNAL_0fd5916d_4_k_cu_main6thrust24THRUST_300001_SM_1000_NS12placeholders2_8E
	.align		8
        /*0148*/ 	.dword	_ZN30_INTERNAL_0fd5916d_4_k_cu_main6thrust24THRUST_300001_SM_1000_NS12placeholders2_9E
	.align		8
        /*0150*/ 	.dword	_ZN30_INTERNAL_0fd5916d_4_k_cu_main6thrust24THRUST_300001_SM_1000_NS12placeholders3_10E
	.align		8
        /*0158*/ 	.dword	_ZN30_INTERNAL_0fd5916d_4_k_cu_main6thrust24THRUST_300001_SM_1000_NS3seqE
	.align		8
        /*0160*/ 	.dword	_ZN30_INTERNAL_0fd5916d_4_k_cu_main6thrust24THRUST_300001_SM_1000_NS6deviceE


//--------------------- .text._ZN3cub18CUB_300001_SM_10006detail10radix_sort29DeviceRadixSortOnesweepKernelINS1_5radix10policy_hubIiNS0_8NullTypeEyE10Policy1000ELNS0_9SortOrderE0EiS6_yiiNS1_21identity_decomposer_tEEEvPT5_SC_PT3_PKSD_PT1_PKSH_PT2_PKSL_T4_iiT6_ --------------------------
	.section	.text._ZN3cub18CUB_300001_SM_10006detail10radix_sort29DeviceRadixSortOnesweepKernelINS1_5radix10policy_hubIiNS0_8NullTypeEyE10Policy1000ELNS0_9SortOrderE0EiS6_yiiNS1_21identity_decomposer_tEEEvPT5_SC_PT3_PKSD_PT1_PKSH_PT2_PKSL_T4_iiT6_,"ax",@progbits
	.align	128
        .global         _ZN3cub18CUB_300001_SM_10006detail10radix_sort29DeviceRadixSortOnesweepKernelINS1_5radix10policy_hubIiNS0_8NullTypeEyE10Policy1000ELNS0_9SortOrderE0EiS6_yiiNS1_21identity_decomposer_tEEEvPT5_SC_PT3_PKSD_PT1_PKSH_PT2_PKSL_T4_iiT6_
        .type           _ZN3cub18CUB_300001_SM_10006detail10radix_sort29DeviceRadixSortOnesweepKernelINS1_5radix10policy_hubIiNS0_8NullTypeEyE10Policy1000ELNS0_9SortOrderE0EiS6_yiiNS1_21identity_decomposer_tEEEvPT5_SC_PT3_PKSD_PT1_PKSH_PT2_PKSL_T4_iiT6_,@function
        .size           _ZN3cub18CUB_300001_SM_10006detail10radix_sort29DeviceRadixSortOnesweepKernelINS1_5radix10policy_hubIiNS0_8NullTypeEyE10Policy1000ELNS0_9SortOrderE0EiS6_yiiNS1_21identity_decomposer_tEEEvPT5_SC_PT3_PKSD_PT1_PKSH_PT2_PKSL_T4_iiT6_,(.L_x_1414 - _ZN3cub18CUB_300001_SM_10006detail10radix_sort29DeviceRadixSortOnesweepKernelINS1_5radix10policy_hubIiNS0_8NullTypeEyE10Policy1000ELNS0_9SortOrderE0EiS6_yiiNS1_21identity_decomposer_tEEEvPT5_SC_PT3_PKSD_PT1_PKSH_PT2_PKSL_T4_iiT6_)
        .other          _ZN3cub18CUB_300001_SM_10006detail10radix_sort29DeviceRadixSortOnesweepKernelINS1_5radix10policy_hubIiNS0_8NullTypeEyE10Policy1000ELNS0_9SortOrderE0EiS6_yiiNS1_21identity_decomposer_tEEEvPT5_SC_PT3_PKSD_PT1_PKSH_PT2_PKSL_T4_iiT6_,@"STO_CUDA_ENTRY STV_DEFAULT"
_ZN3cub18CUB_300001_SM_10006detail10radix_sort29DeviceRadixSortOnesweepKernelINS1_5radix10policy_hubIiNS0_8NullTypeEyE10Policy1000ELNS0_9SortOrderE0EiS6_yiiNS1_21identity_decomposer_tEEEvPT5_SC_PT3_PKSD_PT1_PKSH_PT2_PKSL_T4_iiT6_:
.text._ZN3cub18CUB_300001_SM_10006detail10radix_sort29DeviceRadixSortOnesweepKernelINS1_5radix10policy_hubIiNS0_8NullTypeEyE10Policy1000ELNS0_9SortOrderE0EiS6_yiiNS1_21identity_decomposer_tEEEvPT5_SC_PT3_PKSD_PT1_PKSH_PT2_PKSL_T4_iiT6_:
[----:B------:R-:W-:Y:S01]  /*0000*/  LDC R1, c[0x0][0x37c] ;  /* 0x0000df00ff017b82 */ /* 0x000fe20000000800 */
[----:B------:R-:W0:Y:S01]  /*0010*/  S2R R3, SR_TID.X ;  /* 0x0000000000037919 */ /* 0x000e220000002100 */
[----:B------:R-:W1:Y:S01]  /*0020*/  LDCU.64 UR8, c[0x0][0x358] ;  /* 0x00006b00ff0877ac */ /* 0x000e620008000a00 */
[----:B------:R-:W-:Y:S01]  /*0030*/  BSSY.RECONVERGENT B0, `(.L_x_0) ;  /* 0x000000a000007945 */ /* 0x000fe20003800200 */
[----:B0-----:R-:W-:-:S13]  /*0040*/  ISETP.NE.AND P0, PT, R3, RZ, PT ;  /* 0x000000ff0300720c */ /* 0x001fda0003f05270 */
[----:B-1----:R-:W-:Y:S05]  /*0050*/  @P0 BRA `(.L_x_1) ;  /* 0x00000000001c0947 */ /* 0x002fea0003800000 */
[----:B------:R-:W0:Y:S01]  /*0060*/  LDC.64 R4, c[0x0][0x388] ;  /* 0x0000e200ff047b82 */ /* 0x000e220000000a00 */
[----:B------:R-:W-:-:S05]  /*0070*/  IMAD.MOV.U32 R7, RZ, RZ, 0x1 ;  /* 0x00000001ff077424 */ /* 0x000fca00078e00ff */
[----:B0-----:R-:W2:Y:S02]  /*0080*/  ATOMG.E.ADD.STRONG.GPU PT, R4, desc[UR8][R4.64], R7 ;  /* 0x80000007040479a8 */ /* 0x001ea400081ef108 */
[----:B------:R-:W0:Y:S01]  /*0090*/  S2UR UR5, SR_CgaCtaId ;  /* 0x00000000000579c3 */ /* 0x000e220000008800 */
[----:B------:R-:W-:Y:S02]  /*00a0*/  UMOV UR4, 0x400 ;  /* 0x0000040000047882 */ /* 0x000fe40000000000 */
[----:B0-----:R-:W-:-:S09]  /*00b0*/  ULEA UR4, UR5, UR4, 0x18 ;  /* 0x0000000405047291 */ /* 0x001fd2000f8ec0ff */
[----:B--2---:R0:W-:Y:S03]  /*00c0*/  STS [UR4+0x7200], R4 ;  /* 0x00720004ff007988 */ /* 0x0041e60008000804 */
.L_x_1:
[----:B------:R-:W-:Y:S05]  /*00d0*/  BSYNC.RECONVERGENT B0 ;  /* 0x0000000000007941 */ /* 0x000fea0003800200 */
.L_x_0:
[----:B------:R-:W1:Y:S08]  /*00e0*/  S2UR UR5, SR_CgaCtaId ;  /* 0x00000000000579c3 */ /* 0x000e700000008800 */
[----:B------:R-:W-:Y:S06]  /*00f0*/  BAR.SYNC.DEFER_BLOCKING 0x0 ;  /* 0x0000000000007b1d */ /* 0x000fec0000010000 */
[----:B------:R-:W-:Y:S01]  /*0100*/  UMOV UR4, 0x400 ;  /* 0x0000040000047882 */ /* 0x000fe20000000000 */
[----:B------:R-:W2:Y:S01]  /*0110*/  S2R R46, SR_LANEID ;  /* 0x00000000002e7919 */ /* 0x000ea20000000000 */
[----:B-1----:R-:W-:Y:S01]  /*0120*/  ULEA UR4, UR5, UR4, 0x18 ;  /* 0x0000000405047291 */ /* 0x002fe2000f8ec0ff */
[----:B------:R-:W1:Y:S08]  /*0130*/  LDCU UR5, c[0x0][0x3c0] ;  /* 0x00007800ff0577ac */ /* 0x000e700008000800 */
[----:B------:R-:W3:Y:S02]  /*0140*/  LDS R0, [UR4+0x7200] ;  /* 0x00720004ff007984 */ /* 0x000ee40008000800 */
[----:B---3--:R-:W-:-:S13]  /*0150*/  R2UR UR7, R0 ;  /* 0x00000000000772ca */ /* 0x008fda00000e0000 */
[----:B------:R-:W-:-:S04]  /*0160*/  UIMAD UR6, UR7, 0x1c80, URZ ;  /* 0x00001c80070678a4 */ /* 0x000fc8000f8e02ff */
[----:B------:R-:W-:Y:S02]  /*0170*/  UIADD3 UR10, UPT, UPT, UR6, 0x1c80, URZ ;  /* 0x00001c80060a7890 */ /* 0x000fe4000fffe0ff */
[----:B------:R-:W-:Y:S02]  /*0180*/  USHF.R.S32.HI UR11, URZ, 0x1f, UR6 ;  /* 0x0000001fff0b7899 */ /* 0x000fe40008011406 */
[----:B-1----:R-:W-:-:S09]  /*0190*/  UISETP.GT.AND UP0, UPT, UR10, UR5, UPT ;  /* 0x000000050a00728c */ /* 0x002fd2000bf04270 */
[----:B--2---:R-:W-:Y:S05]  /*01a0*/  BRA.U UP0, `(.L_x_2) ;  /* 0x0000000100707547 */ /* 0x004fea000b800000 */
[----:B------:R-:W0:Y:S01]  /*01b0*/  LDCU.64 UR12, c[0x0][0x3a8] ;  /* 0x00007500ff0c77ac */ /* 0x000e220008000a00 */
[C---:B------:R-:W-:Y:S02]  /*01c0*/  LOP3.LUT R0, R3.reuse, 0x1f, RZ, 0xc0, !PT ;  /* 0x0000001f03007812 */ /* 0x040fe400078ec0ff */
[----:B------:R-:W-:-:S05]  /*01d0*/  LOP3.LUT R5, R3, 0x3e0, RZ, 0xc0, !PT ;  /* 0x000003e003057812 */ /* 0x000fca00078ec0ff */
[----:B------:R-:W-:-:S05]  /*01e0*/  IMAD R0, R5, 0x13, R0 ;  /* 0x0000001305007824 */ /* 0x000fca00078e0200 */
[----:B------:R-:W-:-:S05]  /*01f0*/  IADD3 R0, P0, PT, R0, UR6, RZ ;  /* 0x0000000600007c10 */ /* 0x000fca000ff1e0ff */
[----:B------:R-:W-:Y:S01]  /*0200*/  IMAD.X R5, RZ, RZ, UR11, P0 ;  /* 0x0000000bff057e24 */ /* 0x000fe200080e06ff */
[----:B0-----:R-:W-:-:S04]  /*0210*/  LEA R4, P0, R0, UR12, 0x2 ;  /* 0x0000000c00047c11 */ /* 0x001fc8000f8010ff */
[----:B------:R-:W-:-:S05]  /*0220*/  LEA.HI.X R5, R0, UR13, R5, 0x2, P0 ;  /* 0x0000000d00057c11 */ /* 0x000fca00080f1405 */
[----:B------:R0:W5:Y:S04]  /*0230*/  LDG.E R44, desc[UR8][R4.64] ;  /* 0x00000008042c7981 */ /* 0x000168000c1e1900 */
        /* <DEDUP_REMOVED lines=17> */
[----:B------:R0:W5:Y:S01]  /*0350*/  LDG.E R24, desc[UR8][R4.64+0x900] ;  /* 0x0009000804187981 */ /* 0x000162000c1e1900 */
[----:B------:R-:W-:Y:S05]  /*0360*/  BRA `(.L_x_3) ;  /* 0x0000000400507947 */ /* 0x000fea0003800000 */
.L_x_2:
[C---:B------:R-:W-:Y:S01]  /*0370*/  LOP3.LUT R0, R3.reuse, 0x1f, RZ, 0xc0, !PT ;  /* 0x0000001f03007812 */ /* 0x040fe200078ec0ff */
[----:B------:R-:W1:Y:S01]  /*0380*/  LDCU.64 UR12, c[0x0][0x3a8] ;  /* 0x00007500ff0c77ac */ /* 0x000e620008000a00 */
[----:B------:R-:W-:Y:S01]  /*0390*/  LOP3.LUT R5, R3, 0x3e0, RZ, 0xc0, !PT ;  /* 0x000003e003057812 */ /* 0x000fe200078ec0ff */
[----:B------:R-:W-:Y:S01]  /*03a0*/  IMAD.MOV.U32 R44, RZ, RZ, 0x7fffffff ;  /* 0x7fffffffff2c7424 */ /* 0x000fe200078e00ff */
[----:B------:R-:W-:Y:S01]  /*03b0*/  UIADD3 UR5, UPT, UPT, -UR6, UR5, URZ ;  /* 0x0000000506057290 */ /* 0x000fe2000fffe1ff */
[----:B------:R-:W-:Y:S02]  /*03c0*/  IMAD.MOV.U32 R42, RZ, RZ, 0x7fffffff ;  /* 0x7fffffffff2a7424 */ /* 0x000fe400078e00ff */
[----:B------:R-:W-:Y:S02]  /*03d0*/  IMAD R7, R5, 0x13, R0 ;  /* 0x0000001305077824 */ /* 0x000fe400078e0200 */
[----:B------:R-:W-:Y:S02]  /*03e0*/  IMAD.MOV.U32 R43, RZ, RZ, 0x7fffffff ;  /* 0x7fffffffff2b7424 */ /* 0x000fe400078e00ff */
[C---:B------:R-:W-:Y:S01]  /*03f0*/  VIADD R0, R7.reuse, 0x20 ;  /* 0x0000002007007836 */ /* 0x040fe20000000000 */
[C---:B------:R-:W-:Y:S01]  /*0400*/  ISETP.GE.AND P1, PT, R7.reuse, UR5, PT ;  /* 0x0000000507007c0c */ /* 0x040fe2000bf26270 */
[----:B------:R-:W-:-:S02]  /*0410*/  VIADD R5, R7, 0x60 ;  /* 0x0000006007057836 */ /* 0x000fc40000000000 */
[C---:B0-----:R-:W-:Y:S01]  /*0420*/  VIADD R4, R7.reuse, 0x40 ;  /* 0x0000004007047836 */ /* 0x041fe20000000000 */
[----:B------:R-:W-:Y:S01]  /*0430*/  ISETP.GE.AND P2, PT, R0, UR5, PT ;  /* 0x0000000500007c0c */ /* 0x000fe2000bf46270 */
[C---:B------:R-:W-:Y:S01]  /*0440*/  VIADD R8, R7.reuse, 0xa0 ;  /* 0x000000a007087836 */ /* 0x040fe20000000000 */
[C---:B------:R-:W-:Y:S01]  /*0450*/  IADD3 R0, P0, PT, R7.reuse, UR6, RZ ;  /* 0x0000000607007c10 */ /* 0x040fe2000ff1e0ff */
[----:B------:R-:W-:Y:S01]  /*0460*/  VIADD R6, R7, 0x80 ;  /* 0x0000008007067836 */ /* 0x000fe20000000000 */
[----:B------:R-:W-:Y:S01]  /*0470*/  ISETP.GE.AND P4, PT, R5, UR5, PT ;  /* 0x0000000505007c0c */ /* 0x000fe2000bf86270 */
[----:B------:R-:W-:Y:S01]  /*0480*/  VIADD R9, R7, 0xc0 ;  /* 0x000000c007097836 */ /* 0x000fe20000000000 */
[----:B------:R-:W-:Y:S01]  /*0490*/  ISETP.GE.AND P3, PT, R4, UR5, PT ;  /* 0x0000000504007c0c */ /* 0x000fe2000bf66270 */
[----:B------:R-:W-:Y:S01]  /*04a0*/  IMAD.X R5, RZ, RZ, UR11, P0 ;  /* 0x0000000bff057e24 */ /* 0x000fe200080e06ff */
[----:B-1----:R-:W-:Y:S02]  /*04b0*/  LEA R4, P0, R0, UR12, 0x2 ;  /* 0x0000000c00047c11 */ /* 0x002fe4000f8010ff */
[----:B------:R-:W-:-:S02]  /*04c0*/  ISETP.GE.AND P6, PT, R8, UR5, PT ;  /* 0x0000000508007c0c */ /* 0x000fc4000bfc6270 */
[----:B------:R-:W-:Y:S01]  /*04d0*/  LEA.HI.X R5, R0, UR13, R5, 0x2, P0 ;  /* 0x0000000d00057c11 */ /* 0x000fe200080f1405 */
[----:B------:R-:W-:Y:S01]  /*04e0*/  VIADD R0, R7, 0xe0 ;  /* 0x000000e007007836 */ /* 0x000fe20000000000 */
[----:B------:R-:W-:Y:S01]  /*04f0*/  ISETP.GE.AND P5, PT, R6, UR5, PT ;  /* 0x0000000506007c0c */ /* 0x000fe2000bfa6270 */
[----:B------:R-:W-:Y:S01]  /*0500*/  IMAD.MOV.U32 R8, RZ, RZ, 0x7fffffff ;  /* 0x7fffffffff087424 */ /* 0x000fe200078e00ff */
[----:B------:R-:W-:Y:S01]  /*0510*/  ISETP.GE.AND P0, PT, R9, UR5, PT ;  /* 0x0000000509007c0c */ /* 0x000fe2000bf06270 */
[----:B------:R1:W5:Y:S01]  /*0520*/  @!P1 LDG.E R44, desc[UR8][R4.64] ;  /* 0x00000008042c9981 */ /* 0x000362000c1e1900 */
[----:B------:R-:W-:Y:S01]  /*0530*/  ISETP.GE.AND P1, PT, R0, UR5, PT ;  /* 0x0000000500007c0c */ /* 0x000fe2000bf26270 */
[C---:B------:R-:W-:Y:S02]  /*0540*/  VIADD R0, R7.reuse, 0x120 ;  /* 0x0000012007007836 */ /* 0x040fe40000000000 */
[----:B------:R1:W5:Y:S01]  /*0550*/  @!P3 LDG.E R42, desc[UR8][R4.64+0x100] ;  /* 0x00010008042ab981 */ /* 0x000362000c1e1900 */
[----:B------:R-:W-:-:S02]  /*0560*/  VIADD R6, R7, 0x100 ;  /* 0x0000010007067836 */ /* 0x000fc40000000000 */
[----:B------:R-:W-:Y:S01]  /*0570*/  ISETP.GE.AND P3, PT, R0, UR5, PT ;  /* 0x0000000500007c0c */ /* 0x000fe2000bf66270 */
[----:B------:R-:W-:Y:S01]  /*0580*/  VIADD R0, R7, 0x140 ;  /* 0x0000014007007836 */ /* 0x000fe20000000000 */
[----:B------:R1:W5:Y:S01]  /*0590*/  @!P4 LDG.E R8, desc[UR8][R4.64+0x180] ;  /* 0x000180080408c981 */ /* 0x000362000c1e1900 */
[----:B------:R-:W-:-:S03]  /*05a0*/  IMAD.MOV.U32 R10, RZ, RZ, 0x7fffffff ;  /* 0x7fffffffff0a7424 */ /* 0x000fc600078e00ff */
[----:B------:R-:W-:Y:S01]  /*05b0*/  ISETP.GE.AND P4, PT, R0, UR5, PT ;  /* 0x0000000500007c0c */ /* 0x000fe2000bf86270 */
[C---:B------:R-:W-:Y:S01]  /*05c0*/  VIADD R0, R7.reuse, 0x180 ;  /* 0x0000018007007836 */ /* 0x040fe20000000000 */
[----:B------:R1:W5:Y:S01]  /*05d0*/  @!P2 LDG.E R43, desc[UR8][R4.64+0x80] ;  /* 0x00008008042ba981 */ /* 0x000362000c1e1900 */
[----:B------:R-:W-:Y:S01]  /*05e0*/  ISETP.GE.AND P2, PT, R6, UR5, PT ;  /* 0x0000000506007c0c */ /* 0x000fe2000bf46270 */
[----:B------:R-:W-:Y:S02]  /*05f0*/  IMAD.MOV.U32 R12, RZ, RZ, 0x7fffffff ;  /* 0x7fffffffff0c7424 */ /* 0x000fe400078e00ff */
[----:B------:R1:W5:Y:S01]  /*0600*/  @!P6 LDG.E R10, desc[UR8][R4.64+0x280] ;  /* 0x00028008040ae981 */ /* 0x000362000c1e1900 */
[----:B------:R-:W-:Y:S01]  /*0610*/  ISETP.GE.AND P6, PT, R0, UR5, PT ;  /* 0x0000000500007c0c */ /* 0x000fe2000bfc6270 */
[C---:B------:R-:W-:Y:S02]  /*0620*/  VIADD R0, R7.reuse, 0x1a0 ;  /* 0x000001a007007836 */ /* 0x040fe40000000000 */
[----:B------:R-:W-:Y:S01]  /*0630*/  IMAD.MOV.U32 R9, RZ, RZ, 0x7fffffff ;  /* 0x7fffffffff097424 */ /* 0x000fe200078e00ff */
[----:B------:R1:W5:Y:S01]  /*0640*/  @!P0 LDG.E R12, desc[UR8][R4.64+0x300] ;  /* 0x00030008040c8981 */ /* 0x000362000c1e1900 */
[----:B------:R-:W-:Y:S01]  /*0650*/  VIADD R6, R7, 0x160 ;  /* 0x0000016007067836 */ /* 0x000fe20000000000 */
[----:B------:R-:W-:Y:S01]  /*0660*/  ISETP.GE.AND P0, PT, R0, UR5, PT ;  /* 0x0000000500007c0c */ /* 0x000fe2000bf06270 */
[----:B------:R-:W-:-:S02]  /*0670*/  IMAD.MOV.U32 R14, RZ, RZ, 0x7fffffff ;  /* 0x7fffffffff0e7424 */ /* 0x000fc400078e00ff */
[C---:B------:R-:W-:Y:S01]  /*0680*/  VIADD R0, R7.reuse, 0x1e0 ;  /* 0x000001e007007836 */ /* 0x040fe20000000000 */
[----:B------:R1:W5:Y:S01]  /*0690*/  @!P5 LDG.E R9, desc[UR8][R4.64+0x200] ;  /* 0x000200080409d981 */ /* 0x000362000c1e1900 */
[----:B------:R-:W-:Y:S01]  /*06a0*/  ISETP.GE.AND P5, PT, R6, UR5, PT ;  /* 0x0000000506007c0c */ /* 0x000fe2000bfa6270 */
[----:B------:R-:W-:Y:S02]  /*06b0*/  IMAD.MOV.U32 R13, RZ, RZ, 0x7fffffff ;  /* 0x7fffffffff0d7424 */ /* 0x000fe400078e00ff */
[----:B------:R1:W5:Y:S01]  /*06c0*/  @!P2 LDG.E R14, desc[UR8][R4.64+0x400] ;  /* 0x00040008040ea981 */ /* 0x000362000c1e1900 */
[----:B------:R-:W-:Y:S01]  /*06d0*/  IMAD.MOV.U32 R15, RZ, RZ, 0x7fffffff ;  /* 0x7fffffffff0f7424 */ /* 0x000fe200078e00ff */
[----:B------:R-:W-:Y:S01]  /*06e0*/  ISETP.GE.AND P2, PT, R0, UR5, PT ;  /* 0x0000000500007c0c */ /* 0x000fe2000bf46270 */
[C---:B------:R-:W-:Y:S01]  /*06f0*/  VIADD R6, R7.reuse, 0x1c0 ;  /* 0x000001c007067836 */ /* 0x040fe20000000000 */
[----:B------:R1:W5:Y:S01]  /*0700*/  @!P1 LDG.E R13, desc[UR8][R4.64+0x380] ;  /* 0x00038008040d9981 */ /* 0x000362000c1e1900 */
[----:B------:R-:W-:-:S02]  /*0710*/  VIADD R0, R7, 0x200 ;  /* 0x0000020007007836 */ /* 0x000fc40000000000 */
[----:B------:R-:W-:Y:S01]  /*0720*/  IMAD.MOV.U32 R16, RZ, RZ, 0x7fffffff ;  /* 0x7fffffffff107424 */ /* 0x000fe200078e00ff */
[----:B------:R1:W5:Y:S01]  /*0730*/  @!P3 LDG.E R15, desc[UR8][R4.64+0x480] ;  /* 0x00048008040fb981 */ /* 0x000362000c1e1900 */
[----:B------:R-:W-:Y:S01]  /*0740*/  IMAD.MOV.U32 R17, RZ, RZ, 0x7fffffff ;  /* 0x7fffffffff117424 */ /* 0x000fe200078e00ff */
[----:B------:R-:W-:Y:S01]  /*0750*/  ISETP.GE.AND P1, PT, R6, UR5, PT ;  /* 0x0000000506007c0c */ /* 0x000fe2000bf26270 */
[C---:B------:R-:W-:Y:S01]  /*0760*/  VIADD R6, R7.reuse, 0x220 ;  /* 0x0000022007067836 */ /* 0x040fe20000000000 */
[----:B------:R-:W-:Y:S01]  /*0770*/  ISETP.GE.AND P3, PT, R0, UR5, PT ;  /* 0x0000000500007c0c */ /* 0x000fe2000bf66270 */
[----:B------:R-:W-:Y:S01]  /*0780*/  VIADD R0, R7, 0x240 ;  /* 0x0000024007007836 */ /* 0x000fe20000000000 */
[----:B------:R1:W5:Y:S02]  /*0790*/  @!P4 LDG.E R16, desc[UR8][R4.64+0x500] ;  /* 0x000500080410c981 */ /* 0x000364000c1e1900 */
[----:B------:R-:W-:Y:S02]  /*07a0*/  ISETP.GE.AND P4, PT, R6, UR5, PT ;  /* 0x0000000506007c0c */ /* 0x000fe4000bf86270 */
[----:B------:R1:W5:Y:S01]  /*07b0*/  @!P5 LDG.E R17, desc[UR8][R4.64+0x580] ;  /* 0x000580080411d981 */ /* 0x000362000c1e1900 */
[----:B------:R-:W-:Y:S01]  /*07c0*/  ISETP.GE.AND P5, PT, R0, UR5, PT ;  /* 0x0000000500007c0c */ /* 0x000fe2000bfa6270 */
[----:B------:R-:W-:-:S02]  /*07d0*/  IMAD.MOV.U32 R18, RZ, RZ, 0x7fffffff ;  /* 0x7fffffffff127424 */ /* 0x000fc400078e00ff */
[----:B------:R-:W-:Y:S02]  /*07e0*/  IMAD.MOV.U32 R19, RZ, RZ, 0x7fffffff ;  /* 0x7fffffffff137424 */ /* 0x000fe400078e00ff */
[----:B------:R-:W-:Y:S02]  /*07f0*/  IMAD.MOV.U32 R20, RZ, RZ, 0x7fffffff ;  /* 0x7fffffffff147424 */ /* 0x000fe400078e00ff */
[----:B------:R-:W-:Y:S01]  /*0800*/  IMAD.MOV.U32 R21, RZ, RZ, 0x7fffffff ;  /* 0x7fffffffff157424 */ /* 0x000fe200078e00ff */
[----:B------:R1:W5:Y:S01]  /*0810*/  @!P6 LDG.E R18, desc[UR8][R4.64+0x600] ;  /* 0x000600080412e981 */ /* 0x000362000c1e1900 */
[----:B------:R-:W-:Y:S02]  /*0820*/  IMAD.MOV.U32 R22, RZ, RZ, 0x7fffffff ;  /* 0x7fffffffff167424 */ /* 0x000fe400078e00ff */
[----:B------:R-:W-:Y:S01]  /*0830*/  IMAD.MOV.U32 R23, RZ, RZ, 0x7fffffff ;  /* 0x7fffffffff177424 */ /* 0x000fe200078e00ff */
[----:B------:R1:W5:Y:S01]  /*0840*/  @!P0 LDG.E R19, desc[UR8][R4.64+0x680] ;  /* 0x0006800804138981 */ /* 0x000362000c1e1900 */
[----:B------:R-:W-:-:S03]  /*0850*/  IMAD.MOV.U32 R24, RZ, RZ, 0x7fffffff ;  /* 0x7fffffffff187424 */ /* 0x000fc600078e00ff */
[----:B------:R1:W5:Y:S04]  /*0860*/  @!P1 LDG.E R20, desc[UR8][R4.64+0x700] ;  /* 0x0007000804149981 */ /* 0x000368000c1e1900 */
[----:B------:R1:W5:Y:S04]  /*0870*/  @!P2 LDG.E R21, desc[UR8][R4.64+0x780] ;  /* 0x000780080415a981 */ /* 0x000368000c1e1900 */
[----:B------:R1:W5:Y:S04]  /*0880*/  @!P3 LDG.E R22, desc[UR8][R4.64+0x800] ;  /* 0x000800080416b981 */ /* 0x000368000c1e1900 */
[----:B------:R1:W5:Y:S04]  /*0890*/  @!P4 LDG.E R23, desc[UR8][R4.64+0x880] ;  /* 0x000880080417c981 */ /* 0x000368000c1e1900 */
[----:B------:R1:W5:Y:S02]  /*08a0*/  @!P5 LDG.E R24, desc[UR8][R4.64+0x900] ;  /* 0x000900080418d981 */ /* 0x000364000c1e1900 */
.L_x_3:
[----:B01----:R-:W-:Y:S01]  /*08b0*/  VIMNMX R5, PT, PT, R46, 0xe0, !PT ;  /* 0x000000e02e057848 */ /* 0x003fe20007fe0100 */
[----:B------:R-:W0:Y:S01]  /*08c0*/  LDCU UR5, c[0x0][0x3c8] ;  /* 0x00007900ff0577ac */ /* 0x000e220008000800 */
[----:B------:R-:W-:Y:S01]  /*08d0*/  SHF.R.U32.HI R0, RZ, 0x5, R3 ;  /* 0x00000005ff007819 */ /* 0x000fe20000011603 */
[----:B------:R-:W-:Y:S01]  /*08e0*/  BSSY.RECONVERGENT B0, `(.L_x_4) ;  /* 0x0000026000007945 */ /* 0x000fe20003800200 */
[--C-:B------:R-:W-:Y:S01]  /*08f0*/  IADD3 R5, PT, PT, R5, 0x1f, -R46.reuse ;  /* 0x0000001f05057810 */ /* 0x100fe20007ffe82e */
[----:B------:R-:W-:Y:S01]  /*0900*/  UMOV UR6, 0xffffffff ;  /* 0xffffffff00067882 */ /* 0x000fe20000000000 */
[----:B------:R-:W-:Y:S02]  /*0910*/  IMAD.MOV.U32 R7, RZ, RZ, R46 ;  /* 0x000000ffff077224 */ /* 0x000fe400078e002e */
[C---:B------:R-:W-:Y:S02]  /*0920*/  ISETP.GE.U32.AND P0, PT, R5.reuse, 0x1e0, PT ;  /* 0x000001e00500780c */ /* 0x040fe40003f06070 */
[----:B------:R-:W-:Y:S01]  /*0930*/  LEA.HI R6, R5, 0x1, RZ, 0x1b ;  /* 0x0000000105067811 */ /* 0x000fe200078fd8ff */
[----:B------:R-:W-:-:S03]  /*0940*/  IMAD.SHL.U32 R5, R0, 0x400, RZ ;  /* 0x0000040000057824 */ /* 0x000fc600078e00ff */
[----:B------:R-:W-:-:S04]  /*0950*/  LOP3.LUT R25, R6, 0xf, RZ, 0xc0, !PT ;  /* 0x0000000f06197812 */ /* 0x000fc800078ec0ff */
[----:B------:R-:W-:Y:S01]  /*0960*/  ISETP.NE.AND P1, PT, R25, RZ, PT ;  /* 0x000000ff1900720c */ /* 0x000fe20003f25270 */
[----:B0-----:R-:W-:Y:S02]  /*0970*/  USHF.L.U32 UR5, UR6, UR5, URZ ;  /* 0x0000000506057299 */ /* 0x001fe400080006ff */
[----:B------:R-:W-:Y:S10]  /*0980*/  @!P0 BRA `(.L_x_5) ;  /* 0x00000000006c8947 */ /* 0x000ff40003800000 */
[----:B------:R-:W-:Y:S01]  /*0990*/  IMAD R4, R46, 0x4, R5 ;  /* 0x000000042e047824 */ /* 0x000fe200078e0205 */
[----:B------:R-:W-:Y:S01]  /*09a0*/  LOP3.LUT R0, R6, 0xffffff0, RZ, 0xc0, !PT ;  /* 0x0ffffff006007812 */ /* 0x000fe200078ec0ff */
[----:B------:R-:W-:Y:S02]  /*09b0*/  IMAD.U32 R11, RZ, RZ, UR4 ;  /* 0x00000004ff0b7e24 */ /* 0x000fe4000f8e00ff */
[----:B------:R-:W-:Y:S02]  /*09c0*/  IMAD.MOV.U32 R7, RZ, RZ, R46 ;  /* 0x000000ffff077224 */ /* 0x000fe400078e002e */
[----:B------:R-:W-:Y:S01]  /*09d0*/  IMAD.MOV R0, RZ, RZ, -R0 ;  /* 0x000000ffff007224 */ /* 0x000fe200078e0a00 */
[----:B------:R-:W-:-:S07]  /*09e0*/  IADD3 R4, PT, PT, R4, 0x400, R11 ;  /* 0x0000040004047810 */ /* 0x000fce0007ffe00b */
.L_x_6:
[----:B------:R-:W-:Y:S01]  /*09f0*/  VIADD R0, R0, 0x10 ;  /* 0x0000001000007836 */ /* 0x000fe20000000000 */
[----:B------:R-:W-:Y:S01]  /*0a00*/  STS [R4+-0x400], RZ ;  /* 0xfffc00ff04007388 */ /* 0x000fe20000000800 */
[----:B------:R-:W-:-:S03]  /*0a10*/  VIADD R7, R7, 0x200 ;  /* 0x0000020007077836 */ /* 0x000fc60000000000 */
[----:B------:R-:W-:Y:S01]  /*0a20*/  ISETP.NE.AND P0, PT, R0, RZ, PT ;  /* 0x000000ff0000720c */ /* 0x000fe20003f05270 */
[----:B------:R-:W-:Y:S04]  /*0a30*/  STS [R4+-0x380], RZ ;  /* 0xfffc80ff04007388 */ /* 0x000fe80000000800 */
[----:B------:R-:W-:Y:S04]  /*0a40*/  STS [R4+-0x300], RZ ;  /* 0xfffd00ff04007388 */ /* 0x000fe80000000800 */
[----:B------:R-:W-:Y:S04]  /*0a50*/  STS [R4+-0x280], RZ ;  /* 0xfffd80ff04007388 */ /* 0x000fe80000000800 */
[----:B------:R-:W-:Y:S04]  /*0a60*/  STS [R4+-0x200], RZ ;  /* 0xfffe00ff04007388 */ /* 0x000fe80000000800 */
[----:B------:R-:W-:Y:S04]  /*0a70*/  STS [R4+-0x180], RZ ;  /* 0xfffe80ff04007388 */ /* 0x000fe80000000800 */
[----:B------:R-:W-:Y:S04]  /*0a80*/  STS [R4+-0x100], RZ ;  /* 0xffff00ff04007388 */ /* 0x000fe80000000800 */
[----:B------:R-:W-:Y:S04]  /*0a90*/  STS [R4+-0x80], RZ ;  /* 0xffff80ff04007388 */ /* 0x000fe80000000800 */
[----:B------:R-:W-:Y:S04]  /*0aa0*/  STS [R4], RZ ;  /* 0x000000ff04007388 */ /* 0x000fe80000000800 */
[----:B------:R-:W-:Y:S04]  /*0ab0*/  STS [R4+0x80], RZ ;  /* 0x000080ff04007388 */ /* 0x000fe80000000800 */
[----:B------:R-:W-:Y:S04]  /*0ac0*/  STS [R4+0x100], RZ ;  /* 0x000100ff04007388 */ /* 0x000fe80000000800 */
[----:B------:R-:W-:Y:S04]  /*0ad0*/  STS [R4+0x180], RZ ;  /* 0x000180ff04007388 */ /* 0x000fe80000000800 */
[----:B------:R-:W-:Y:S04]  /*0ae0*/  STS [R4+0x200], RZ ;  /* 0x000200ff04007388 */ /* 0x000fe80000000800 */
[----:B------:R-:W-:Y:S04]  /*0af0*/  STS [R4+0x280], RZ ;  /* 0x000280ff04007388 */ /* 0x000fe80000000800 */
[----:B------:R-:W-:Y:S04]  /*0b00*/  STS [R4+0x300], RZ ;  /* 0x000300ff04007388 */ /* 0x000fe80000000800 */
[----:B------:R0:W-:Y:S02]  /*0b10*/  STS [R4+0x380], RZ ;  /* 0x000380ff04007388 */ /* 0x0001e40000000800 */
[----:B0-----:R-:W-:Y:S01]  /*0b20*/  VIADD R4, R4, 0x800 ;  /* 0x0000080004047836 */ /* 0x001fe20000000000 */
[----:B------:R-:W-:Y:S06]  /*0b30*/  @P0 BRA `(.L_x_6) ;  /* 0xfffffffc00ac0947 */ /* 0x000fec000383ffff */
.L_x_5:
[----:B------:R-:W-:Y:S05]  /*0b40*/  BSYNC.RECONVERGENT B0 ;  /* 0x0000000000007941 */ /* 0x000fea0003800200 */
.L_x_4:
[----:B------:R-:W-:Y:S01]  /*0b50*/  BSSY.RECONVERGENT B0, `(.L_x_7) ;  /* 0x0000026000007945 */ /* 0x000fe20003800200 */
[----:B------:R-:W-:-:S03]  /*0b60*/  VIADD R4, R5, UR4 ;  /* 0x0000000405047c36 */ /* 0x000fc60008000000 */
[----:B------:R-:W-:Y:S05]  /*0b70*/  @!P1 BRA `(.L_x_8) ;  /* 0x00000000008c9947 */ /* 0x000fea0003800000 */
[----:B------:R-:W-:Y:S01]  /*0b80*/  ISETP.GE.U32.AND P0, PT, R25, 0x8, PT ;  /* 0x000000081900780c */ /* 0x000fe20003f06070 */
[----:B------:R-:W-:Y:S01]  /*0b90*/  BSSY.RECONVERGENT B1, `(.L_x_9) ;  /* 0x000000e000017945 */ /* 0x000fe20003800200 */
[----:B------:R-:W-:-:S04]  /*0ba0*/  LOP3.LUT R11, R6, 0x7, RZ, 0xc0, !PT ;  /* 0x00000007060b7812 */ /* 0x000fc800078ec0ff */
[----:B------:R-:W-:-:S07]  /*0bb0*/  ISETP.NE.AND P1, PT, R11, RZ, PT ;  /* 0x000000ff0b00720c */ /* 0x000fce0003f25270 */
[----:B------:R-:W-:Y:S06]  /*0bc0*/  @!P0 BRA `(.L_x_10) ;  /* 0x0000000000288947 */ /* 0x000fec0003800000 */
[C---:B------:R-:W-:Y:S02]  /*0bd0*/  IMAD R0, R7.reuse, 0x4, R4 ;  /* 0x0000000407007824 */ /* 0x040fe400078e0204 */
[----:B------:R-:W-:-:S03]  /*0be0*/  VIADD R7, R7, 0x100 ;  /* 0x0000010007077836 */ /* 0x000fc60000000000 */
[----:B------:R0:W-:Y:S04]  /*0bf0*/  STS [R0], RZ ;  /* 0x000000ff00007388 */ /* 0x0001e80000000800 */
[----:B------:R0:W-:Y:S04]  /*0c00*/  STS [R0+0x80], RZ ;  /* 0x000080ff00007388 */ /* 0x0001e80000000800 */
[----:B------:R0:W-:Y:S04]  /*0c10*/  STS [R0+0x100], RZ ;  /* 0x000100ff00007388 */ /* 0x0001e80000000800 */
[----:B------:R0:W-:Y:S04]  /*0c20*/  STS [R0+0x180], RZ ;  /* 0x000180ff00007388 */ /* 0x0001e80000000800 */
[----:B------:R0:W-:Y:S04]  /*0c30*/  STS [R0+0x200], RZ ;  /* 0x000200ff00007388 */ /* 0x0001e80000000800 */
[----:B------:R0:W-:Y:S04]  /*0c40*/  STS [R0+0x280], RZ ;  /* 0x000280ff00007388 */ /* 0x0001e80000000800 */
[----:B------:R0:W-:Y:S04]  /*0c50*/  STS [R0+0x300], RZ ;  /* 0x000300ff00007388 */ /* 0x0001e80000000800 */
[----:B------:R0:W-:Y:S02]  /*0c60*/  STS [R0+0x380], RZ ;  /* 0x000380ff00007388 */ /* 0x0001e40000000800 */
.L_x_10:
[----:B------:R-:W-:Y:S05]  /*0c70*/  BSYNC.RECONVERGENT B1 ;  /* 0x0000000000017941 */ /* 0x000fea0003800200 */
.L_x_9:
[----:B------:R-:W-:Y:S05]  /*0c80*/  @!P1 BRA `(.L_x_8) ;  /* 0x0000000000489947 */ /* 0x000fea0003800000 */
[----:B------:R-:W-:Y:S02]  /*0c90*/  ISETP.GE.U32.AND P0, PT, R11, 0x4, PT ;  /* 0x000000040b00780c */ /* 0x000fe40003f06070 */
[----:B------:R-:W-:-:S04]  /*0ca0*/  LOP3.LUT R6, R6, 0x3, RZ, 0xc0, !PT ;  /* 0x0000000306067812 */ /* 0x000fc800078ec0ff */
[----:B------:R-:W-:-:S07]  /*0cb0*/  ISETP.NE.AND P1, PT, R6, RZ, PT ;  /* 0x000000ff0600720c */ /* 0x000fce0003f25270 */
[C---:B0-----:R-:W-:Y:S02]  /*0cc0*/  @P0 IMAD R0, R7.reuse, 0x4, R4 ;  /* 0x0000000407000824 */ /* 0x041fe400078e0204 */
[----:B------:R-:W-:-:S03]  /*0cd0*/  @P0 VIADD R7, R7, 0x80 ;  /* 0x0000008007070836 */ /* 0x000fc60000000000 */
[----:B------:R1:W-:Y:S04]  /*0ce0*/  @P0 STS [R0], RZ ;  /* 0x000000ff00000388 */ /* 0x0003e80000000800 */
[----:B------:R1:W-:Y:S04]  /*0cf0*/  @P0 STS [R0+0x80], RZ ;  /* 0x000080ff00000388 */ /* 0x0003e80000000800 */
[----:B------:R1:W-:Y:S04]  /*0d00*/  @P0 STS [R0+0x100], RZ ;  /* 0x000100ff00000388 */ /* 0x0003e80000000800 */
[----:B------:R1:W-:Y:S01]  /*0d10*/  @P0 STS [R0+0x180], RZ ;  /* 0x000180ff00000388 */ /* 0x0003e20000000800 */
[----:B------:R-:W-:Y:S05]  /*0d20*/  @!P1 BRA `(.L_x_8) ;  /* 0x0000000000209947 */ /* 0x000fea0003800000 */
[----:B------:R-:W-:Y:S02]  /*0d30*/  IMAD R5, R7, 0x4, R5 ;  /* 0x0000000407057824 */ /* 0x000fe400078e0205 */
[----:B------:R-:W-:Y:S02]  /*0d40*/  IMAD.MOV R6, RZ, RZ, -R6 ;  /* 0x000000ffff067224 */ /* 0x000fe400078e0a06 */
[----:B------:R-:W-:-:S07]  /*0d50*/  VIADD R5, R5, UR4 ;  /* 0x0000000405057c36 */ /* 0x000fce0008000000 */
.L_x_11:
[----:B------:R-:W-:Y:S01]  /*0d60*/  VIADD R6, R6, 0x1 ;  /* 0x0000000106067836 */ /* 0x000fe20000000000 */
[----:B------:R0:W-:Y:S04]  /*0d70*/  STS [R5], RZ ;  /* 0x000000ff05007388 */ /* 0x0001e80000000800 */
[----:B------:R-:W-:Y:S01]  /*0d80*/  ISETP.NE.AND P0, PT, R6, RZ, PT ;  /* 0x000000ff0600720c */ /* 0x000fe20003f05270 */
[----:B0-----:R-:W-:-:S12]  /*0d90*/  VIADD R5, R5, 0x80 ;  /* 0x0000008005057836 */ /* 0x001fd80000000000 */
[----:B------:R-:W-:Y:S05]  /*0da0*/  @P0 BRA `(.L_x_11) ;  /* 0xfffffffc00ec0947 */ /* 0x000fea000383ffff */
.L_x_8:
[----:B------:R-:W-:Y:S05]  /*0db0*/  BSYNC.RECONVERGENT B0 ;  /* 0x0000000000007941 */ /* 0x000fea0003800200 */
.L_x_7:
[----:B------:R-:W2:Y:S01]  /*0dc0*/  LDCU UR6, c[0x0][0x3c4] ;  /* 0x00007880ff0677ac */ /* 0x000ea20008000800 */
[----:B-----5:R-:W-:Y:S01]  /*0dd0*/  LOP3.LUT R45, R44, 0x80000000, RZ, 0x3c, !PT ;  /* 0x800000002c2d7812 */ /* 0x020fe200078e3cff */
[----:B------:R-:W-:Y:S01]  /*0de0*/  BSSY.RECONVERGENT B0, `(.L_x_12) ;  /* 0x0000089000007945 */ /* 0x000fe20003800200 */
[----:B------:R-:W-:Y:S02]  /*0df0*/  LOP3.LUT R6, R43, 0x80000000, RZ, 0x3c, !PT ;  /* 0x800000002b067812 */ /* 0x000fe400078e3cff */
[----:B01----:R-:W-:Y:S02]  /*0e00*/  LOP3.LUT R0, R42, 0x80000000, RZ, 0x3c, !PT ;  /* 0x800000002a007812 */ /* 0x003fe400078e3cff */
[----:B------:R-:W-:Y:S02]  /*0e10*/  LOP3.LUT R41, R8, 0x80000000, RZ, 0x3c, !PT ;  /* 0x8000000008297812 */ /* 0x000fe400078e3cff */
[----:B------:R-:W-:Y:S02]  /*0e20*/  LOP3.LUT R40, R9, 0x80000000, RZ, 0x3c, !PT ;  /* 0x8000000009287812 */ /* 0x000fe400078e3cff */
[----:B------:R-:W-:-:S02]  /*0e30*/  LOP3.LUT R39, R10, 0x80000000, RZ, 0x3c, !PT ;  /* 0x800000000a277812 */ /* 0x000fc400078e3cff */
[----:B------:R-:W-:Y:S02]  /*0e40*/  LOP3.LUT R38, R13, 0x80000000, RZ, 0x3c, !PT ;  /* 0x800000000d267812 */ /* 0x000fe400078e3cff */
[----:B------:R-:W-:Y:S02]  /*0e50*/  LOP3.LUT R37, R14, 0x80000000, RZ, 0x3c, !PT ;  /* 0x800000000e257812 */ /* 0x000fe400078e3cff */
[----:B------:R-:W-:Y:S02]  /*0e60*/  LOP3.LUT R36, R15, 0x80000000, RZ, 0x3c, !PT ;  /* 0x800000000f247812 */ /* 0x000fe400078e3cff */
[----:B--2---:R-:W-:Y:S02]  /*0e70*/  SHF.R.U32.HI R47, RZ, UR6, R45 ;  /* 0x00000006ff2f7c19 */ /* 0x004fe4000801162d */
[----:B------:R-:W-:Y:S02]  /*0e80*/  SHF.R.U32.HI R7, RZ, UR6, R6 ;  /* 0x00000006ff077c19 */ /* 0x000fe40008011606 */
[----:B------:R-:W-:-:S02]  /*0e90*/  LOP3.LUT R47, R47, UR5, RZ, 0x30, !PT ;  /* 0x000000052f2f7c12 */ /* 0x000fc4000f8e30ff */
[----:B------:R-:W-:Y:S02]  /*0ea0*/  SHF.R.U32.HI R11, RZ, UR6, R0 ;  /* 0x00000006ff0b7c19 */ /* 0x000fe40008011600 */
[----:B------:R-:W-:Y:S01]  /*0eb0*/  SHF.R.U32.HI R25, RZ, UR6, R41 ;  /* 0x00000006ff197c19 */ /* 0x000fe20008011629 */
[----:B------:R-:W-:Y:S01]  /*0ec0*/  IMAD R5, R47, 0x4, R4 ;  /* 0x000000042f057824 */ /* 0x000fe200078e0204 */
[----:B------:R-:W-:Y:S01]  /*0ed0*/  LOP3.LUT R7, R7, UR5, RZ, 0x30, !PT ;  /* 0x0000000507077c12 */ /* 0x000fe2000f8e30ff */
[----:B------:R-:W-:Y:S01]  /*0ee0*/  NOP ;  /* 0x0000000000007918 */ /* 0x000fe20000000000 */
[----:B------:R-:W-:Y:S02]  /*0ef0*/  SHF.R.U32.HI R26, RZ, UR6, R40 ;  /* 0x00000006ff1a7c19 */ /* 0x000fe40008011628 */
[----:B------:R0:W-:Y:S01]  /*0f00*/  ATOMS.POPC.INC.32 RZ, [R5+URZ] ;  /* 0x0000000005ff7f8c */ /* 0x0001e2000d8000ff */
[----:B------:R-:W-:Y:S01]  /*0f10*/  LOP3.LUT R11, R11, UR5, RZ, 0x30, !PT ;  /* 0x000000050b0b7c12 */ /* 0x000fe2000f8e30ff */
[----:B------:R-:W-:Y:S01]  /*0f20*/  IMAD R7, R7, 0x4, R4 ;  /* 0x0000000407077824 */ /* 0x000fe200078e0204 */
[----:B------:R-:W-:-:S02]  /*0f30*/  SHF.R.U32.HI R27, RZ, UR6, R39 ;  /* 0x00000006ff1b7c19 */ /* 0x000fc40008011627 */
[----:B------:R-:W-:Y:S01]  /*0f40*/  LOP3.LUT R25, R25, UR5, RZ, 0x30, !PT ;  /* 0x0000000519197c12 */ /* 0x000fe2000f8e30ff */
[--C-:B------:R-:W-:Y:S01]  /*0f50*/  IMAD R11, R11, 0x4, R4.reuse ;  /* 0x000000040b0b7824 */ /* 0x100fe200078e0204 */
[----:B------:R-:W-:Y:S01]  /*0f60*/  LOP3.LUT R27, R27, UR5, RZ, 0x30, !PT ;  /* 0x000000051b1b7c12 */ /* 0x000fe2000f8e30ff */
[----:B------:R1:W-:Y:S01]  /*0f70*/  ATOMS.POPC.INC.32 RZ, [R7+URZ] ;  /* 0x0000000007ff7f8c */ /* 0x0003e2000d8000ff */
[----:B0-----:R-:W-:Y:S01]  /*0f80*/  LOP3.LUT R5, R26, UR5, RZ, 0x30, !PT ;  /* 0x000000051a057c12 */ /* 0x001fe2000f8e30ff */
[--C-:B------:R-:W-:Y:S01]  /*0f90*/  IMAD R25, R25, 0x4, R4.reuse ;  /* 0x0000000419197824 */ /* 0x100fe200078e0204 */
[----:B------:R-:W-:Y:S01]  /*0fa0*/  LOP3.LUT R26, R12, 0x80000000, RZ, 0x3c, !PT ;  /* 0x800000000c1a7812 */ /* 0x000fe200078e3cff */
[----:B------:R0:W-:Y:S01]  /*0fb0*/  ATOMS.POPC.INC.32 RZ, [R11+URZ] ;  /* 0x000000000bff7f8c */ /* 0x0001e2000d8000ff */
[----:B------:R-:W-:Y:S01]  /*0fc0*/  LOP3.LUT R35, R16, 0x80000000, RZ, 0x3c, !PT ;  /* 0x8000000010237812 */ /* 0x000fe200078e3cff */
[----:B------:R-:W-:Y:S01]  /*0fd0*/  IMAD R5, R5, 0x4, R4 ;  /* 0x0000000405057824 */ /* 0x000fe200078e0204 */
[----:B------:R-:W-:Y:S01]  /*0fe0*/  SHF.R.U32.HI R26, RZ, UR6, R26 ;  /* 0x00000006ff1a7c19 */ /* 0x000fe2000801161a */
[----:B------:R-:W-:Y:S01]  /*0ff0*/  IMAD R27, R27, 0x4, R4 ;  /* 0x000000041b1b7824 */ /* 0x000fe200078e0204 */
[----:B------:R2:W-:Y:S01]  /*1000*/  ATOMS.POPC.INC.32 RZ, [R25+URZ] ;  /* 0x0000000019ff7f8c */ /* 0x0005e2000d8000ff */
[----:B-1----:R-:W-:-:S02]  /*1010*/  SHF.R.U32.HI R7, RZ, UR6, R37 ;  /* 0x00000006ff077c19 */ /* 0x002fc40008011625 */
[----:B0-----:R-:W-:Y:S01]  /*1020*/  SHF.R.U32.HI R11, RZ, UR6, R38 ;  /* 0x00000006ff0b7c19 */ /* 0x001fe20008011626 */
[----:B------:R0:W-:Y:S01]  /*1030*/  ATOMS.POPC.INC.32 RZ, [R5+URZ] ;  /* 0x0000000005ff7f8c */ /* 0x0001e2000d8000ff */
[----:B------:R-:W-:Y:S02]  /*1040*/  SHF.R.U32.HI R28, RZ, UR6, R36 ;  /* 0x00000006ff1c7c19 */ /* 0x000fe40008011624 */
[----:B------:R-:W-:Y:S01]  /*1050*/  LOP3.LUT R11, R11, UR5, RZ, 0x30, !PT ;  /* 0x000000050b0b7c12 */ /* 0x000fe2000f8e30ff */
[----:B------:R1:W-:Y:S01]  /*1060*/  ATOMS.POPC.INC.32 RZ, [R27+URZ] ;  /* 0x000000001bff7f8c */ /* 0x0003e2000d8000ff */
[----:B--2---:R-:W-:Y:S02]  /*1070*/  LOP3.LUT R25, R26, UR5, RZ, 0x30, !PT ;  /* 0x000000051a197c12 */ /* 0x004fe4000f8e30ff */
[----:B------:R-:W-:Y:S01]  /*1080*/  SHF.R.U32.HI R26, RZ, UR6, R35 ;  /* 0x00000006ff1a7c19 */ /* 0x000fe20008011623 */
[--C-:B0-----:R-:W-:Y:S01]  /*1090*/  IMAD R5, R11, 0x4, R4.reuse ;  /* 0x000000040b057824 */ /* 0x101fe200078e0204 */
[----:B------:R-:W-:Y:S01]  /*10a0*/  LOP3.LUT R7, R7, UR5, RZ, 0x30, !PT ;  /* 0x0000000507077c12 */ /* 0x000fe2000f8e30ff */
[----:B------:R-:W-:Y:S01]  /*10b0*/  IMAD R25, R25, 0x4, R4 ;  /* 0x0000000419197824 */ /* 0x000fe200078e0204 */
[----:B------:R-:W-:-:S02]  /*10c0*/  LOP3.LUT R29, R26, UR5, RZ, 0x30, !PT ;  /* 0x000000051a1d7c12 */ /* 0x000fc4000f8e30ff */
[----:B-1----:R-:W-:Y:S01]  /*10d0*/  LOP3.LUT R27, R28, UR5, RZ, 0x30, !PT ;  /* 0x000000051c1b7c12 */ /* 0x002fe2000f8e30ff */
[--C-:B------:R-:W-:Y:S01]  /*10e0*/  IMAD R26, R7, 0x4, R4.reuse ;  /* 0x00000004071a7824 */ /* 0x100fe200078e0204 */
[----:B------:R-:W-:Y:S01]  /*10f0*/  LOP3.LUT R34, R17, 0x80000000, RZ, 0x3c, !PT ;  /* 0x8000000011227812 */ /* 0x000fe200078e3cff */
[--C-:B------:R-:W-:Y:S01]  /*1100*/  IMAD R28, R29, 0x4, R4.reuse ;  /* 0x000000041d1c7824 */ /* 0x100fe200078e0204 */
[----:B------:R-:W-:Y:S01]  /*1110*/  LOP3.LUT R48, R18, 0x80000000, RZ, 0x3c, !PT ;  /* 0x8000000012307812 */ /* 0x000fe200078e3cff */
[----:B------:R-:W-:Y:S01]  /*1120*/  IMAD R27, R27, 0x4, R4 ;  /* 0x000000041b1b7824 */ /* 0x000fe200078e0204 */
[----:B------:R-:W-:Y:S01]  /*1130*/  ATOMS.POPC.INC.32 RZ, [R25+URZ] ;  /* 0x0000000019ff7f8c */ /* 0x000fe2000d8000ff */
[----:B------:R-:W-:Y:S02]  /*1140*/  LOP3.LUT R33, R19, 0x80000000, RZ, 0x3c, !PT ;  /* 0x8000000013217812 */ /* 0x000fe400078e3cff */
[----:B------:R-:W-:Y:S01]  /*1150*/  LOP3.LUT R32, R20, 0x80000000, RZ, 0x3c, !PT ;  /* 0x8000000014207812 */ /* 0x000fe200078e3cff */
[----:B------:R-:W-:Y:S01]  /*1160*/  ATOMS.POPC.INC.32 RZ, [R5+URZ] ;  /* 0x0000000005ff7f8c */ /* 0x000fe2000d8000ff */
[----:B------:R-:W-:-:S02]  /*1170*/  LOP3.LUT R31, R21, 0x80000000, RZ, 0x3c, !PT ;  /* 0x80000000151f7812 */ /* 0x000fc400078e3cff */
[----:B------:R-:W-:Y:S01]  /*1180*/  SHF.R.U32.HI R53, RZ, UR6, R34 ;  /* 0x00000006ff357c19 */ /* 0x000fe20008011622 */
[----:B------:R-:W-:Y:S01]  /*1190*/  ATOMS.POPC.INC.32 RZ, [R26+URZ] ;  /* 0x000000001aff7f8c */ /* 0x000fe2000d8000ff */
[----:B------:R-:W-:Y:S02]  /*11a0*/  LOP3.LUT R30, R22, 0x80000000, RZ, 0x3c, !PT ;  /* 0x80000000161e7812 */ /* 0x000fe400078e3cff */
[----:B------:R-:W-:Y:S01]  /*11b0*/  SHF.R.U32.HI R48, RZ, UR6, R48 ;  /* 0x00000006ff307c19 */ /* 0x000fe20008011630 */
[----:B------:R0:W-:Y:S01]  /*11c0*/  ATOMS.POPC.INC.32 RZ, [R27+URZ] ;  /* 0x000000001bff7f8c */ /* 0x0001e2000d8000ff */
[----:B------:R-:W-:Y:S02]  /*11d0*/  LOP3.LUT R29, R23, 0x80000000, RZ, 0x3c, !PT ;  /* 0x80000000171d7812 */ /* 0x000fe400078e3cff */
[----:B------:R-:W-:Y:S01]  /*11e0*/  SHF.R.U32.HI R50, RZ, UR6, R33 ;  /* 0x00000006ff327c19 */ /* 0x000fe20008011621 */
[----:B------:R1:W-:Y:S01]  /*11f0*/  ATOMS.POPC.INC.32 RZ, [R28+URZ] ;  /* 0x000000001cff7f8c */ /* 0x0003e2000d8000ff */
[----:B------:R-:W-:-:S02]  /*1200*/  SHF.R.U32.HI R51, RZ, UR6, R32 ;  /* 0x00000006ff337c19 */ /* 0x000fc40008011620 */
[----:B------:R-:W-:Y:S02]  /*1210*/  LOP3.LUT R53, R53, UR5, RZ, 0x30, !PT ;  /* 0x0000000535357c12 */ /* 0x000fe4000f8e30ff */
[----:B0-----:R-:W-:Y:S02]  /*1220*/  SHF.R.U32.HI R27, RZ, UR6, R31 ;  /* 0x00000006ff1b7c19 */ /* 0x001fe4000801161f */
[----:B------:R-:W-:Y:S01]  /*1230*/  LOP3.LUT R48, R48, UR5, RZ, 0x30, !PT ;  /* 0x0000000530307c12 */ /* 0x000fe2000f8e30ff */
[----:B------:R-:W-:Y:S01]  /*1240*/  IMAD R26, R53, 0x4, R4 ;  /* 0x00000004351a7824 */ /* 0x000fe200078e0204 */
[----:B-1----:R-:W-:Y:S02]  /*1250*/  LOP3.LUT R28, R24, 0x80000000, RZ, 0x3c, !PT ;  /* 0x80000000181c7812 */ /* 0x002fe400078e3cff */
[----:B------:R-:W-:Y:S01]  /*1260*/  SHF.R.U32.HI R25, RZ, UR6, R30 ;  /* 0x00000006ff197c19 */ /* 0x000fe2000801161e */
[----:B------:R-:W-:Y:S01]  /*1270*/  IMAD R48, R48, 0x4, R4 ;  /* 0x0000000430307824 */ /* 0x000fe200078e0204 */
[----:B------:R-:W-:Y:S01]  /*1280*/  LOP3.LUT R50, R50, UR5, RZ, 0x30, !PT ;  /* 0x0000000532327c12 */ /* 0x000fe2000f8e30ff */
[----:B------:R0:W-:Y:S01]  /*1290*/  ATOMS.POPC.INC.32 RZ, [R26+URZ] ;  /* 0x000000001aff7f8c */ /* 0x0001e2000d8000ff */
[----:B------:R-:W-:-:S02]  /*12a0*/  SHF.R.U32.HI R5, RZ, UR6, R29 ;  /* 0x00000006ff057c19 */ /* 0x000fc4000801161d */
[----:B------:R-:W-:Y:S01]  /*12b0*/  LOP3.LUT R51, R51, UR5, RZ, 0x30, !PT ;  /* 0x0000000533337c12 */ /* 0x000fe2000f8e30ff */
[----:B------:R-:W-:Y:S01]  /*12c0*/  IMAD R50, R50, 0x4, R4 ;  /* 0x0000000432327824 */ /* 0x000fe200078e0204 */
[----:B------:R-:W-:Y:S01]  /*12d0*/  SHF.R.U32.HI R49, RZ, UR6, R28 ;  /* 0x00000006ff317c19 */ /* 0x000fe2000801161c */
[----:B------:R0:W-:Y:S01]  /*12e0*/  ATOMS.POPC.INC.32 RZ, [R48+URZ] ;  /* 0x0000000030ff7f8c */ /* 0x0001e2000d8000ff */
[----:B------:R-:W-:Y:S01]  /*12f0*/  LOP3.LUT R27, R27, UR5, RZ, 0x30, !PT ;  /* 0x000000051b1b7c12 */ /* 0x000fe2000f8e30ff */
[--C-:B------:R-:W-:Y:S01]  /*1300*/  IMAD R51, R51, 0x4, R4.reuse ;  /* 0x0000000433337824 */ /* 0x100fe200078e0204 */
[----:B------:R-:W-:Y:S01]  /*1310*/  LOP3.LUT R25, R25, UR5, RZ, 0x30, !PT ;  /* 0x0000000519197c12 */ /* 0x000fe2000f8e30ff */
[----:B------:R0:W-:Y:S01]  /*1320*/  ATOMS.POPC.INC.32 RZ, [R50+URZ] ;  /* 0x0000000032ff7f8c */ /* 0x0001e2000d8000ff */
[----:B------:R-:W-:Y:S01]  /*1330*/  LOP3.LUT R5, R5, UR5, RZ, 0x30, !PT ;  /* 0x0000000505057c12 */ /* 0x000fe2000f8e30ff */
[--C-:B------:R-:W-:Y:S01]  /*1340*/  IMAD R52, R27, 0x4, R4.reuse ;  /* 0x000000041b347824 */ /* 0x100fe200078e0204 */
[----:B------:R-:W-:Y:S01]  /*1350*/  ISETP.GT.U32.AND P1, PT, R3, 0xff, PT ;  /* 0x000000ff0300780c */ /* 0x000fe20003f24070 */
[--C-:B------:R-:W-:Y:S01]  /*1360*/  IMAD R25, R25, 0x4, R4.reuse ;  /* 0x0000000419197824 */ /* 0x100fe200078e0204 */
[----:B------:R-:W-:Y:S01]  /*1370*/  LOP3.LUT R49, R49, UR5, RZ, 0x30, !PT ;  /* 0x0000000531317c12 */ /* 0x000fe2000f8e30ff */
[----:B------:R-:W-:Y:S01]  /*1380*/  IMAD R5, R5, 0x4, R4 ;  /* 0x0000000405057824 */ /* 0x000fe200078e0204 */
[----:B------:R0:W-:Y:S01]  /*1390*/  ATOMS.POPC.INC.32 RZ, [R51+URZ] ;  /* 0x0000000033ff7f8c */ /* 0x0001e2000d8000ff */
[----:B------:R-:W-:Y:S01]  /*13a0*/  P2R R53, PR, RZ, 0x2 ;  /* 0x00000002ff357803 */ /* 0x000fe20000000000 */
[----:B------:R-:W-:-:S02]  /*13b0*/  IMAD.MOV.U32 R27, RZ, RZ, RZ ;  /* 0x000000ffff1b7224 */ /* 0x000fc400078e00ff */
[----:B------:R-:W-:Y:S01]  /*13c0*/  IMAD R49, R49, 0x4, R4 ;  /* 0x0000000431317824 */ /* 0x000fe200078e0204 */
[----:B------:R0:W-:Y:S01]  /*13d0*/  ATOMS.POPC.INC.32 RZ, [R52+URZ] ;  /* 0x0000000034ff7f8c */ /* 0x0001e2000d8000ff */
[----:B------:R-:W-:-:S03]  /*13e0*/  LEA R4, R3, UR4, 0x2 ;  /* 0x0000000403047c11 */ /* 0x000fc6000f8e10ff */
[----:B------:R0:W-:Y:S04]  /*13f0*/  ATOMS.POPC.INC.32 RZ, [R25+URZ] ;  /* 0x0000000019ff7f8c */ /* 0x0001e8000d8000ff */
[----:B------:R0:W-:Y:S04]  /*1400*/  ATOMS.POPC.INC.32 RZ, [R5+URZ] ;  /* 0x0000000005ff7f8c */ /* 0x0001e8000d8000ff */
[----:B------:R0:W-:Y:S01]  /*1410*/  ATOMS.POPC.INC.32 RZ, [R49+URZ] ;  /* 0x0000000031ff7f8c */ /* 0x0001e2000d8000ff */
[----:B------:R-:W-:Y:S06]  /*1420*/  BAR.SYNC.DEFER_BLOCKING 0x0 ;  /* 0x0000000000007b1d */ /* 0x000fec0000010000 */
[----:B------:R-:W-:Y:S05]  /*1430*/  @P1 BRA `(.L_x_13) ;  /* 0x00000000008c1947 */ /* 0x000fea0003800000 */
[----:B0-----:R-:W0:Y:S04]  /*1440*/  LDS R51, [R4] ;  /* 0x0000000004337984 */ /* 0x001e280000000800 */
[----:B------:R-:W1:Y:S04]  /*1450*/  LDS R26, [R4+0x400] ;  /* 0x00040000041a7984 */ /* 0x000e680000000800 */
[----:B------:R-:W2:Y:S04]  /*1460*/  LDS R5, [R4+0x800] ;  /* 0x0008000004057984 */ /* 0x000ea80000000800 */
[----:B------:R-:W3:Y:S04]  /*1470*/  LDS R48, [R4+0xc00] ;  /* 0x000c000004307984 */ /* 0x000ee80000000800 */
[----:B------:R-:W4:Y:S04]  /*1480*/  LDS R49, [R4+0x1000] ;  /* 0x0010000004317984 */ /* 0x000f280000000800 */
[----:B------:R-:W5:Y:S04]  /*1490*/  LDS R50, [R4+0x1400] ;  /* 0x0014000004327984 */ /* 0x000f680000000800 */
[----:B------:R-:W-:Y:S04]  /*14a0*/  LDS R27, [R4+0x2000] ;  /* 0x00200000041b7984 */ /* 0x000fe80000000800 */
[----:B------:R-:W-:Y:S04]  /*14b0*/  STS [R4], RZ ;  /* 0x000000ff04007388 */ /* 0x000fe80000000800 */
[----:B0-----:R-:W-:Y:S01]  /*14c0*/  STS [R4+0x400], R51 ;  /* 0x0004003304007388 */ /* 0x001fe20000000800 */
[----:B-1----:R-:W-:-:S03]  /*14d0*/  IMAD.IADD R52, R51, 0x1, R26 ;  /* 0x0000000133347824 */ /* 0x002fc600078e021a */
[----:B------:R-:W-:Y:S01]  /*14e0*/  LDS R26, [R4+0x2400] ;  /* 0x00240000041a7984 */ /* 0x000fe20000000800 */
[----:B--2---:R-:W-:-:S03]  /*14f0*/  IMAD.IADD R25, R52, 0x1, R5 ;  /* 0x0000000134197824 */ /* 0x004fc600078e0205 */
[----:B------:R-:W0:Y:S04]  /*1500*/  LDS R5, [R4+0x1800] ;  /* 0x0018000004057984 */ /* 0x000e280000000800 */
[----:B------:R3:W-:Y:S04]  /*1510*/  STS [R4+0x800], R52 ;  /* 0x0008003404007388 */ /* 0x0007e80000000800 */
[----:B------:R-:W-:Y:S01]  /*1520*/  STS [R4+0xc00], R25 ;  /* 0x000c001904007388 */ /* 0x000fe20000000800 */
[----:B---3--:R-:W-:-:S03]  /*1530*/  IMAD.IADD R52, R25, 0x1, R48 ;  /* 0x0000000119347824 */ /* 0x008fc600078e0230 */
[----:B------:R-:W1:Y:S01]  /*1540*/  LDS R48, [R4+0x1c00] ;  /* 0x001c000004307984 */ /* 0x000e620000000800 */
[----:B----4-:R-:W-:-:S03]  /*1550*/  IMAD.IADD R49, R52, 0x1, R49 ;  /* 0x0000000134317824 */ /* 0x010fc600078e0231 */
[----:B------:R-:W2:Y:S01]  /*1560*/  LDS R25, [R4+0x2800] ;  /* 0x0028000004197984 */ /* 0x000ea20000000800 */
[----:B-----5:R-:W-:-:S03]  /*1570*/  IMAD.IADD R51, R49, 0x1, R50 ;  /* 0x0000000131337824 */ /* 0x020fc600078e0232 */
[----:B------:R-:W3:Y:S04]  /*1580*/  LDS R50, [R4+0x2c00] ;  /* 0x002c000004327984 */ /* 0x000ee80000000800 */
[----:B------:R-:W-:Y:S04]  /*1590*/  STS [R4+0x1000], R52 ;  /* 0x0010003404007388 */ /* 0x000fe80000000800 */
[----:B------:R-:W-:Y:S04]  /*15a0*/  STS [R4+0x1400], R49 ;  /* 0x0014003104007388 */ /* 0x000fe80000000800 */
[----:B------:R-:W-:Y:S01]  /*15b0*/  STS [R4+0x1800], R51 ;  /* 0x0018003304007388 */ /* 0x000fe20000000800 */
[----:B0-----:R-:W-:-:S05]  /*15c0*/  IMAD.IADD R5, R51, 0x1, R5 ;  /* 0x0000000133057824 */ /* 0x001fca00078e0205 */
[----:B------:R-:W-:Y:S01]  /*15d0*/  STS [R4+0x1c00], R5 ;  /* 0x001c000504007388 */ /* 0x000fe20000000800 */
[----:B-1----:R-:W-:-:S04]  /*15e0*/  IMAD.IADD R48, R5, 0x1, R48 ;  /* 0x0000000105307824 */ /* 0x002fc800078e0230 */
[----:B------:R-:W-:Y:S01]  /*15f0*/  IMAD.IADD R27, R48, 0x1, R27 ;  /* 0x00000001301b7824 */ /* 0x000fe200078e021b */
[----:B------:R-:W-:Y:S03]  /*1600*/  STS [R4+0x2000], R48 ;  /* 0x0020003004007388 */ /* 0x000fe60000000800 */
[----:B------:R-:W-:Y:S01]  /*1610*/  IMAD.IADD R26, R27, 0x1, R26 ;  /* 0x000000011b1a7824 */ /* 0x000fe200078e021a */
[----:B------:R3:W-:Y:S03]  /*1620*/  STS [R4+0x2400], R27 ;  /* 0x0024001b04007388 */ /* 0x0007e60000000800 */
[----:B--2---:R-:W-:Y:S01]  /*1630*/  IMAD.IADD R25, R26, 0x1, R25 ;  /* 0x000000011a197824 */ /* 0x004fe200078e0219 */
[----:B------:R1:W-:Y:S04]  /*1640*/  STS [R4+0x2800], R26 ;  /* 0x0028001a04007388 */ /* 0x0003e80000000800 */
[----:B------:R1:W-:Y:S01]  /*1650*/  STS [R4+0x2c00], R25 ;  /* 0x002c001904007388 */ /* 0x0003e20000000800 */
[----:B---3--:R-:W-:-:S07]  /*1660*/  IMAD.IADD R27, R25, 0x1, R50 ;  /* 0x00000001191b7824 */ /* 0x008fce00078e0232 */
.L_x_13:
[----:B------:R-:W-:Y:S05]  /*1670*/  BSYNC.RECONVERGENT B0 ;  /* 0x0000000000007941 */ /* 0x000fea0003800200 */
.L_x_12:
[----:B01----:R-:W0:Y:S01]  /*1680*/  LDC.64 R4, c[0x0][0x380] ;  /* 0x0000e000ff047b82 */ /* 0x003e220000000a00 */
[C---:B------:R-:W-:Y:S01]  /*1690*/  ISETP.NE.AND P0, PT, R27.reuse, 0x1c80, PT ;  /* 0x00001c801b00780c */ /* 0x040fe20003f05270 */
[----:B------:R-:W-:Y:S01]  /*16a0*/  IMAD.U32 R25, RZ, RZ, UR7 ;  /* 0x00000007ff197e24 */ /* 0x000fe2000f8e00ff */
[----:B------:R-:W-:Y:S02]  /*16b0*/  @!P1 LOP3.LUT R49, R27, 0x40000000, RZ, 0xfc, !PT ;  /* 0x400000001b319812 */ /* 0x000fe400078efcff */
[----:B------:R-:W-:Y:S01]  /*16c0*/  ISETP.LT.U32.AND P0, PT, R3, 0x100, !P0 ;  /* 0x000001000300780c */ /* 0x000fe20004701070 */
[----:B------:R-:W-:Y:S01]  /*16d0*/  IMAD R25, R25, 0x100, R3 ;  /* 0x0000010019197824 */ /* 0x000fe200078e0203 */
[----:B------:R-:W-:-:S03]  /*16e0*/  LOP3.LUT R26, R18, 0x80000000, RZ, 0x3c, !PT ;  /* 0x80000000121a7812 */ /* 0x000fc600078e3cff */
[----:B0-----:R-:W-:Y:S01]  /*16f0*/  IMAD.WIDE R4, R25, 0x4, R4 ;  /* 0x0000000419047825 */ /* 0x001fe200078e0204 */
[----:B------:R-:W-:-:S04]  /*1700*/  LOP3.LUT R25, R12, 0x80000000, RZ, 0x3c, !PT ;  /* 0x800000000c197812 */ /* 0x000fc800078e3cff */
[----:B------:R0:W-:Y:S03]  /*1710*/  @!P1 STG.E.STRONG.SYS desc[UR8][R4.64], R49 ;  /* 0x0000003104009986 */ /* 0x0001e6000c115908 */
[----:B------:R-:W-:Y:S06]  /*1720*/  BAR.RED.OR.DEFER_BLOCKING 0x0, P0 ;  /* 0x0000000000007b1d */ /* 0x000fec0000014800 */
[----:B------:R-:W1:Y:S02]  /*1730*/  B2R.RESULT RZ, P0 ;  /* 0x0000000000ff731c */ /* 0x000e640000004000 */
[----:B01----:R-:W-:Y:S05]  /*1740*/  @!P0 BRA `(.L_x_14) ;  /* 0x0000000800908947 */ /* 0x003fea0003800000 */
[C---:B------:R-:W-:Y:S01]  /*1750*/  ISETP.GT.U32.AND P0, PT, R3.reuse, R47, PT ;  /* 0x0000002f0300720c */ /* 0x040fe20003f04070 */
[----:B------:R-:W-:Y:S01]  /*1760*/  BSSY B1, `(.L_x_15) ;  /* 0x000002e000017945 */ /* 0x000fe20003800000 */
[----:B------:R-:W-:Y:S02]  /*1770*/  LEA R11, R3, UR4, 0x3 ;  /* 0x00000004030b7c11 */ /* 0x000fe4000f8e18ff */
[----:B------:R-:W-:Y:S01]  /*1780*/  SEL R0, RZ, 0x1c80, !P0 ;  /* 0x00001c80ff007807 */ /* 0x000fe20004000000 */
[----:B------:R-:W-:Y:S08]  /*1790*/  @P1 BRA `(.L_x_16) ;  /* 0x0000000000a81947 */ /* 0x000ff00003800000 */
[----:B------:R-:W0:Y:S02]  /*17a0*/  LDC.64 R28, c[0x0][0x398] ;  /* 0x0000e600ff1c7b82 */ /* 0x000e240000000a00 */
[----:B0-----:R-:W-:-:S06]  /*17b0*/  IMAD.WIDE.U32 R28, R3, 0x8, R28 ;  /* 0x00000008031c7825 */ /* 0x001fcc00078e001c */
[----:B------:R-:W2:Y:S01]  /*17c0*/  LDG.E.64 R28, desc[UR8][R28.64] ;  /* 0x000000081c1c7981 */ /* 0x000ea2000c1e1b00 */
[----:B------:R-:W-:Y:S01]  /*17d0*/  UISETP.GE.AND UP0, UPT, UR7, 0x1, UPT ;  /* 0x000000010700788c */ /* 0x000fe2000bf06270 */
[----:B------:R-:W-:Y:S01]  /*17e0*/  IMAD.MOV.U32 R26, RZ, RZ, R27 ;  /* 0x000000ffff1a7224 */ /* 0x000fe200078e001b */
[----:B--2---:R-:W-:-:S04]  /*17f0*/  IADD3 R6, P0, PT, -R0, R28, RZ ;  /* 0x0000001c00067210 */ /* 0x004fc80007f1e1ff */
[----:B------:R-:W-:-:S05]  /*1800*/  IADD3.X R7, PT, PT, R29, -0x1, RZ, P0, !PT ;  /* 0xffffffff1d077810 */ /* 0x000fca00007fe4ff */
[----:B------:R0:W-:Y:S01]  /*1810*/  STS.64 [R11+0x7200], R6 ;  /* 0x007200060b007388 */ /* 0x0001e20000000a00 */
[----:B------:R-:W-:Y:S05]  /*1820*/  BRA.U !UP0, `(.L_x_17) ;  /* 0x00000001086c7547 */ /* 0x000fea000b800000 */
[----:B------:R-:W-:Y:S01]  /*1830*/  BSSY B0, `(.L_x_18) ;  /* 0x0000019000007945 */ /* 0x000fe20003800000 */
[----:B------:R-:W-:Y:S02]  /*1840*/  IMAD.MOV.U32 R25, RZ, RZ, -0x1 ;  /* 0xffffffffff197424 */ /* 0x000fe400078e00ff */
[----:B------:R-:W-:Y:S02]  /*1850*/  IMAD.U32 R28, RZ, RZ, UR7 ;  /* 0x00000007ff1c7e24 */ /* 0x000fe4000f8e00ff */
[----:B------:R-:W-:-:S07]  /*1860*/  IMAD.MOV.U32 R26, RZ, RZ, R27 ;  /* 0x000000ffff1a7224 */ /* 0x000fce00078e001b */
.L_x_22:
[----:B0-----:R-:W0:Y:S01]  /*1870*/  LDC.64 R6, c[0x0][0x380] ;  /* 0x0000e000ff067b82 */ /* 0x001e220000000a00 */
[----:B------:R-:W-:Y:S01]  /*1880*/  VIADD R31, R28, 0xffffffff ;  /* 0xffffffff1c1f7836 */ /* 0x000fe20000000000 */
[----:B------:R-:W-:Y:S03]  /*1890*/  BSSY B2, `(.L_x_19) ;  /* 0x0000008000027945 */ /* 0x000fe60003800000 */
[----:B------:R-:W-:-:S04]  /*18a0*/  IMAD R29, R31, 0x100, R3 ;  /* 0x000001001f1d7824 */ /* 0x000fc800078e0203 */
[----:B0-----:R-:W-:-:S07]  /*18b0*/  IMAD.WIDE R6, R29, 0x4, R6 ;  /* 0x000000041d067825 */ /* 0x001fce00078e0206 */
.L_x_20:
[----:B------:R-:W-:Y:S05]  /*18c0*/  YIELD ;  /* 0x0000000000007946 */ /* 0x000fea0003800000 */
[----:B------:R0:W-:Y:S06]  /*18d0*/  MEMBAR.SC.CTA ;  /* 0x0000000000007992 */ /* 0x0001ec0000000000 */
[----:B0-----:R-:W2:Y:S02]  /*18e0*/  LDG.E.STRONG.SYS R29, desc[UR8][R6.64] ;  /* 0x00000008061d7981 */ /* 0x001ea4000c1f5900 */
[----:B--2---:R-:W-:-:S13]  /*18f0*/  ISETP.NE.AND P0, PT, R29, RZ, PT ;  /* 0x000000ff1d00720c */ /* 0x004fda0003f05270 */
[----:B------:R-:W-:Y:S05]  /*1900*/  @!P0 BRA `(.L_x_20) ;  /* 0xfffffffc00ec8947 */ /* 0x000fea000383ffff */
[----:B------:R-:W-:Y:S05]  /*1910*/  BSYNC B2 ;  /* 0x0000000000027941 */ /* 0x000fea0003800000 */
.L_x_19:
[----:B------:R-:W-:Y:S01]  /*1920*/  BSSY.RECONVERGENT B2, `(.L_x_21) ;  /* 0x0000006000027945 */ /* 0x000fe20003800200 */
[C---:B------:R-:W-:Y:S02]  /*1930*/  ISETP.GT.AND P0, PT, R29.reuse, -0x1, PT ;  /* 0xffffffff1d00780c */ /* 0x040fe40003f04270 */
[----:B------:R-:W-:Y:S01]  /*1940*/  LOP3.LUT R29, R29, 0x3fffffff, RZ, 0xc0, !PT ;  /* 0x3fffffff1d1d7812 */ /* 0x000fe200078ec0ff */
[----:B------:R-:W-:Y:S05]  /*1950*/  WARPSYNC.EXCLUSIVE R25 ;  /* 0x0000000019007348 */ /* 0x000fea0003a00000 */
[----:B------:R-:W-:-:S05]  /*1960*/  IMAD.IADD R26, R29, 0x1, R26 ;  /* 0x000000011d1a7824 */ /* 0x000fca00078e021a */
[----:B------:R-:W-:-:S07]  /*1970*/  VOTE.ANY R25, PT, P0 ;  /* 0x0000000000197806 */ /* 0x000fce00000e0100 */
[----:B------:R-:W-:Y:S05]  /*1980*/  BSYNC.RECONVERGENT B2 ;  /* 0x0000000000027941 */ /* 0x000fea0003800200 */
.L_x_21:
[----:B------:R-:W-:Y:S01]  /*1990*/  ISETP.GT.U32.AND P1, PT, R28, 0x1, PT ;  /* 0x000000011c00780c */ /* 0x000fe20003f24070 */
[----:B------:R-:W-:-:S12]  /*19a0*/  IMAD.MOV.U32 R28, RZ, RZ, R31 ;  /* 0x000000ffff1c7224 */ /* 0x000fd800078e001f */
[----:B------:R-:W-:Y:S05]  /*19b0*/  @P0 BRA P1, `(.L_x_22) ;  /* 0xfffffffc00ac0947 */ /* 0x000fea000083ffff */
[----:B------:R-:W-:Y:S05]  /*19c0*/  BSYNC B0 ;  /* 0x0000000000007941 */ /* 0x000fea0003800000 */
.L_x_18:
[----:B------:R1:W2:Y:S02]  /*19d0*/  LDS.64 R6, [R11+0x7200] ;  /* 0x007200000b067984 */ /* 0x0002a40000000a00 */
.L_x_17:
[C---:B------:R-:W-:Y:S01]  /*19e0*/  IMAD.IADD R29, R26.reuse, 0x1, -R27 ;  /* 0x000000011a1d7824 */ /* 0x040fe200078e0a1b */
[----:B------:R-:W-:-:S04]  /*19f0*/  LOP3.LUT R25, R26, 0x80000000, RZ, 0xfc, !PT ;  /* 0x800000001a197812 */ /* 0x000fc800078efcff */
[C---:B0-2---:R-:W-:Y:S01]  /*1a00*/  IADD3 R6, P0, PT, R29.reuse, R6, RZ ;  /* 0x000000061d067210 */ /* 0x045fe20007f1e0ff */
[----:B------:R0:W-:Y:S03]  /*1a10*/  STG.E.STRONG.SYS desc[UR8][R4.64], R25 ;  /* 0x0000001904007986 */ /* 0x0001e6000c115908 */
[----:B------:R-:W-:-:S05]  /*1a20*/  LEA.HI.X.SX32 R7, R29, R7, 0x1, P0 ;  /* 0x000000071d077211 */ /* 0x000fca00000f0eff */
[----:B------:R0:W-:Y:S04]  /*1a30*/  STS.64 [R11+0x7200], R6 ;  /* 0x007200060b007388 */ /* 0x0001e80000000a00 */
.L_x_16:
[----:B------:R-:W-:Y:S05]  /*1a40*/  BSYNC B1 ;  /* 0x0000000000017941 */ /* 0x000fea0003800000 */
.L_x_15:
[----:B------:R-:W2:Y:S01]  /*1a50*/  LDC R26, c[0x0][0x3c0] ;  /* 0x0000f000ff1a7b82 */ /* 0x000ea20000000800 */
[----:B------:R-:W-:-:S07]  /*1a60*/  LEA R47, R47, UR4, 0x3 ;  /* 0x000000042f2f7c11 */ /* 0x000fce000f8e18ff */
[----:B0-----:R-:W0:Y:S01]  /*1a70*/  LDC.64 R4, c[0x0][0x390] ;  /* 0x0000e400ff047b82 */ /* 0x001e220000000a00 */
[----:B--2---:R-:W-:Y:S02]  /*1a80*/  ISETP.LE.AND P0, PT, R26, UR10, PT ;  /* 0x0000000a1a007c0c */ /* 0x004fe4000bf03270 */
[----:B0-----:R-:W-:-:S04]  /*1a90*/  ISETP.EQ.U32.AND P1, PT, R4, RZ, PT ;  /* 0x000000ff0400720c */ /* 0x001fc80003f22070 */
[----:B------:R-:W-:-:S04]  /*1aa0*/  ISETP.EQ.OR.EX P0, PT, R5, RZ, !P0, P1 ;  /* 0x000000ff0500720c */ /* 0x000fc80004702710 */
[----:B------:R-:W-:-:S13]  /*1ab0*/  ISETP.GT.U32.OR P0, PT, R3, 0xff, P0 ;  /* 0x000000ff0300780c */ /* 0x000fda0000704470 */
[----:B------:R-:W-:Y:S05]  /*1ac0*/  @P0 BRA `(.L_x_23) ;  /* 0x00000000001c0947 */ /* 0x000fea0003800000 */
[----:B------:R-:W0:Y:S01]  /*1ad0*/  LDS.64 R6, [R11+0x7200] ;  /* 0x007200000b067984 */ /* 0x000e220000000a00 */
[C---:B------:R-:W-:Y:S02]  /*1ae0*/  LEA R4, P2, R3.reuse, R4, 0x3 ;  /* 0x0000000403047211 */ /* 0x040fe400078418ff */
[--C-:B------:R-:W-:Y:S02]  /*1af0*/  SHF.R.S32.HI R25, RZ, 0x1f, R27.reuse ;  /* 0x0000001fff197819 */ /* 0x100fe4000001141b */
[----:B------:R-:W-:Y:S02]  /*1b00*/  LEA.HI.X R5, R3, R5, RZ, 0x3, P2 ;  /* 0x0000000503057211 */ /* 0x000fe400010f1cff */
[----:B0-----:R-:W-:-:S04]  /*1b10*/  IADD3 R6, P0, P1, R6, R0, R27 ;  /* 0x0000000006067210 */ /* 0x001fc8000791e01b */
[----:B------:R-:W-:-:S05]  /*1b20*/  IADD3.X R7, PT, PT, R7, RZ, R25, P0, P1 ;  /* 0x000000ff07077210 */ /* 0x000fca00007e2419 */
[----:B------:R0:W-:Y:S04]  /*1b30*/  STG.E.64 desc[UR8][R4.64], R6 ;  /* 0x0000000604007986 */ /* 0x0001e8000c101b08 */
.L_x_23:
[----:B------:R-:W-:Y:S05]  /*1b40*/  WARPSYNC.ALL ;  /* 0x0000000000007948 */ /* 0x000fea0003800000 */
[----:B------:R-:W-:Y:S01]  /*1b50*/  BAR.SYNC.DEFER_BLOCKING 0x0 ;  /* 0x0000000000007b1d */ /* 0x000fe20000010000 */
[----:B------:R-:W-:-:S05]  /*1b60*/  ISETP.LT.AND P0, PT, R26, UR10, PT ;  /* 0x0000000a1a007c0c */ /* 0x000fca000bf01270 */
[----:B0-----:R0:W2:Y:S08]  /*1b70*/  LDS.64 R4, [R47+0x7200] ;  /* 0x007200002f047984 */ /* 0x0010b00000000a00 */
[----:B0-----:R-:W-:Y:S05]  /*1b80*/  @P0 BRA `(.L_x_24) ;  /* 0x0000000000700947 */ /* 0x001fea0003800000 */
[----:B------:R-:W0:Y:S01]  /*1b90*/  LDCU.64 UR12, c[0x0][0x3a0] ;  /* 0x00007400ff0c77ac */ /* 0x000e220008000a00 */
[C---:B------:R-:W-:Y:S02]  /*1ba0*/  LOP3.LUT R7, R3.reuse, 0x3e0, RZ, 0xc0, !PT ;  /* 0x000003e003077812 */ /* 0x040fe400078ec0ff */
[----:B------:R-:W-:-:S05]  /*1bb0*/  LOP3.LUT R2, R3, 0x1f, RZ, 0xc0, !PT ;  /* 0x0000001f03027812 */ /* 0x000fca00078ec0ff */
[----:B------:R-:W-:-:S05]  /*1bc0*/  IMAD R7, R7, 0x13, R2 ;  /* 0x0000001307077824 */ /* 0x000fca00078e0202 */
[----:B--2---:R-:W-:-:S05]  /*1bd0*/  IADD3 R0, P0, PT, R7, R4, RZ ;  /* 0x0000000407007210 */ /* 0x004fca0007f1e0ff */
[----:B------:R-:W-:Y:S01]  /*1be0*/  IMAD.X R5, RZ, RZ, R5, P0 ;  /* 0x000000ffff057224 */ /* 0x000fe200000e0605 */
[----:B0-----:R-:W-:-:S04]  /*1bf0*/  LEA R2, P0, R0, UR12, 0x2 ;  /* 0x0000000c00027c11 */ /* 0x001fc8000f8010ff */
[----:B------:R-:W-:-:S05]  /*1c00*/  LEA.HI.X R3, R0, UR13, R5, 0x2, P0 ;  /* 0x0000000d00037c11 */ /* 0x000fca00080f1405 */
[----:B------:R-:W-:Y:S04]  /*1c10*/  STG.E desc[UR8][R2.64], R44 ;  /* 0x0000002c02007986 */ /* 0x000fe8000c101908 */
        /* <DEDUP_REMOVED lines=17> */
[----:B------:R-:W-:Y:S01]  /*1d30*/  STG.E desc[UR8][R2.64+0x900], R24 ;  /* 0x0009001802007986 */ /* 0x000fe2000c101908 */
[----:B------:R-:W-:Y:S05]  /*1d40*/  EXIT ;  /* 0x000000000000794d */ /* 0x000fea0003800000 */
.L_x_24:
[C---:B------:R-:W-:Y:S01]  /*1d50*/  LOP3.LUT R7, R3.reuse, 0x3e0, RZ, 0xc0, !PT ;  /* 0x000003e003077812 */ /* 0x040fe200078ec0ff */
[----:B------:R-:W0:Y:S01]  /*1d60*/  LDCU.64 UR12, c[0x0][0x3a0] ;  /* 0x00007400ff0c77ac */ /* 0x000e220008000a00 */
[----:B------:R-:W-:Y:S01]  /*1d70*/  LOP3.LUT R2, R3, 0x1f, RZ, 0xc0, !PT ;  /* 0x0000001f03027812 */ /* 0x000fe200078ec0ff */
[----:B-1----:R-:W-:-:S04]  /*1d80*/  IMAD.U32 R11, RZ, RZ, UR7 ;  /* 0x00000007ff0b7e24 */ /* 0x002fc8000f8e00ff */
[----:B------:R-:W-:Y:S02]  /*1d90*/  IMAD R7, R7, 0x13, R2 ;  /* 0x0000001307077824 */ /* 0x000fe400078e0202 */
[----:B------:R-:W-:Y:S02]  /*1da0*/  IMAD R0, R11, -0x1c80, R26 ;  /* 0xffffe3800b007824 */ /* 0x000fe400078e021a */
[C---:B------:R-:W-:Y:S01]  /*1db0*/  VIADD R11, R7.reuse, 0x20 ;  /* 0x00000020070b7836 */ /* 0x040fe20000000000 */
[C---:B--2---:R-:W-:Y:S01]  /*1dc0*/  IADD3 R3, P0, PT, R7.reuse, R4, RZ ;  /* 0x0000000407037210 */ /* 0x044fe20007f1e0ff */
[C---:B------:R-:W-:Y:S01]  /*1dd0*/  VIADD R25, R7.reuse, 0x60 ;  /* 0x0000006007197836 */ /* 0x040fe20000000000 */
[-C--:B------:R-:W-:Y:S02]  /*1de0*/  ISETP.GE.AND P1, PT, R7, R0.reuse, PT ;  /* 0x000000000700720c */ /* 0x080fe40003f26270 */
[-C--:B------:R-:W-:Y:S01]  /*1df0*/  ISETP.GE.AND P2, PT, R11, R0.reuse, PT ;  /* 0x000000000b00720c */ /* 0x080fe20003f46270 */
[----:B------:R-:W-:Y:S01]  /*1e00*/  IMAD.X R4, RZ, RZ, R5, P0 ;  /* 0x000000ffff047224 */ /* 0x000fe200000e0605 */
[----:B------:R-:W-:Y:S01]  /*1e10*/  ISETP.GE.AND P4, PT, R25, R0, PT ;  /* 0x000000001900720c */ /* 0x000fe20003f86270 */
[----:B------:R-:W-:Y:S01]  /*1e20*/  VIADD R5, R7, 0x40 ;  /* 0x0000004007057836 */ /* 0x000fe20000000000 */
[----:B0-----:R-:W-:Y:S01]  /*1e30*/  LEA R2, P0, R3, UR12, 0x2 ;  /* 0x0000000c03027c11 */ /* 0x001fe2000f8010ff */
[----:B------:R-:W-:-:S02]  /*1e40*/  VIADD R11, R7, 0xa0 ;  /* 0x000000a0070b7836 */ /* 0x000fc40000000000 */
[----:B------:R-:W-:Y:S01]  /*1e50*/  VIADD R25, R7, 0xc0 ;  /* 0x000000c007197836 */ /* 0x000fe20000000000 */
[-C--:B------:R-:W-:Y:S01]  /*1e60*/  ISETP.GE.AND P3, PT, R5, R0.reuse, PT ;  /* 0x000000000500720c */ /* 0x080fe20003f66270 */
[----:B------:R-:W-:Y:S01]  /*1e70*/  VIADD R5, R7, 0x80 ;  /* 0x0000008007057836 */ /* 0x000fe20000000000 */
[----:B------:R-:W-:Y:S02]  /*1e80*/  LEA.HI.X R3, R3, UR13, R4, 0x2, P0 ;  /* 0x0000000d03037c11 */ /* 0x000fe400080f1404 */
[-C--:B------:R-:W-:Y:S01]  /*1e90*/  ISETP.GE.AND P6, PT, R11, R0.reuse, PT ;  /* 0x000000000b00720c */ /* 0x080fe20003fc6270 */
[----:B------:R-:W-:Y:S01]  /*1ea0*/  VIADD R11, R7, 0x100 ;  /* 0x00000100070b7836 */ /* 0x000fe20000000000 */
[-C--:B------:R-:W-:Y:S01]  /*1eb0*/  ISETP.GE.AND P5, PT, R5, R0.reuse, PT ;  /* 0x000000000500720c */ /* 0x080fe20003fa6270 */
[----:B------:R-:W-:Y:S01]  /*1ec0*/  VIADD R5, R7, 0xe0 ;  /* 0x000000e007057836 */ /* 0x000fe20000000000 */
[----:B------:R-:W-:Y:S01]  /*1ed0*/  @!P1 STG.E desc[UR8][R2.64], R44 ;  /* 0x0000002c02009986 */ /* 0x000fe2000c101908 */
[----:B------:R-:W-:-:S03]  /*1ee0*/  ISETP.GE.AND P0, PT, R25, R0, PT ;  /* 0x000000001900720c */ /* 0x000fc60003f06270 */
[-C--:B------:R-:W-:Y:S01]  /*1ef0*/  ISETP.GE.AND P1, PT, R5, R0.reuse, PT ;  /* 0x000000000500720c */ /* 0x080fe20003f26270 */
[----:B------:R-:W-:Y:S01]  /*1f00*/  VIADD R5, R7, 0x120 ;  /* 0x0000012007057836 */ /* 0x000fe20000000000 */
[----:B------:R-:W-:Y:S04]  /*1f10*/  @!P3 STG.E desc[UR8][R2.64+0x100], R42 ;  /* 0x0001002a0200b986 */ /* 0x000fe8000c101908 */
[-C--:B------:R-:W-:Y:S01]  /*1f20*/  ISETP.GE.AND P3, PT, R5, R0.reuse, PT ;  /* 0x000000000500720c */ /* 0x080fe20003f66270 */
[----:B------:R-:W-:Y:S01]  /*1f30*/  VIADD R5, R7, 0x160 ;  /* 0x0000016007057836 */ /* 0x000fe20000000000 */
[----:B------:R-:W-:Y:S01]  /*1f40*/  @!P2 STG.E desc[UR8][R2.64+0x80], R43 ;  /* 0x0000802b0200a986 */ /* 0x000fe2000c101908 */
[----:B------:R-:W-:Y:S01]  /*1f50*/  ISETP.GE.AND P2, PT, R11, R0, PT ;  /* 0x000000000b00720c */ /* 0x000fe20003f46270 */
[----:B------:R-:W-:-:S02]  /*1f60*/  VIADD R11, R7, 0x140 ;  /* 0x00000140070b7836 */ /* 0x000fc40000000000 */
[----:B------:R0:W-:Y:S01]  /*1f70*/  @!P5 STG.E desc[UR8][R2.64+0x200], R9 ;  /* 0x000200090200d986 */ /* 0x0001e2000c101908 */
[-C--:B------:R-:W-:Y:S01]  /*1f80*/  ISETP.GE.AND P5, PT, R5, R0.reuse, PT ;  /* 0x000000000500720c */ /* 0x080fe20003fa6270 */
[----:B------:R-:W-:Y:S02]  /*1f90*/  VIADD R5, R7, 0x1a0 ;  /* 0x000001a007057836 */ /* 0x000fe40000000000 */
[----:B------:R1:W-:Y:S01]  /*1fa0*/  @!P4 STG.E desc[UR8][R2.64+0x180], R8 ;  /* 0x000180080200c986 */ /* 0x0003e2000c101908 */
[-C--:B------:R-:W-:Y:S01]  /*1fb0*/  ISETP.GE.AND P4, PT, R11, R0.reuse, PT ;  /* 0x000000000b00720c */ /* 0x080fe20003f86270 */
[----:B------:R-:W-:Y:S02]  /*1fc0*/  VIADD R11, R7, 0x180 ;  /* 0x00000180070b7836 */ /* 0x000fe40000000000 */
[----:B------:R1:W-:Y:S01]  /*1fd0*/  @!P0 STG.E desc[UR8][R2.64+0x300], R12 ;  /* 0x0003000c02008986 */ /* 0x0003e2000c101908 */
[----:B------:R-:W-:Y:S01]  /*1fe0*/  ISETP.GE.AND P0, PT, R5, R0, PT ;  /* 0x000000000500720c */ /* 0x000fe20003f06270 */
[----:B------:R-:W-:-:S02]  /*1ff0*/  VIADD R5, R7, 0x1e0 ;  /* 0x000001e007057836 */ /* 0x000fc40000000000 */
[----:B------:R1:W-:Y:S01]  /*2000*/  @!P6 STG.E desc[UR8][R2.64+0x280], R10 ;  /* 0x0002800a0200e986 */ /* 0x0003e2000c101908 */
[-C--:B------:R-:W-:Y:S01]  /*2010*/  ISETP.GE.AND P6, PT, R11, R0.reuse, PT ;  /* 0x000000000b00720c */ /* 0x080fe20003fc6270 */
[----:B------:R-:W-:Y:S02]  /*2020*/  VIADD R11, R7, 0x1c0 ;  /* 0x000001c0070b7836 */ /* 0x000fe40000000000 */
[----:B------:R1:W-:Y:S01]  /*2030*/  @!P2 STG.E desc[UR8][R2.64+0x400], R14 ;  /* 0x0004000e0200a986 */ /* 0x0003e2000c101908 */
[-C--:B------:R-:W-:Y:S01]  /*2040*/  ISETP.GE.AND P2, PT, R5, R0.reuse, PT ;  /* 0x000000000500720c */ /* 0x080fe20003f46270 */
[C---:B0-----:R-:W-:Y:S02]  /*2050*/  VIADD R9, R7.reuse, 0x200 ;  /* 0x0000020007097836 */ /* 0x041fe40000000000 */
[C---:B------:R-:W-:Y:S01]  /*2060*/  VIADD R5, R7.reuse, 0x220 ;  /* 0x0000022007057836 */ /* 0x040fe20000000000 */
[----:B------:R1:W-:Y:S01]  /*2070*/  @!P1 STG.E desc[UR8][R2.64+0x380], R13 ;  /* 0x0003800d02009986 */ /* 0x0003e2000c101908 */
[----:B------:R-:W-:Y:S01]  /*2080*/  VIADD R7, R7, 0x240 ;  /* 0x0000024007077836 */ /* 0x000fe20000000000 */
[----:B------:R-:W-:-:S02]  /*2090*/  ISETP.GE.AND P1, PT, R11, R0, PT ;  /* 0x000000000b00720c */ /* 0x000fc40003f26270 */
[----:B------:R1:W-:Y:S01]  /*20a0*/  @!P3 STG.E desc[UR8][R2.64+0x480], R15 ;  /* 0x0004800f0200b986 */ /* 0x0003e2000c101908 */
[----:B------:R-:W-:-:S03]  /*20b0*/  ISETP.GE.AND P3, PT, R9, R0, PT ;  /* 0x000000000900720c */ /* 0x000fc60003f66270 */
[----:B------:R1:W-:Y:S01]  /*20c0*/  @!P4 STG.E desc[UR8][R2.64+0x500], R16 ;  /* 0x000500100200c986 */ /* 0x0003e2000c101908 */
[----:B------:R-:W-:-:S03]  /*20d0*/  ISETP.GE.AND P4, PT, R5, R0, PT ;  /* 0x000000000500720c */ /* 0x000fc60003f86270 */
[----:B------:R1:W-:Y:S01]  /*20e0*/  @!P5 STG.E desc[UR8][R2.64+0x580], R17 ;  /* 0x000580110200d986 */ /* 0x0003e2000c101908 */
[----:B------:R-:W-:-:S03]  /*20f0*/  ISETP.GE.AND P5, PT, R7, R0, PT ;  /* 0x000000000700720c */ /* 0x000fc60003fa6270 */
[----:B------:R1:W-:Y:S04]  /*2100*/  @!P6 STG.E desc[UR8][R2.64+0x600], R18 ;  /* 0x000600120200e986 */ /* 0x0003e8000c101908 */
[----:B------:R1:W-:Y:S04]  /*2110*/  @!P0 STG.E desc[UR8][R2.64+0x680], R19 ;  /* 0x0006801302008986 */ /* 0x0003e8000c101908 */
[----:B------:R1:W-:Y:S04]  /*2120*/  @!P1 STG.E desc[UR8][R2.64+0x700], R20 ;  /* 0x0007001402009986 */ /* 0x0003e8000c101908 */
[----:B------:R1:W-:Y:S04]  /*2130*/  @!P2 STG.E desc[UR8][R2.64+0x780], R21 ;  /* 0x000780150200a986 */ /* 0x0003e8000c101908 */
[----:B------:R1:W-:Y:S04]  /*2140*/  @!P3 STG.E desc[UR8][R2.64+0x800], R22 ;  /* 0x000800160200b986 */ /* 0x0003e8000c101908 */
[----:B------:R1:W-:Y:S01]  /*2150*/  @!P4 STG.E desc[UR8][R2.64+0x880], R23 ;  /* 0x000880170200c986 */ /* 0x0003e2000c101908 */
[----:B------:R-:W-:Y:S05]  /*2160*/  @P5 EXIT ;  /* 0x000000000000594d */ /* 0x000fea0003800000 */
[----:B------:R-:W-:Y:S01]  /*2170*/  STG.E desc[UR8][R2.64+0x900], R24 ;  /* 0x0009001802007986 */ /* 0x000fe2000c101908 */
[----:B------:R-:W-:Y:S05]  /*2180*/  EXIT ;  /* 0x000000000000794d */ /* 0x000fea0003800000 */
.L_x_14:
[----:B------:R-:W-:Y:S01]  /*2190*/  IMAD.MOV.U32 R2, RZ, RZ, RZ ;  /* 0x000000ffff027224 */ /* 0x000fe200078e00ff */
[C---:B------:R-:W-:Y:S01]  /*21a0*/  ISETP.GT.U32.AND P0, PT, R3.reuse, 0x1f, PT ;  /* 0x0000001f0300780c */ /* 0x040fe20003f04070 */
[----:B------:R-:W-:Y:S05]  /*21b0*/  WARPSYNC.ALL ;  /* 0x0000000000007948 */ /* 0x000fea0003800000 */
[----:B------:R-:W-:-:S05]  /*21c0*/  IMAD.HI.U32 R24, R3, 0x15555556, R2 ;  /* 0x1555555603187827 */ /* 0x000fca00078e0002 */
[----:B------:R-:W-:-:S05]  /*21d0*/  LEA R24, R24, UR4, 0x2 ;  /* 0x0000000418187c11 */ /* 0x000fca000f8e10ff */
[----:B------:R0:W-:Y:S01]  /*21e0*/  STS [R24+0x3410], R27 ;  /* 0x0034101b18007388 */ /* 0x0001e20000000800 */
[----:B------:R-:W-:Y:S06]  /*21f0*/  BAR.SYNC.DEFER_BLOCKING 0x0 ;  /* 0x0000000000007b1d */ /* 0x000fec0000010000 */
[----:B------:R-:W-:Y:S05]  /*2200*/  @P0 BRA `(.L_x_25) ;  /* 0x0000000000e00947 */ /* 0x000fea0003800000 */
[----:B------:R-:W-:Y:S01]  /*2210*/  IMAD.MOV.U32 R5, RZ, RZ, 0x34 ;  /* 0x00000034ff057424 */ /* 0x000fe200078e00ff */
[----:B------:R-:W-:-:S03]  /*2220*/  UMOV UR11, 0xffffffff ;  /* 0xffffffff000b7882 */ /* 0x000fc60000000000 */
[----:B------:R-:W-:-:S05]  /*2230*/  IMAD R18, R3, R5, UR4 ;  /* 0x0000000403127e24 */ /* 0x000fca000f8e0205 */
[----:B------:R-:W-:Y:S04]  /*2240*/  LDS R16, [R18+0x3410] ;  /* 0x0034100012107984 */ /* 0x000fe80000000800 */
[----:B------:R-:W-:Y:S04]  /*2250*/  LDS R17, [R18+0x3414] ;  /* 0x0034140012117984 */ /* 0x000fe80000000800 */
[----:B------:R-:W1:Y:S04]  /*2260*/  LDS R14, [R18+0x3418] ;  /* 0x00341800120e7984 */ /* 0x000e680000000800 */
[----:B------:R-:W-:Y:S04]  /*2270*/  LDS R15, [R18+0x341c] ;  /* 0x00341c00120f7984 */ /* 0x000fe80000000800 */
[----:B------:R-:W2:Y:S04]  /*2280*/  LDS R12, [R18+0x3420] ;  /* 0x00342000120c7984 */ /* 0x000ea80000000800 */
[----:B------:R-:W-:Y:S04]  /*2290*/  LDS R13, [R18+0x3424] ;  /* 0x00342400120d7984 */ /* 0x000fe80000000800 */
[----:B------:R-:W3:Y:S04]  /*22a0*/  LDS R10, [R18+0x3428] ;  /* 0x00342800120a7984 */ /* 0x000ee80000000800 */
[----:B------:R-:W-:Y:S04]  /*22b0*/  LDS R9, [R18+0x342c] ;  /* 0x00342c0012097984 */ /* 0x000fe80000000800 */
[----:B------:R-:W4:Y:S04]  /*22c0*/  LDS R8, [R18+0x3430] ;  /* 0x0034300012087984 */ /* 0x000f280000000800 */
[----:B------:R-:W-:Y:S04]  /*22d0*/  LDS R5, [R18+0x3434] ;  /* 0x0034340012057984 */ /* 0x000fe80000000800 */
[----:B------:R-:W5:Y:S04]  /*22e0*/  LDS R4, [R18+0x3438] ;  /* 0x0034380012047984 */ /* 0x000f680000000800 */
[----:B------:R-:W0:Y:S01]  /*22f0*/  LDS R19, [R18+0x343c] ;  /* 0x00343c0012137984 */ /* 0x000e220000000800 */
[----:B-1----:R-:W-:-:S04]  /*2300*/  IADD3 R20, PT, PT, R14, R17, R16 ;  /* 0x000000110e147210 */ /* 0x002fc80007ffe010 */
[----:B--2---:R-:W-:-:S04]  /*2310*/  IADD3 R20, PT, PT, R12, R20, R15 ;  /* 0x000000140c147210 */ /* 0x004fc80007ffe00f */
[----:B---3--:R-:W-:-:S04]  /*2320*/  IADD3 R20, PT, PT, R10, R20, R13 ;  /* 0x000000140a147210 */ /* 0x008fc80007ffe00d */
[----:B----4-:R-:W-:-:S04]  /*2330*/  IADD3 R20, PT, PT, R8, R20, R9 ;  /* 0x0000001408147210 */ /* 0x010fc80007ffe009 */
[----:B-----5:R-:W-:-:S05]  /*2340*/  IADD3 R20, PT, PT, R4, R20, R5 ;  /* 0x0000001404147210 */ /* 0x020fca0007ffe005 */
[----:B0-----:R-:W-:Y:S01]  /*2350*/  IMAD.IADD R19, R19, 0x1, R20 ;  /* 0x0000000113137824 */ /* 0x001fe200078e0214 */
[----:B------:R-:W-:Y:S06]  /*2360*/  BRA.DIV UR11, `(.L_x_26) ;  /* 0x0000005e0be47947 */ /* 0x000fec000b800000 */
[----:B------:R-:W0:Y:S02]  /*2370*/  SHFL.UP P0, R20, R19, 0x1, RZ ;  /* 0x0420000013147989 */ /* 0x000e2400000000ff */
[----:B0-----:R-:W-:-:S05]  /*2380*/  @P0 IMAD.IADD R20, R19, 0x1, R20 ;  /* 0x0000000113140824 */ /* 0x001fca00078e0214 */
[----:B------:R-:W0:Y:S02]  /*2390*/  SHFL.UP P0, R21, R20, 0x2, RZ ;  /* 0x0440000014157989 */ /* 0x000e2400000000ff */
[----:B0-----:R-:W-:-:S05]  /*23a0*/  @P0 IMAD.IADD R21, R20, 0x1, R21 ;  /* 0x0000000114150824 */ /* 0x001fca00078e0215 */
[----:B------:R-:W0:Y:S02]  /*23b0*/  SHFL.UP P0, R22, R21, 0x4, RZ ;  /* 0x0480000015167989 */ /* 0x000e2400000000ff */
[----:B0-----:R-:W-:-:S05]  /*23c0*/  @P0 IMAD.IADD R22, R21, 0x1, R22 ;  /* 0x0000000115160824 */ /* 0x001fca00078e0216 */
[----:B------:R-:W0:Y:S02]  /*23d0*/  SHFL.UP P0, R23, R22, 0x8, RZ ;  /* 0x0500000016177989 */ /* 0x000e2400000000ff */
[----:B0-----:R-:W-:-:S05]  /*23e0*/  @P0 IMAD.IADD R23, R22, 0x1, R23 ;  /* 0x0000000116170824 */ /* 0x001fca00078e0217 */
[----:B------:R0:W1:Y:S02]  /*23f0*/  SHFL.UP P0, R48, R23, 0x10, RZ ;  /* 0x0600000017307989 */ /* 0x00006400000000ff */
.L_x_118:
[----:B-1----:R-:W-:-:S04]  /*2400*/  @P0 IMAD.IADD R48, R23, 0x1, R48 ;  /* 0x0000000117300824 */ /* 0x002fc800078e0230 */
[----:B------:R-:W-:-:S04]  /*2410*/  IMAD.IADD R19, R48, 0x1, -R19 ;  /* 0x0000000130137824 */ /* 0x000fc800078e0a13 */
[----:B------:R-:W-:Y:S01]  /*2420*/  IMAD.IADD R16, R16, 0x1, R19 ;  /* 0x0000000110107824 */ /* 0x000fe200078e0213 */
[----:B------:R1:W-:Y:S03]  /*2430*/  STS [R18+0x3410], R19 ;  /* 0x0034101312007388 */ /* 0x0003e60000000800 */
        /* <DEDUP_REMOVED lines=19> */
[----:B------:R1:W-:Y:S04]  /*2570*/  STS [R18+0x3438], R5 ;  /* 0x0034380512007388 */ /* 0x0003e80000000800 */
[----:B------:R1:W-:Y:S02]  /*2580*/  STS [R18+0x343c], R21 ;  /* 0x00343c1512007388 */ /* 0x0003e40000000800 */
.L_x_25:
[----:B------:R-:W-:Y:S05]  /*2590*/  WARPSYNC.ALL ;  /* 0x0000000000007948 */ /* 0x000fea0003800000 */
[----:B------:R-:W-:Y:S01]  /*25a0*/  BAR.SYNC.DEFER_BLOCKING 0x0 ;  /* 0x0000000000007b1d */ /* 0x000fe20000010000 */
[----:B------:R-:W-:Y:S02]  /*25b0*/  ISETP.NE.AND P0, PT, R53, RZ, PT ;  /* 0x000000ff3500720c */ /* 0x000fe40003f05270 */
[----:B-1----:R-:W-:-:S03]  /*25c0*/  SHF.R.U32.HI R5, RZ, UR6, R45 ;  /* 0x00000006ff057c19 */ /* 0x002fc6000801162d */
[----:B------:R-:W-:Y:S01]  /*25d0*/  BSSY.RECONVERGENT B0, `(.L_x_27) ;  /* 0x0000029000007945 */ /* 0x000fe20003800200 */
[----:B------:R-:W-:Y:S01]  /*25e0*/  LOP3.LUT R5, R5, UR5, RZ, 0x30, !PT ;  /* 0x0000000505057c12 */ /* 0x000fe2000f8e30ff */
[----:B0-----:R-:W0:Y:S06]  /*25f0*/  LDS R24, [R24+0x3410] ;  /* 0x0034100018187984 */ /* 0x001e2c0000000800 */
[----:B------:R-:W-:Y:S05]  /*2600*/  @P0 BRA `(.L_x_28) ;  /* 0x0000000000940947 */ /* 0x000fea0003800000 */
[----:B------:R-:W-:-:S05]  /*2610*/  LEA R4, R3, UR4, 0x2 ;  /* 0x0000000403047c11 */ /* 0x000fca000f8e10ff */
[----:B------:R-:W0:Y:S04]  /*2620*/  LDS R13, [R4] ;  /* 0x00000000040d7984 */ /* 0x000e280000000800 */
[----:B------:R-:W1:Y:S04]  /*2630*/  LDS R15, [R4+0x400] ;  /* 0x00040000040f7984 */ /* 0x000e680000000800 */
[----:B------:R-:W2:Y:S04]  /*2640*/  LDS R17, [R4+0x800] ;  /* 0x0008000004117984 */ /* 0x000ea80000000800 */
[----:B------:R-:W3:Y:S04]  /*2650*/  LDS R19, [R4+0xc00] ;  /* 0x000c000004137984 */ /* 0x000ee80000000800 */
[----:B------:R-:W4:Y:S04]  /*2660*/  LDS R21, [R4+0x1000] ;  /* 0x0010000004157984 */ /* 0x000f280000000800 */
[----:B------:R-:W5:Y:S04]  /*2670*/  LDS R23, [R4+0x1400] ;  /* 0x0014000004177984 */ /* 0x000f680000000800 */
[----:B------:R-:W5:Y:S04]  /*2680*/  LDS R45, [R4+0x1800] ;  /* 0x00180000042d7984 */ /* 0x000f680000000800 */
[----:B------:R-:W5:Y:S04]  /*2690*/  LDS R47, [R4+0x1c00] ;  /* 0x001c0000042f7984 */ /* 0x000f680000000800 */
[----:B------:R-:W5:Y:S04]  /*26a0*/  LDS R49, [R4+0x2000] ;  /* 0x0020000004317984 */ /* 0x000f680000000800 */
[----:B------:R-:W5:Y:S04]  /*26b0*/  LDS R51, [R4+0x2400] ;  /* 0x0024000004337984 */ /* 0x000f680000000800 */
[----:B------:R-:W5:Y:S01]  /*26c0*/  LDS R8, [R4+0x2800] ;  /* 0x0028000004087984 */ /* 0x000f620000000800 */
[----:B0-----:R-:W-:-:S03]  /*26d0*/  IMAD.IADD R13, R24, 0x1, R13 ;  /* 0x00000001180d7824 */ /* 0x001fc600078e020d */
[----:B------:R-:W0:Y:S01]  /*26e0*/  LDS R9, [R4+0x2c00] ;  /* 0x002c000004097984 */ /* 0x000e220000000800 */
[----:B-1----:R-:W-:-:S03]  /*26f0*/  IMAD.IADD R15, R24, 0x1, R15 ;  /* 0x00000001180f7824 */ /* 0x002fc600078e020f */
[----:B------:R1:W-:Y:S01]  /*2700*/  STS [R4], R13 ;  /* 0x0000000d04007388 */ /* 0x0003e20000000800 */
[C---:B--2---:R-:W-:Y:S02]  /*2710*/  IMAD.IADD R17, R24.reuse, 0x1, R17 ;  /* 0x0000000118117824 */ /* 0x044fe400078e0211 */
[C---:B---3--:R-:W-:Y:S01]  /*2720*/  IMAD.IADD R19, R24.reuse, 0x1, R19 ;  /* 0x0000000118137824 */ /* 0x048fe200078e0213 */
[----:B------:R2:W-:Y:S01]  /*2730*/  STS [R4+0x400], R15 ;  /* 0x0004000f04007388 */ /* 0x0005e20000000800 */
[----:B----4-:R-:W-:-:S03]  /*2740*/  IMAD.IADD R21, R24, 0x1, R21 ;  /* 0x0000000118157824 */ /* 0x010fc600078e0215 */
[----:B------:R2:W-:Y:S01]  /*2750*/  STS [R4+0x800], R17 ;  /* 0x0008001104007388 */ /* 0x0005e20000000800 */
[----:B-----5:R-:W-:-:S03]  /*2760*/  IMAD.IADD R23, R24, 0x1, R23 ;  /* 0x0000000118177824 */ /* 0x020fc600078e0217 */
[----:B------:R2:W-:Y:S01]  /*2770*/  STS [R4+0xc00], R19 ;  /* 0x000c001304007388 */ /* 0x0005e20000000800 */
[----:B------:R-:W-:-:S03]  /*2780*/  IMAD.IADD R45, R24, 0x1, R45 ;  /* 0x00000001182d7824 */ /* 0x000fc600078e022d */
[----:B------:R2:W-:Y:S01]  /*2790*/  STS [R4+0x1000], R21 ;  /* 0x0010001504007388 */ /* 0x0005e20000000800 */
[----:B------:R-:W-:-:S03]  /*27a0*/  IMAD.IADD R47, R24, 0x1, R47 ;  /* 0x00000001182f7824 */ /* 0x000fc600078e022f */
[----:B------:R2:W-:Y:S01]  /*27b0*/  STS [R4+0x1400], R23 ;  /* 0x0014001704007388 */ /* 0x0005e20000000800 */
[----:B------:R-:W-:-:S03]  /*27c0*/  IMAD.IADD R49, R24, 0x1, R49 ;  /* 0x0000000118317824 */ /* 0x000fc600078e0231 */
[----:B------:R2:W-:Y:S01]  /*27d0*/  STS [R4+0x1800], R45 ;  /* 0x0018002d04007388 */ /* 0x0005e20000000800 */
[----:B------:R-:W-:-:S03]  /*27e0*/  IMAD.IADD R51, R24, 0x1, R51 ;  /* 0x0000000118337824 */ /* 0x000fc600078e0233 */
[----:B------:R2:W-:Y:S01]  /*27f0*/  STS [R4+0x1c00], R47 ;  /* 0x001c002f04007388 */ /* 0x0005e20000000800 */
[----:B-1----:R-:W-:-:S03]  /*2800*/  IMAD.IADD R13, R24, 0x1, R8 ;  /* 0x00000001180d7824 */ /* 0x002fc600078e0208 */
[----:B------:R2:W-:Y:S01]  /*2810*/  STS [R4+0x2000], R49 ;  /* 0x0020003104007388 */ /* 0x0005e20000000800 */
[----:B0-----:R-:W-:-:S03]  /*2820*/  IMAD.IADD R9, R24, 0x1, R9 ;  /* 0x0000000118097824 */ /* 0x001fc600078e0209 */
[----:B------:R2:W-:Y:S04]  /*2830*/  STS [R4+0x2400], R51 ;  /* 0x0024003304007388 */ /* 0x0005e80000000800 */
[----:B------:R2:W-:Y:S04]  /*2840*/  STS [R4+0x2800], R13 ;  /* 0x0028000d04007388 */ /* 0x0005e80000000800 */
[----:B------:R2:W-:Y:S02]  /*2850*/  STS [R4+0x2c00], R9 ;  /* 0x002c000904007388 */ /* 0x0005e40000000800 */
.L_x_28:
[----:B------:R-:W-:Y:S05]  /*2860*/  BSYNC.RECONVERGENT B0 ;  /* 0x0000000000007941 */ /* 0x000fea0003800200 */
.L_x_27:
[----:B------:R-:W-:Y:S01]  /*2870*/  BAR.SYNC.DEFER_BLOCKING 0x0 ;  /* 0x0000000000007b1d */ /* 0x000fe20000010000 */
[----:B------:R-:W-:Y:S01]  /*2880*/  R2P PR, R5, 0x7f ;  /* 0x0000007f05007804 */ /* 0x000fe20000000000 */
[----:B------:R-:W-:-:S04]  /*2890*/  IMAD.MOV.U32 R8, RZ, RZ, RZ ;  /* 0x000000ffff087224 */ /* 0x000fc800078e00ff */
[----:B------:R-:W-:Y:S01]  /*28a0*/  BSSY.RECONVERGENT B0, `(.L_x_29) ;  /* 0x0000026000007945 */ /* 0x000fe20003800200 */
[----:B--2---:R-:W1:Y:S07]  /*28b0*/  S2R R23, SR_LEMASK ;  /* 0x0000000000177919 */ /* 0x004e6e0000003a00 */
[----:B------:R-:W-:Y:S02]  /*28c0*/  VOTE.ANY R4, PT, P0 ;  /* 0x0000000000047806 */ /* 0x000fe400000e0100 */
[----:B------:R-:W-:-:S02]  /*28d0*/  VOTE.ANY R9, PT, P1 ;  /* 0x0000000000097806 */ /* 0x000fc400008e0100 */
[----:B------:R-:W-:Y:S02]  /*28e0*/  @!P0 LOP3.LUT R4, RZ, R4, RZ, 0x33, !PT ;  /* 0x00000004ff048212 */ /* 0x000fe400078e33ff */
[----:B------:R-:W-:Y:S02]  /*28f0*/  VOTE.ANY R13, PT, P2 ;  /* 0x00000000000d7806 */ /* 0x000fe400010e0100 */
[----:B------:R-:W-:Y:S02]  /*2900*/  @!P1 LOP3.LUT R9, RZ, R9, RZ, 0x33, !PT ;  /* 0x00000009ff099212 */ /* 0x000fe400078e33ff */
[----:B------:R-:W-:Y:S02]  /*2910*/  VOTE.ANY R15, PT, P3 ;  /* 0x00000000000f7806 */ /* 0x000fe400018e0100 */
[----:B------:R-:W-:Y:S02]  /*2920*/  @!P2 LOP3.LUT R13, RZ, R13, RZ, 0x33, !PT ;  /* 0x0000000dff0da212 */ /* 0x000fe400078e33ff */
[----:B------:R-:W-:-:S02]  /*2930*/  LOP3.LUT R4, R9, R4, RZ, 0xc0, !PT ;  /* 0x0000000409047212 */ /* 0x000fc400078ec0ff */
[----:B------:R-:W-:Y:S02]  /*2940*/  @!P3 LOP3.LUT R15, RZ, R15, RZ, 0x33, !PT ;  /* 0x0000000fff0fb212 */ /* 0x000fe400078e33ff */
[----:B------:R-:W-:Y:S02]  /*2950*/  LOP3.LUT R4, R13, R4, RZ, 0xc0, !PT ;  /* 0x000000040d047212 */ /* 0x000fe400078ec0ff */
[----:B------:R-:W-:Y:S02]  /*2960*/  VOTE.ANY R9, PT, P4 ;  /* 0x0000000000097806 */ /* 0x000fe400020e0100 */
[----:B------:R-:W-:Y:S02]  /*2970*/  LOP3.LUT P0, RZ, R5, 0x80, RZ, 0xc0, !PT ;  /* 0x0000008005ff7812 */ /* 0x000fe4000780c0ff */
[----:B------:R-:W-:Y:S02]  /*2980*/  LOP3.LUT R4, R15, R4, RZ, 0xc0, !PT ;  /* 0x000000040f047212 */ /* 0x000fe400078ec0ff */
[----:B------:R-:W-:-:S02]  /*2990*/  VOTE.ANY R13, PT, P5 ;  /* 0x00000000000d7806 */ /* 0x000fc400028e0100 */
[----:B------:R-:W-:Y:S02]  /*29a0*/  @!P4 LOP3.LUT R9, RZ, R9, RZ, 0x33, !PT ;  /* 0x00000009ff09c212 */ /* 0x000fe400078e33ff */
[----:B------:R-:W-:Y:S02]  /*29b0*/  @!P5 LOP3.LUT R13, RZ, R13, RZ, 0x33, !PT ;  /* 0x0000000dff0dd212 */ /* 0x000fe400078e33ff */
[----:B------:R-:W-:Y:S02]  /*29c0*/  LOP3.LUT R4, R9, R4, RZ, 0xc0, !PT ;  /* 0x0000000409047212 */ /* 0x000fe400078ec0ff */
[----:B------:R-:W-:Y:S02]  /*29d0*/  VOTE.ANY R9, PT, P6 ;  /* 0x0000000000097806 */ /* 0x000fe400030e0100 */
[----:B------:R-:W-:Y:S02]  /*29e0*/  LOP3.LUT R4, R13, R4, RZ, 0xc0, !PT ;  /* 0x000000040d047212 */ /* 0x000fe400078ec0ff */
[----:B------:R-:W-:-:S02]  /*29f0*/  VOTE.ANY R13, PT, P0 ;  /* 0x00000000000d7806 */ /* 0x000fc400000e0100 */
[----:B------:R-:W-:Y:S02]  /*2a00*/  @!P6 LOP3.LUT R9, RZ, R9, RZ, 0x33, !PT ;  /* 0x00000009ff09e212 */ /* 0x000fe400078e33ff */
[----:B------:R-:W-:Y:S02]  /*2a10*/  @!P0 LOP3.LUT R13, RZ, R13, RZ, 0x33, !PT ;  /* 0x0000000dff0d8212 */ /* 0x000fe400078e33ff */
[----:B------:R-:W-:Y:S02]  /*2a20*/  LOP3.LUT R4, R9, R4, RZ, 0xc0, !PT ;  /* 0x0000000409047212 */ /* 0x000fe400078ec0ff */
[----:B------:R-:W-:Y:S02]  /*2a30*/  SHF.R.U32.HI R9, RZ, UR6, R6 ;  /* 0x00000006ff097c19 */ /* 0x000fe40008011606 */
[----:B------:R-:W-:Y:S01]  /*2a40*/  LOP3.LUT R10, R13, R4, RZ, 0xc0, !PT ;  /* 0x000000040d0a7212 */ /* 0x000fe200078ec0ff */
[----:B------:R-:W-:Y:S01]  /*2a50*/  IMAD.SHL.U32 R4, R3, 0x20, RZ ;  /* 0x0000002003047824 */ /* 0x000fe200078e00ff */
[----:B------:R-:W-:-:S02]  /*2a60*/  LOP3.LUT R9, R9, UR5, RZ, 0x30, !PT ;  /* 0x0000000509097c12 */ /* 0x000fc4000f8e30ff */
[----:B------:R-:W2:Y:S01]  /*2a70*/  FLO.U32 R15, R10 ;  /* 0x0000000a000f7300 */ /* 0x000ea200000e0000 */
[----:B-1----:R-:W-:Y:S02]  /*2a80*/  LOP3.LUT R14, R23, R10, RZ, 0xc0, !PT ;  /* 0x0000000a170e7212 */ /* 0x002fe400078ec0ff */
[----:B------:R-:W-:-:S05]  /*2a90*/  LOP3.LUT R4, R4, 0x7c00, RZ, 0xc0, !PT ;  /* 0x00007c0004047812 */ /* 0x000fca00078ec0ff */
[----:B------:R-:W1:Y:S01]  /*2aa0*/  POPC R14, R14 ;  /* 0x0000000e000e7309 */ /* 0x000e620000000000 */
[----:B------:R-:W-:Y:S01]  /*2ab0*/  VIADD R22, R4, UR4 ;  /* 0x0000000404167c36 */ /* 0x000fe20008000000 */
[----:B--2---:R-:W-:-:S13]  /*2ac0*/  ISETP.NE.AND P0, PT, R46, R15, PT ;  /* 0x0000000f2e00720c */ /* 0x004fda0003f05270 */
[----:B-1----:R-:W-:Y:S05]  /*2ad0*/  @P0 BRA `(.L_x_30) ;  /* 0x0000000000080947 */ /* 0x002fea0003800000 */
[----:B------:R-:W-:-:S05]  /*2ae0*/  IMAD R5, R5, 0x4, R22 ;  /* 0x0000000405057824 */ /* 0x000fca00078e0216 */
[----:B------:R1:W2:Y:S02]  /*2af0*/  ATOMS.ADD R8, [R5], R14 ;  /* 0x0000000e0508738c */ /* 0x0002a40000000000 */
.L_x_30:
[----:B------:R-:W-:Y:S05]  /*2b00*/  BSYNC.RECONVERGENT B0 ;  /* 0x0000000000007941 */ /* 0x000fea0003800200 */
.L_x_29:
[----:B------:R-:W-:Y:S01]  /*2b10*/  R2P PR, R9, 0x7f ;  /* 0x0000007f09007804 */ /* 0x000fe20000000000 */
[----:B--2---:R2:W3:Y:S01]  /*2b20*/  SHFL.IDX PT, R8, R8, R15, 0x1f ;  /* 0x00001f0f08087589 */ /* 0x0044e200000e0000 */
[----:B------:R-:W-:Y:S01]  /*2b30*/  BSSY.RECONVERGENT B0, `(.L_x_31) ;  /* 0x0000023000007945 */ /* 0x000fe20003800200 */
[----:B------:R-:W-:-:S10]  /*2b40*/  IMAD.MOV.U32 R12, RZ, RZ, RZ ;  /* 0x000000ffff0c7224 */ /* 0x000fd400078e00ff */
[----:B------:R-:W-:Y:S02]  /*2b50*/  VOTE.ANY R4, PT, P0 ;  /* 0x0000000000047806 */ /* 0x000fe400000e0100 */
[----:B-1----:R-:W-:Y:S02]  /*2b60*/  VOTE.ANY R5, PT, P1 ;  /* 0x0000000000057806 */ /* 0x002fe400008e0100 */
[----:B------:R-:W-:Y:S02]  /*2b70*/  @!P0 LOP3.LUT R4, RZ, R4, RZ, 0x33, !PT ;  /* 0x00000004ff048212 */ /* 0x000fe400078e33ff */
[----:B------:R-:W-:Y:S02]  /*2b80*/  VOTE.ANY R13, PT, P2 ;  /* 0x00000000000d7806 */ /* 0x000fe400010e0100 */
[----:B------:R-:W-:Y:S02]  /*2b90*/  @!P1 LOP3.LUT R5, RZ, R5, RZ, 0x33, !PT ;  /* 0x00000005ff059212 */ /* 0x000fe400078e33ff */
[----:B------:R-:W-:-:S02]  /*2ba0*/  @!P2 LOP3.LUT R13, RZ, R13, RZ, 0x33, !PT ;  /* 0x0000000dff0da212 */ /* 0x000fc400078e33ff */
[----:B------:R-:W-:Y:S02]  /*2bb0*/  LOP3.LUT R4, R5, R4, RZ, 0xc0, !PT ;  /* 0x0000000405047212 */ /* 0x000fe400078ec0ff */
[----:B------:R-:W-:Y:S02]  /*2bc0*/  VOTE.ANY R5, PT, P3 ;  /* 0x0000000000057806 */ /* 0x000fe400018e0100 */
[----:B------:R-:W-:Y:S02]  /*2bd0*/  LOP3.LUT R4, R13, R4, RZ, 0xc0, !PT ;  /* 0x000000040d047212 */ /* 0x000fe400078ec0ff */
[----:B------:R-:W-:Y:S02]  /*2be0*/  LOP3.LUT P0, RZ, R9, 0x80, RZ, 0xc0, !PT ;  /* 0x0000008009ff7812 */ /* 0x000fe4000780c0ff */
[----:B------:R-:W-:Y:S02]  /*2bf0*/  VOTE.ANY R13, PT, P4 ;  /* 0x00000000000d7806 */ /* 0x000fe400020e0100 */
[----:B------:R-:W-:-:S02]  /*2c00*/  @!P3 LOP3.LUT R5, RZ, R5, RZ, 0x33, !PT ;  /* 0x00000005ff05b212 */ /* 0x000fc400078e33ff */
[----:B------:R-:W-:Y:S02]  /*2c10*/  @!P4 LOP3.LUT R13, RZ, R13, RZ, 0x33, !PT ;  /* 0x0000000dff0dc212 */ /* 0x000fe400078e33ff */
[----:B------:R-:W-:Y:S02]  /*2c20*/  LOP3.LUT R4, R5, R4, RZ, 0xc0, !PT ;  /* 0x0000000405047212 */ /* 0x000fe400078ec0ff */
[----:B------:R-:W-:Y:S02]  /*2c30*/  VOTE.ANY R5, PT, P5 ;  /* 0x0000000000057806 */ /* 0x000fe400028e0100 */
[----:B------:R-:W-:Y:S02]  /*2c40*/  LOP3.LUT R4, R13, R4, RZ, 0xc0, !PT ;  /* 0x000000040d047212 */ /* 0x000fe400078ec0ff */
[----:B------:R-:W-:Y:S02]  /*2c50*/  VOTE.ANY R13, PT, P6 ;  /* 0x00000000000d7806 */ /* 0x000fe400030e0100 */
[----:B------:R-:W-:-:S02]  /*2c60*/  @!P5 LOP3.LUT R5, RZ, R5, RZ, 0x33, !PT ;  /* 0x00000005ff05d212 */ /* 0x000fc400078e33ff */
[----:B------:R-:W-:Y:S02]  /*2c70*/  VOTE.ANY R17, PT, P0 ;  /* 0x0000000000117806 */ /* 0x000fe400000e0100 */
[----:B------:R-:W-:Y:S02]  /*2c80*/  @!P6 LOP3.LUT R13, RZ, R13, RZ, 0x33, !PT ;  /* 0x0000000dff0de212 */ /* 0x000fe400078e33ff */
[----:B------:R-:W-:Y:S02]  /*2c90*/  LOP3.LUT R4, R5, R4, RZ, 0xc0, !PT ;  /* 0x0000000405047212 */ /* 0x000fe400078ec0ff */
[----:B------:R-:W-:Y:S02]  /*2ca0*/  @!P0 LOP3.LUT R17, RZ, R17, RZ, 0x33, !PT ;  /* 0x00000011ff118212 */ /* 0x000fe400078e33ff */
[----:B------:R-:W-:-:S04]  /*2cb0*/  LOP3.LUT R4, R13, R4, RZ, 0xc0, !PT ;  /* 0x000000040d047212 */ /* 0x000fc800078ec0ff */
[----:B------:R-:W-:Y:S02]  /*2cc0*/  LOP3.LUT R4, R17, R4, RZ, 0xc0, !PT ;  /* 0x0000000411047212 */ /* 0x000fe400078ec0ff */
[----:B------:R-:W-:Y:S02]  /*2cd0*/  SHF.R.U32.HI R17, RZ, UR6, R0 ;  /* 0x00000006ff117c19 */ /* 0x000fe40008011600 */
[----:B------:R-:W1:Y:S01]  /*2ce0*/  FLO.U32 R5, R4 ;  /* 0x0000000400057300 */ /* 0x000e6200000e0000 */
[----:B------:R-:W-:Y:S02]  /*2cf0*/  LOP3.LUT R13, R23, R4, RZ, 0xc0, !PT ;  /* 0x00000004170d7212 */ /* 0x000fe400078ec0ff */
[----:B------:R-:W-:-:S05]  /*2d00*/  LOP3.LUT R17, R17, UR5, RZ, 0x30, !PT ;  /* 0x0000000511117c12 */ /* 0x000fca000f8e30ff */
[----:B------:R-:W4:Y:S01]  /*2d10*/  POPC R13, R13 ;  /* 0x0000000d000d7309 */ /* 0x000f220000000000 */
[----:B-1----:R-:W-:-:S13]  /*2d20*/  ISETP.NE.AND P0, PT, R46, R5, PT ;  /* 0x000000052e00720c */ /* 0x002fda0003f05270 */
[----:B--234-:R-:W-:Y:S05]  /*2d30*/  @P0 BRA `(.L_x_32) ;  /* 0x0000000000080947 */ /* 0x01cfea0003800000 */
[----:B------:R-:W-:-:S06]  /*2d40*/  IMAD R12, R9, 0x4, R22 ;  /* 0x00000004090c7824 */ /* 0x000fcc00078e0216 */
[----:B------:R1:W2:Y:S02]  /*2d50*/  ATOMS.ADD R12, [R12], R13 ;  /* 0x0000000d0c0c738c */ /* 0x0002a40000000000 */
.L_x_32:
[----:B------:R-:W-:Y:S05]  /*2d60*/  BSYNC.RECONVERGENT B0 ;  /* 0x0000000000007941 */ /* 0x000fea0003800200 */
.L_x_31:
[----:B------:R-:W-:Y:S01]  /*2d70*/  R2P PR, R17, 0x7f ;  /* 0x0000007f11007804 */ /* 0x000fe20000000000 */
[----:B--2---:R2:W3:Y:S01]  /*2d80*/  SHFL.IDX PT, R12, R12, R5, 0x1f ;  /* 0x00001f050c0c7589 */ /* 0x0044e200000e0000 */
[----:B------:R-:W-:Y:S11]  /*2d90*/  BSSY.RECONVERGENT B0, `(.L_x_33) ;  /* 0x0000023000007945 */ /* 0x000ff60003800200 */
[----:B------:R-:W-:-:S02]  /*2da0*/  VOTE.ANY R0, PT, P0 ;  /* 0x0000000000007806 */ /* 0x000fc400000e0100 */
[----:B------:R-:W-:Y:S02]  /*2db0*/  VOTE.ANY R9, PT, P1 ;  /* 0x0000000000097806 */ /* 0x000fe400008e0100 */
[----:B------:R-:W-:Y:S02]  /*2dc0*/  @!P0 LOP3.LUT R0, RZ, R0, RZ, 0x33, !PT ;  /* 0x00000000ff008212 */ /* 0x000fe400078e33ff */
[----:B------:R-:W-:Y:S02]  /*2dd0*/  VOTE.ANY R15, PT, P2 ;  /* 0x00000000000f7806 */ /* 0x000fe400010e0100 */
[----:B------:R-:W-:Y:S02]  /*2de0*/  @!P1 LOP3.LUT R9, RZ, R9, RZ, 0x33, !PT ;  /* 0x00000009ff099212 */ /* 0x000fe400078e33ff */
[----:B------:R-:W-:Y:S02]  /*2df0*/  @!P2 LOP3.LUT R15, RZ, R15, RZ, 0x33, !PT ;  /* 0x0000000fff0fa212 */ /* 0x000fe400078e33ff */
[----:B------:R-:W-:-:S02]  /*2e00*/  LOP3.LUT R0, R9, R0, RZ, 0xc0, !PT ;  /* 0x0000000009007212 */ /* 0x000fc400078ec0ff */
[----:B------:R-:W-:Y:S02]  /*2e10*/  VOTE.ANY R9, PT, P3 ;  /* 0x0000000000097806 */ /* 0x000fe400018e0100 */
[----:B------:R-:W-:Y:S02]  /*2e20*/  LOP3.LUT R0, R15, R0, RZ, 0xc0, !PT ;  /* 0x000000000f007212 */ /* 0x000fe400078ec0ff */
[----:B------:R-:W-:Y:S02]  /*2e30*/  LOP3.LUT P0, RZ, R17, 0x80, RZ, 0xc0, !PT ;  /* 0x0000008011ff7812 */ /* 0x000fe4000780c0ff */
[----:B------:R-:W-:Y:S02]  /*2e40*/  VOTE.ANY R15, PT, P4 ;  /* 0x00000000000f7806 */ /* 0x000fe400020e0100 */
[----:B------:R-:W-:Y:S02]  /*2e50*/  @!P3 LOP3.LUT R9, RZ, R9, RZ, 0x33, !PT ;  /* 0x00000009ff09b212 */ /* 0x000fe400078e33ff */
[----:B------:R-:W-:-:S02]  /*2e60*/  @!P4 LOP3.LUT R15, RZ, R15, RZ, 0x33, !PT ;  /* 0x0000000fff0fc212 */ /* 0x000fc400078e33ff */
[----:B------:R-:W-:Y:S02]  /*2e70*/  LOP3.LUT R0, R9, R0, RZ, 0xc0, !PT ;  /* 0x0000000009007212 */ /* 0x000fe400078ec0ff */
[----:B------:R-:W-:Y:S02]  /*2e80*/  VOTE.ANY R9, PT, P5 ;  /* 0x0000000000097806 */ /* 0x000fe400028e0100 */
[----:B------:R-:W-:Y:S02]  /*2e90*/  LOP3.LUT R0, R15, R0, RZ, 0xc0, !PT ;  /* 0x000000000f007212 */ /* 0x000fe400078ec0ff */
[----:B------:R-:W-:Y:S02]  /*2ea0*/  VOTE.ANY R15, PT, P6 ;  /* 0x00000000000f7806 */ /* 0x000fe400030e0100 */
[----:B------:R-:W-:Y:S02]  /*2eb0*/  @!P5 LOP3.LUT R9, RZ, R9, RZ, 0x33, !PT ;  /* 0x00000009ff09d212 */ /* 0x000fe400078e33ff */
[----:B------:R-:W-:-:S02]  /*2ec0*/  VOTE.ANY R19, PT, P0 ;  /* 0x0000000000137806 */ /* 0x000fc400000e0100 */
[----:B------:R-:W-:Y:S02]  /*2ed0*/  @!P6 LOP3.LUT R15, RZ, R15, RZ, 0x33, !PT ;  /* 0x0000000fff0fe212 */ /* 0x000fe400078e33ff */
[----:B------:R-:W-:Y:S02]  /*2ee0*/  LOP3.LUT R0, R9, R0, RZ, 0xc0, !PT ;  /* 0x0000000009007212 */ /* 0x000fe400078ec0ff */
[----:B------:R-:W-:Y:S02]  /*2ef0*/  @!P0 LOP3.LUT R19, RZ, R19, RZ, 0x33, !PT ;  /* 0x00000013ff138212 */ /* 0x000fe400078e33ff */
[----:B------:R-:W-:Y:S02]  /*2f00*/  LOP3.LUT R0, R15, R0, RZ, 0xc0, !PT ;  /* 0x000000000f007212 */ /* 0x000fe400078ec0ff */
[----:B------:R-:W-:Y:S02]  /*2f10*/  SHF.R.U32.HI R15, RZ, UR6, R41 ;  /* 0x00000006ff0f7c19 */ /* 0x000fe40008011629 */
[----:B------:R-:W-:Y:S01]  /*2f20*/  LOP3.LUT R4, R19, R0, RZ, 0xc0, !PT ;  /* 0x0000000013047212 */ /* 0x000fe200078ec0ff */
[----:B------:R-:W-:Y:S01]  /*2f30*/  IMAD.MOV.U32 R0, RZ, RZ, RZ ;  /* 0x000000ffff007224 */ /* 0x000fe200078e00ff */
[----:B------:R-:W-:-:S02]  /*2f40*/  LOP3.LUT R15, R15, UR5, RZ, 0x30, !PT ;  /* 0x000000050f0f7c12 */ /* 0x000fc4000f8e30ff */
[----:B------:R-:W4:Y:S01]  /*2f50*/  FLO.U32 R51, R4 ;  /* 0x0000000400337300 */ /* 0x000f2200000e0000 */
[----:B------:R-:W-:-:S07]  /*2f60*/  LOP3.LUT R10, R23, R4, RZ, 0xc0, !PT ;  /* 0x00000004170a7212 */ /* 0x000fce00078ec0ff */
[----:B------:R-:W0:Y:S01]  /*2f70*/  POPC R10, R10 ;  /* 0x0000000a000a7309 */ /* 0x000e220000000000 */
[----:B----4-:R-:W-:-:S13]  /*2f80*/  ISETP.NE.AND P0, PT, R46, R51, PT ;  /* 0x000000332e00720c */ /* 0x010fda0003f05270 */
[----:B0-23--:R-:W-:Y:S05]  /*2f90*/  @P0 BRA `(.L_x_34) ;  /* 0x0000000000080947 */ /* 0x00dfea0003800000 */
[----:B------:R-:W-:-:S05]  /*2fa0*/  IMAD R17, R17, 0x4, R22 ;  /* 0x0000000411117824 */ /* 0x000fca00078e0216 */
[----:B------:R0:W2:Y:S02]  /*2fb0*/  ATOMS.ADD R0, [R17], R10 ;  /* 0x0000000a1100738c */ /* 0x0000a40000000000 */
.L_x_34:
[----:B------:R-:W-:Y:S05]  /*2fc0*/  BSYNC.RECONVERGENT B0 ;  /* 0x0000000000007941 */ /* 0x000fea0003800200 */
.L_x_33:
        /* <DEDUP_REMOVED lines=21> */
[----:B0-----:R-:W-:-:S02]  /*3120*/  VOTE.ANY R17, PT, P0 ;  /* 0x0000000000117806 */ /* 0x001fc400000e0100 */
[----:B------:R-:W-:Y:S02]  /*3130*/  @!P6 LOP3.LUT R9, RZ, R9, RZ, 0x33, !PT ;  /* 0x00000009ff09e212 */ /* 0x000fe400078e33ff */
[----:B------:R-:W-:Y:S02]  /*3140*/  LOP3.LUT R4, R5, R4, RZ, 0xc0, !PT ;  /* 0x0000000405047212 */ /* 0x000fe400078ec0ff */
[----:B------:R-:W-:Y:S02]  /*3150*/  @!P0 LOP3.LUT R17, RZ, R17, RZ, 0x33, !PT ;  /* 0x00000011ff118212 */ /* 0x000fe400078e33ff */
[----:B------:R-:W-:-:S04]  /*3160*/  LOP3.LUT R4, R9, R4, RZ, 0xc0, !PT ;  /* 0x0000000409047212 */ /* 0x000fc800078ec0ff */
[----:B------:R-:W-:Y:S01]  /*3170*/  LOP3.LUT R6, R17, R4, RZ, 0xc0, !PT ;  /* 0x0000000411067212 */ /* 0x000fe200078ec0ff */
[----:B------:R-:W-:Y:S01]  /*3180*/  IMAD.MOV.U32 R4, RZ, RZ, RZ ;  /* 0x000000ffff047224 */ /* 0x000fe200078e00ff */
[----:B------:R-:W-:Y:S02]  /*3190*/  SHF.R.U32.HI R17, RZ, UR6, R40 ;  /* 0x00000006ff117c19 */ /* 0x000fe40008011628 */
[----:B------:R-:W0:Y:S01]  /*31a0*/  FLO.U32 R45, R6 ;  /* 0x00000006002d7300 */ /* 0x000e2200000e0000 */
[----:B------:R-:W-:Y:S02]  /*31b0*/  LOP3.LUT R9, R23, R6, RZ, 0xc0, !PT ;  /* 0x0000000617097212 */ /* 0x000fe400078ec0ff */
[----:B------:R-:W-:-:S05]  /*31c0*/  LOP3.LUT R17, R17, UR5, RZ, 0x30, !PT ;  /* 0x0000000511117c12 */ /* 0x000fca000f8e30ff */
[----:B------:R-:W4:Y:S01]  /*31d0*/  POPC R9, R9 ;  /* 0x0000000900097309 */ /* 0x000f220000000000 */
[----:B0-----:R-:W-:-:S13]  /*31e0*/  ISETP.NE.AND P0, PT, R46, R45, PT ;  /* 0x0000002d2e00720c */ /* 0x001fda0003f05270 */
[----:B--234-:R-:W-:Y:S05]  /*31f0*/  @P0 BRA `(.L_x_36) ;  /* 0x0000000000080947 */ /* 0x01cfea0003800000 */
[----:B------:R-:W-:-:S06]  /*3200*/  IMAD R4, R15, 0x4, R22 ;  /* 0x000000040f047824 */ /* 0x000fcc00078e0216 */
[----:B------:R0:W2:Y:S02]  /*3210*/  ATOMS.ADD R4, [R4], R9 ;  /* 0x000000090404738c */ /* 0x0000a40000000000 */
.L_x_36:
[----:B------:R-:W-:Y:S05]  /*3220*/  BSYNC.RECONVERGENT B0 ;  /* 0x0000000000007941 */ /* 0x000fea0003800200 */
.L_x_35:
[----:B------:R-:W-:Y:S01]  /*3230*/  R2P PR, R17, 0x7f ;  /* 0x0000007f11007804 */ /* 0x000fe20000000000 */
[----:B--2---:R2:W3:Y:S01]  /*3240*/  SHFL.IDX PT, R45, R4, R45, 0x1f ;  /* 0x00001f2d042d7589 */ /* 0x0044e200000e0000 */
[----:B------:R-:W-:Y:S01]  /*3250*/  BSSY.RECONVERGENT B0, `(.L_x_37) ;  /* 0x0000023000007945 */ /* 0x000fe20003800200 */
[----:B------:R-:W-:-:S10]  /*3260*/  IMAD.MOV.U32 R6, RZ, RZ, RZ ;  /* 0x000000ffff067224 */ /* 0x000fd400078e00ff */
[----:B------:R-:W-:Y:S02]  /*3270*/  VOTE.ANY R0, PT, P0 ;  /* 0x0000000000007806 */ /* 0x000fe400000e0100 */
[----:B------:R-:W-:Y:S02]  /*3280*/  VOTE.ANY R5, PT, P1 ;  /* 0x0000000000057806 */ /* 0x000fe400008e0100 */
        /* <DEDUP_REMOVED lines=20> */
[----:B------:R-:W-:Y:S02]  /*33d0*/  LOP3.LUT R0, R15, R0, RZ, 0xc0, !PT ;  /* 0x000000000f007212 */ /* 0x000fe400078ec0ff */
[----:B------:R-:W-:-:S02]  /*33e0*/  SHF.R.U32.HI R15, RZ, UR6, R39 ;  /* 0x00000006ff0f7c19 */ /* 0x000fc40008011627 */
[----:B------:R-:W-:Y:S02]  /*33f0*/  LOP3.LUT R0, R19, R0, RZ, 0xc0, !PT ;  /* 0x0000000013007212 */ /* 0x000fe400078ec0ff */
[----:B------:R-:W-:Y:S02]  /*3400*/  LOP3.LUT R15, R15, UR5, RZ, 0x30, !PT ;  /* 0x000000050f0f7c12 */ /* 0x000fe4000f8e30ff */
[----:B------:R-:W4:Y:S01]  /*3410*/  FLO.U32 R19, R0 ;  /* 0x0000000000137300 */ /* 0x000f2200000e0000 */
[----:B------:R-:W-:-:S07]  /*3420*/  LOP3.LUT R5, R23, R0, RZ, 0xc0, !PT ;  /* 0x0000000017057212 */ /* 0x000fce00078ec0ff */
[----:B------:R-:W0:Y:S01]  /*3430*/  POPC R5, R5 ;  /* 0x0000000500057309 */ /* 0x000e220000000000 */
[----:B----4-:R-:W-:-:S13]  /*3440*/  ISETP.NE.AND P0, PT, R46, R19, PT ;  /* 0x000000132e00720c */ /* 0x010fda0003f05270 */
[----:B0-23--:R-:W-:Y:S05]  /*3450*/  @P0 BRA `(.L_x_38) ;  /* 0x0000000000080947 */ /* 0x00dfea0003800000 */
[----:B------:R-:W-:-:S06]  /*3460*/  IMAD R6, R17, 0x4, R22 ;  /* 0x0000000411067824 */ /* 0x000fcc00078e0216 */
[----:B------:R0:W2:Y:S02]  /*3470*/  ATOMS.ADD R6, [R6], R5 ;  /* 0x000000050606738c */ /* 0x0000a40000000000 */
.L_x_38:
[----:B------:R-:W-:Y:S05]  /*3480*/  BSYNC.RECONVERGENT B0 ;  /* 0x0000000000007941 */ /* 0x000fea0003800200 */
.L_x_37:
        /* <DEDUP_REMOVED lines=37> */
.L_x_40:
[----:B------:R-:W-:Y:S05]  /*36e0*/  BSYNC.RECONVERGENT B0 ;  /* 0x0000000000007941 */ /* 0x000fea0003800200 */
.L_x_39:
[----:B------:R-:W-:Y:S01]  /*36f0*/  R2P PR, R17, 0x7f ;  /* 0x0000007f11007804 */ /* 0x000fe20000000000 */
[----:B--2---:R2:W3:Y:S01]  /*3700*/  SHFL.IDX PT, R47, R0, R47, 0x1f ;  /* 0x00001f2f002f7589 */ /* 0x0044e200000e0000 */
[----:B------:R-:W-:Y:S11]  /*3710*/  BSSY.RECONVERGENT B0, `(.L_x_41) ;  /* 0x0000021000007945 */ /* 0x000ff60003800200 */
[----:B0-----:R-:W-:-:S02]  /*3720*/  VOTE.ANY R15, PT, P0 ;  /* 0x00000000000f7806 */ /* 0x001fc400000e0100 */
        /* <DEDUP_REMOVED lines=19> */
[----:B------:R-:W-:Y:S01]  /*3860*/  LOP3.LUT R15, R16, R15, RZ, 0xc0, !PT ;  /* 0x0000000f100f7212 */ /* 0x000fe200078ec0ff */
[----:B------:R-:W-:Y:S01]  /*3870*/  IMAD.MOV.U32 R16, RZ, RZ, RZ ;  /* 0x000000ffff107224 */ /* 0x000fe200078e00ff */
[----:B------:R-:W-:Y:S02]  /*3880*/  @!P0 LOP3.LUT R20, RZ, R20, RZ, 0x33, !PT ;  /* 0x00000014ff148212 */ /* 0x000fe400078e33ff */
[----:B------:R-:W-:-:S04]  /*3890*/  LOP3.LUT R15, R18, R15, RZ, 0xc0, !PT ;  /* 0x0000000f120f7212 */ /* 0x000fc800078ec0ff */
[----:B------:R-:W-:-:S04]  /*38a0*/  LOP3.LUT R20, R20, R15, RZ, 0xc0, !PT ;  /* 0x0000000f14147212 */ /* 0x000fc800078ec0ff */
[----:B------:R-:W0:Y:S01]  /*38b0*/  FLO.U32 R49, R20 ;  /* 0x0000001400317300 */ /* 0x000e2200000e0000 */
[----:B------:R-:W-:-:S07]  /*38c0*/  LOP3.LUT R50, R23, R20, RZ, 0xc0, !PT ;  /* 0x0000001417327212 */ /* 0x000fce00078ec0ff */
[----:B------:R-:W4:Y:S01]  /*38d0*/  POPC R50, R50 ;  /* 0x0000003200327309 */ /* 0x000f220000000000 */
[----:B0-----:R-:W-:-:S13]  /*38e0*/  ISETP.NE.AND P0, PT, R46, R49, PT ;  /* 0x000000312e00720c */ /* 0x001fda0003f05270 */
[----:B--234-:R-:W-:Y:S05]  /*38f0*/  @P0 BRA `(.L_x_42) ;  /* 0x0000000000080947 */ /* 0x01cfea0003800000 */
[----:B------:R-:W-:-:S05]  /*3900*/  IMAD R17, R17, 0x4, R22 ;  /* 0x0000000411117824 */ /* 0x000fca00078e0216 */
[----:B------:R0:W2:Y:S02]  /*3910*/  ATOMS.ADD R16, [R17], R50 ;  /* 0x000000321110738c */ /* 0x0000a40000000000 */
.L_x_42:
[----:B------:R-:W-:Y:S05]  /*3920*/  BSYNC.RECONVERGENT B0 ;  /* 0x0000000000007941 */ /* 0x000fea0003800200 */
.L_x_41:
[----:B------:R-:W-:Y:S01]  /*3930*/  R2P PR, R11, 0x7f ;  /* 0x0000007f0b007804 */ /* 0x000fe20000000000 */
[----:B--2---:R2:W3:Y:S01]  /*3940*/  SHFL.IDX PT, R49, R16, R49, 0x1f ;  /* 0x00001f3110317589 */ /* 0x0044e200000e0000 */
[----:B------:R-:W-:Y:S01]  /*3950*/  BSSY.RECONVERGENT B0, `(.L_x_43) ;  /* 0x0000021000007945 */ /* 0x000fe20003800200 */
[----:B------:R-:W-:-:S10]  /*3960*/  IMAD.MOV.U32 R20, RZ, RZ, RZ ;  /* 0x000000ffff147224 */ /* 0x000fd400078e00ff */
[----:B------:R-:W-:Y:S02]  /*3970*/  VOTE.ANY R0, PT, P0 ;  /* 0x0000000000007806 */ /* 0x000fe400000e0100 */
[----:B------:R-:W-:Y:S02]  /*3980*/  VOTE.ANY R15, PT, P1 ;  /* 0x00000000000f7806 */ /* 0x000fe400008e0100 */
[----:B------:R-:W-:Y:S02]  /*3990*/  @!P0 LOP3.LUT R0, RZ, R0, RZ, 0x33, !PT ;  /* 0x00000000ff008212 */ /* 0x000fe400078e33ff */
[----:B0-----:R-:W-:Y:S02]  /*39a0*/  VOTE.ANY R17, PT, P2 ;  /* 0x0000000000117806 */ /* 0x001fe400010e0100 */
        /* <DEDUP_REMOVED lines=25> */
[----:B------:R-:W-:-:S06]  /*3b40*/  IMAD R20, R11, 0x4, R22 ;  /* 0x000000040b147824 */ /* 0x000fcc00078e0216 */
[----:B------:R0:W2:Y:S02]  /*3b50*/  ATOMS.ADD R20, [R20], R21 ;  /* 0x000000151414738c */ /* 0x0000a40000000000 */
.L_x_44:
[----:B------:R-:W-:Y:S05]  /*3b60*/  BSYNC.RECONVERGENT B0 ;  /* 0x0000000000007941 */ /* 0x000fea0003800200 */
.L_x_43:
[----:B------:R-:W-:Y:S01]  /*3b70*/  R2P PR, R7, 0x7f ;  /* 0x0000007f07007804 */ /* 0x000fe20000000000 */
[----:B--2---:R2:W3:Y:S01]  /*3b80*/  SHFL.IDX PT, R20, R20, R15, 0x1f ;  /* 0x00001f0f14147589 */ /* 0x0044e200000e0000 */
[----:B------:R-:W-:Y:S01]  /*3b90*/  BSSY.RECONVERGENT B0, `(.L_x_45) ;  /* 0x0000023000007945 */ /* 0x000fe20003800200 */
[----:B------:R-:W-:-:S10]  /*3ba0*/  IMAD.MOV.U32 R16, RZ, RZ, RZ ;  /* 0x000000ffff107224 */ /* 0x000fd400078e00ff */
[----:B------:R-:W-:Y:S02]  /*3bb0*/  VOTE.ANY R0, PT, P0 ;  /* 0x0000000000007806 */ /* 0x000fe400000e0100 */
[----:B------:R-:W-:Y:S02]  /*3bc0*/  VOTE.ANY R11, PT, P1 ;  /* 0x00000000000b7806 */ /* 0x000fe400008e0100 */
[----:B------:R-:W-:Y:S02]  /*3bd0*/  @!P0 LOP3.LUT R0, RZ, R0, RZ, 0x33, !PT ;  /* 0x00000000ff008212 */ /* 0x000fe400078e33ff */
[----:B------:R-:W-:Y:S02]  /*3be0*/  @!P1 LOP3.LUT R11, RZ, R11, RZ, 0x33, !PT ;  /* 0x0000000bff0b9212 */ /* 0x000fe400078e33ff */
[----:B------:R-:W-:Y:S02]  /*3bf0*/  VOTE.ANY R17, PT, P2 ;  /* 0x0000000000117806 */ /* 0x000fe400010e0100 */
[----:B------:R-:W-:-:S02]  /*3c00*/  LOP3.LUT R0, R11, R0, RZ, 0xc0, !PT ;  /* 0x000000000b007212 */ /* 0x000fc400078ec0ff */
[----:B------:R-:W-:Y:S02]  /*3c10*/  VOTE.ANY R11, PT, P3 ;  /* 0x00000000000b7806 */ /* 0x000fe400018e0100 */
[----:B------:R-:W-:Y:S02]  /*3c20*/  @!P2 LOP3.LUT R17, RZ, R17, RZ, 0x33, !PT ;  /* 0x00000011ff11a212 */ /* 0x000fe400078e33ff */
[----:B------:R-:W-:Y:S02]  /*3c30*/  @!P3 LOP3.LUT R11, RZ, R11, RZ, 0x33, !PT ;  /* 0x0000000bff0bb212 */ /* 0x000fe400078e33ff */
[----:B------:R-:W-:Y:S02]  /*3c40*/  LOP3.LUT R0, R17, R0, RZ, 0xc0, !PT ;  /* 0x0000000011007212 */ /* 0x000fe400078ec0ff */
[----:B------:R-:W-:Y:S02]  /*3c50*/  LOP3.LUT P0, RZ, R7, 0x80, RZ, 0xc0, !PT ;  /* 0x0000008007ff7812 */ /* 0x000fe4000780c0ff */
[----:B------:R-:W-:-:S02]  /*3c60*/  VOTE.ANY R17, PT, P4 ;  /* 0x0000000000117806 */ /* 0x000fc400020e0100 */
[----:B------:R-:W-:Y:S02]  /*3c70*/  LOP3.LUT R0, R11, R0, RZ, 0xc0, !PT ;  /* 0x000000000b007212 */ /* 0x000fe400078ec0ff */
[----:B------:R-:W-:Y:S02]  /*3c80*/  VOTE.ANY R11, PT, P5 ;  /* 0x00000000000b7806 */ /* 0x000fe400028e0100 */
[----:B------:R-:W-:Y:S02]  /*3c90*/  @!P4 LOP3.LUT R17, RZ, R17, RZ, 0x33, !PT ;  /* 0x00000011ff11c212 */ /* 0x000fe400078e33ff */
[----:B------:R-:W-:Y:S02]  /*3ca0*/  @!P5 LOP3.LUT R11, RZ, R11, RZ, 0x33, !PT ;  /* 0x0000000bff0bd212 */ /* 0x000fe400078e33ff */
[----:B------:R-:W-:Y:S02]  /*3cb0*/  LOP3.LUT R0, R17, R0, RZ, 0xc0, !PT ;  /* 0x0000000011007212 */ /* 0x000fe400078ec0ff */
[----:B------:R-:W-:-:S02]  /*3cc0*/  VOTE.ANY R17, PT, P6 ;  /* 0x0000000000117806 */ /* 0x000fc400030e0100 */
[----:B------:R-:W-:Y:S02]  /*3cd0*/  LOP3.LUT R0, R11, R0, RZ, 0xc0, !PT ;  /* 0x000000000b007212 */ /* 0x000fe400078ec0ff */
[----:B------:R-:W-:Y:S02]  /*3ce0*/  VOTE.ANY R11, PT, P0 ;  /* 0x00000000000b7806 */ /* 0x000fe400000e0100 */
[----:B------:R-:W-:Y:S02]  /*3cf0*/  @!P6 LOP3.LUT R17, RZ, R17, RZ, 0x33, !PT ;  /* 0x00000011ff11e212 */ /* 0x000fe400078e33ff */
[----:B------:R-:W-:Y:S02]  /*3d00*/  @!P0 LOP3.LUT R11, RZ, R11, RZ, 0x33, !PT ;  /* 0x0000000bff0b8212 */ /* 0x000fe400078e33ff */
[----:B------:R-:W-:-:S04]  /*3d10*/  LOP3.LUT R0, R17, R0, RZ, 0xc0, !PT ;  /* 0x0000000011007212 */ /* 0x000fc800078ec0ff */
[----:B------:R-:W-:Y:S02]  /*3d20*/  LOP3.LUT R48, R11, R0, RZ, 0xc0, !PT ;  /* 0x000000000b307212 */ /* 0x000fe400078ec0ff */
[----:B------:R-:W-:Y:S02]  /*3d30*/  SHF.R.U32.HI R0, RZ, UR6, R36 ;  /* 0x00000006ff007c19 */ /* 0x000fe40008011624 */
[----:B------:R-:W4:Y:S01]  /*3d40*/  FLO.U32 R18, R48 ;  /* 0x0000003000127300 */ /* 0x000f2200000e0000 */
[----:B------:R-:W-:Y:S02]  /*3d50*/  LOP3.LUT R19, R23, R48, RZ, 0xc0, !PT ;  /* 0x0000003017137212 */ /* 0x000fe400078ec0ff */
[----:B------:R-:W-:-:S05]  /*3d60*/  LOP3.LUT R0, R0, UR5, RZ, 0x30, !PT ;  /* 0x0000000500007c12 */ /* 0x000fca000f8e30ff */
[----:B------:R-:W0:Y:S01]  /*3d70*/  POPC R19, R19 ;  /* 0x0000001300137309 */ /* 0x000e220000000000 */
[----:B----4-:R-:W-:-:S13]  /*3d80*/  ISETP.NE.AND P0, PT, R46, R18, PT ;  /* 0x000000122e00720c */ /* 0x010fda0003f05270 */
[----:B0-23--:R-:W-:Y:S05]  /*3d90*/  @P0 BRA `(.L_x_46) ;  /* 0x0000000000080947 */ /* 0x00dfea0003800000 */
[----:B------:R-:W-:-:S06]  /*3da0*/  IMAD R16, R7, 0x4, R22 ;  /* 0x0000000407107824 */ /* 0x000fcc00078e0216 */
[----:B------:R0:W2:Y:S02]  /*3db0*/  ATOMS.ADD R16, [R16], R19 ;  /* 0x000000131010738c */ /* 0x0000a40000000000 */
.L_x_46:
[----:B------:R-:W-:Y:S05]  /*3dc0*/  BSYNC.RECONVERGENT B0 ;  /* 0x0000000000007941 */ /* 0x000fea0003800200 */
.L_x_45:
[----:B------:R-:W-:Y:S01]  /*3dd0*/  R2P PR, R0, 0x7f ;  /* 0x0000007f00007804 */ /* 0x000fe20000000000 */
[----:B--2---:R2:W3:Y:S01]  /*3de0*/  SHFL.IDX PT, R18, R16, R18, 0x1f ;  /* 0x00001f1210127589 */ /* 0x0044e200000e0000 */
[----:B------:R-:W-:Y:S01]  /*3df0*/  SHF.R.U32.HI R11, RZ, UR6, R35 ;  /* 0x00000006ff0b7c19 */ /* 0x000fe20008011623 */
[----:B------:R-:W-:Y:S01]  /*3e00*/  BSSY.RECONVERGENT B0, `(.L_x_47) ;  /* 0x0000022000007945 */ /* 0x000fe20003800200 */
[----:B------:R-:W-:Y:S02]  /*3e10*/  IMAD.MOV.U32 R15, RZ, RZ, RZ ;  /* 0x000000ffff0f7224 */ /* 0x000fe400078e00ff */
[----:B------:R-:W-:-:S07]  /*3e20*/  LOP3.LUT R11, R11, UR5, RZ, 0x30, !PT ;  /* 0x000000050b0b7c12 */ /* 0x000fce000f8e30ff */
[----:B------:R-:W-:Y:S02]  /*3e30*/  VOTE.ANY R7, PT, P0 ;  /* 0x0000000000077806 */ /* 0x000fe400000e0100 */
[----:B------:R-:W-:Y:S02]  /*3e40*/  VOTE.ANY R48, PT, P1 ;  /* 0x0000000000307806 */ /* 0x000fe400008e0100 */
[----:B------:R-:W-:Y:S02]  /*3e50*/  @!P0 LOP3.LUT R7, RZ, R7, RZ, 0x33, !PT ;  /* 0x00000007ff078212 */ /* 0x000fe400078e33ff */
[----:B------:R-:W-:Y:S02]  /*3e60*/  @!P1 LOP3.LUT R48, RZ, R48, RZ, 0x33, !PT ;  /* 0x00000030ff309212 */ /* 0x000fe400078e33ff */
[----:B------:R-:W-:Y:S02]  /*3e70*/  LOP3.LUT P0, RZ, R0, 0x80, RZ, 0xc0, !PT ;  /* 0x0000008000ff7812 */ /* 0x000fe4000780c0ff */
[----:B------:R-:W-:-:S02]  /*3e80*/  LOP3.LUT R7, R48, R7, RZ, 0xc0, !PT ;  /* 0x0000000730077212 */ /* 0x000fc400078ec0ff */
[----:B------:R-:W-:-:S04]  /*3e90*/  VOTE.ANY R48, PT, P2 ;  /* 0x0000000000307806 */ /* 0x000fc800010e0100 */
[----:B------:R-:W-:-:S04]  /*3ea0*/  @!P2 LOP3.LUT R48, RZ, R48, RZ, 0x33, !PT ;  /* 0x00000030ff30a212 */ /* 0x000fc800078e33ff */
[----:B------:R-:W-:Y:S02]  /*3eb0*/  LOP3.LUT R7, R48, R7, RZ, 0xc0, !PT ;  /* 0x0000000730077212 */ /* 0x000fe400078ec0ff */
        /* <DEDUP_REMOVED lines=14> */
[----:B------:R-:W-:-:S04]  /*3fa0*/  LOP3.LUT R48, R48, R7, RZ, 0xc0, !PT ;  /* 0x0000000730307212 */ /* 0x000fc800078ec0ff */
[----:B------:R-:W4:Y:S01]  /*3fb0*/  FLO.U32 R52, R48 ;  /* 0x0000003000347300 */ /* 0x000f2200000e0000 */
[----:B------:R-:W-:-:S07]  /*3fc0*/  LOP3.LUT R17, R23, R48, RZ, 0xc0, !PT ;  /* 0x0000003017117212 */ /* 0x000fce00078ec0ff */
[----:B------:R-:W0:Y:S01]  /*3fd0*/  POPC R17, R17 ;  /* 0x0000001100117309 */ /* 0x000e220000000000 */
[----:B----4-:R-:W-:-:S13]  /*3fe0*/  ISETP.NE.AND P0, PT, R46, R52, PT ;  /* 0x000000342e00720c */ /* 0x010fda0003f05270 */
[----:B0-23--:R-:W-:Y:S05]  /*3ff0*/  @P0 BRA `(.L_x_48) ;  /* 0x0000000000080947 */ /* 0x00dfea0003800000 */
[----:B------:R-:W-:-:S05]  /*4000*/  IMAD R0, R0, 0x4, R22 ;  /* 0x0000000400007824 */ /* 0x000fca00078e0216 */
[----:B------:R0:W2:Y:S02]  /*4010*/  ATOMS.ADD R15, [R0], R17 ;  /* 0x00000011000f738c */ /* 0x0000a40000000000 */
.L_x_48:
[----:B------:R-:W-:Y:S05]  /*4020*/  BSYNC.RECONVERGENT B0 ;  /* 0x0000000000007941 */ /* 0x000fea0003800200 */
.L_x_47:
[----:B------:R-:W-:Y:S01]  /*4030*/  R2P PR, R11, 0x7f ;  /* 0x0000007f0b007804 */ /* 0x000fe20000000000 */
[----:B--2---:R2:W3:Y:S01]  /*4040*/  SHFL.IDX PT, R16, R15, R52, 0x1f ;  /* 0x00001f340f107589 */ /* 0x0044e200000e0000 */
[----:B------:R-:W-:Y:S11]  /*4050*/  BSSY.RECONVERGENT B0, `(.L_x_49) ;  /* 0x0000023000007945 */ /* 0x000ff60003800200 */
[----:B0-----:R-:W-:-:S02]  /*4060*/  VOTE.ANY R0, PT, P0 ;  /* 0x0000000000007806 */ /* 0x001fc400000e0100 */
[----:B------:R-:W-:Y:S02]  /*4070*/  VOTE.ANY R7, PT, P1 ;  /* 0x0000000000077806 */ /* 0x000fe400008e0100 */
[----:B------:R-:W-:Y:S02]  /*4080*/  @!P0 LOP3.LUT R0, RZ, R0, RZ, 0x33, !PT ;  /* 0x00000000ff008212 */ /* 0x000fe400078e33ff */
[----:B------:R-:W-:Y:S02]  /*4090*/  @!P1 LOP3.LUT R7, RZ, R7, RZ, 0x33, !PT ;  /* 0x00000007ff079212 */ /* 0x000fe400078e33ff */
[----:B------:R-:W-:Y:S02]  /*40a0*/  LOP3.LUT P0, RZ, R11, 0x80, RZ, 0xc0, !PT ;  /* 0x000000800bff7812 */ /* 0x000fe4000780c0ff */
        /* <DEDUP_REMOVED lines=19> */
[----:B------:R0:W4:Y:S01]  /*41e0*/  FLO.U32 R7, R0 ;  /* 0x0000000000077300 */ /* 0x00012200000e0000 */
[----:B------:R-:W-:-:S07]  /*41f0*/  LOP3.LUT R48, R23, R0, RZ, 0xc0, !PT ;  /* 0x0000000017307212 */ /* 0x000fce00078ec0ff */
[----:B--2---:R2:W1:Y:S01]  /*4200*/  POPC R15, R48 ;  /* 0x00000030000f7309 */ /* 0x0044620000000000 */
[----:B0-----:R-:W-:-:S04]  /*4210*/  SHF.R.U32.HI R0, RZ, UR6, R34 ;  /* 0x00000006ff007c19 */ /* 0x001fc80008011622 */
[----:B------:R-:W-:Y:S02]  /*4220*/  LOP3.LUT R0, R0, UR5, RZ, 0x30, !PT ;  /* 0x0000000500007c12 */ /* 0x000fe4000f8e30ff */
[----:B----4-:R-:W-:Y:S01]  /*4230*/  ISETP.NE.AND P0, PT, R46, R7, PT ;  /* 0x000000072e00720c */ /* 0x010fe20003f05270 */
[----:B--2---:R-:W-:-:S12]  /*4240*/  IMAD.MOV.U32 R48, RZ, RZ, RZ ;  /* 0x000000ffff307224 */ /* 0x004fd800078e00ff */
[----:B-1-3--:R-:W-:Y:S05]  /*4250*/  @P0 BRA `(.L_x_50) ;  /* 0x0000000000080947 */ /* 0x00afea0003800000 */
[----:B------:R-:W-:-:S06]  /*4260*/  IMAD R48, R11, 0x4, R22 ;  /* 0x000000040b307824 */ /* 0x000fcc00078e0216 */
[----:B------:R0:W1:Y:S02]  /*4270*/  ATOMS.ADD R48, [R48], R15 ;  /* 0x0000000f3030738c */ /* 0x0000640000000000 */
.L_x_50:
[----:B------:R-:W-:Y:S05]  /*4280*/  BSYNC.RECONVERGENT B0 ;  /* 0x0000000000007941 */ /* 0x000fea0003800200 */
.L_x_49:
[----:B------:R-:W-:Y:S01]  /*4290*/  R2P PR, R0, 0x7f ;  /* 0x0000007f00007804 */ /* 0x000fe20000000000 */
[----:B------:R-:W-:Y:S01]  /*42a0*/  IMAD.IADD R14, R14, 0x1, R8 ;  /* 0x000000010e0e7824 */ /* 0x000fe200078e0208 */
[----:B------:R-:W-:Y:S01]  /*42b0*/  BSSY.RECONVERGENT B0, `(.L_x_51) ;  /* 0x0000025000007945 */ /* 0x000fe20003800200 */
[----:B------:R-:W-:Y:S02]  /*42c0*/  IMAD.IADD R13, R13, 0x1, R12 ;  /* 0x000000010d0d7824 */ /* 0x000fe400078e020c */
[----:B-1----:R1:W2:Y:S08]  /*42d0*/  SHFL.IDX PT, R12, R48, R7, 0x1f ;  /* 0x00001f07300c7589 */ /* 0x0022b000000e0000 */
[----:B------:R-:W-:-:S02]  /*42e0*/  VOTE.ANY R11, PT, P0 ;  /* 0x00000000000b7806 */ /* 0x000fc400000e0100 */
[----:B------:R-:W-:Y:S01]  /*42f0*/  VOTE.ANY R8, PT, P1 ;  /* 0x0000000000087806 */ /* 0x000fe200008e0100 */
[----:B-1----:R-:W-:Y:S01]  /*4300*/  IMAD.MOV.U32 R7, RZ, RZ, RZ ;  /* 0x000000ffff077224 */ /* 0x002fe200078e00ff */
        /* <DEDUP_REMOVED lines=22> */
[----:B------:R1:W3:Y:S01]  /*4470*/  FLO.U32 R8, R52 ;  /* 0x0000003400087300 */ /* 0x0002e200000e0000 */
[----:B------:R-:W-:-:S07]  /*4480*/  LOP3.LUT R11, R23, R52, RZ, 0xc0, !PT ;  /* 0x00000034170b7212 */ /* 0x000fce00078ec0ff */
[----:B------:R-:W4:Y:S01]  /*4490*/  POPC R11, R11 ;  /* 0x0000000b000b7309 */ /* 0x000f220000000000 */
[----:B-1----:R-:W-:-:S04]  /*44a0*/  SHF.R.U32.HI R52, RZ, UR6, R26 ;  /* 0x00000006ff347c19 */ /* 0x002fc8000801161a */
[----:B------:R-:W-:Y:S02]  /*44b0*/  LOP3.LUT R48, R52, UR5, RZ, 0x30, !PT ;  /* 0x0000000534307c12 */ /* 0x000fe4000f8e30ff */
[----:B---3--:R-:W-:-:S13]  /*44c0*/  ISETP.NE.AND P0, PT, R46, R8, PT ;  /* 0x000000082e00720c */ /* 0x008fda0003f05270 */
[----:B--2-4-:R-:W-:Y:S05]  /*44d0*/  @P0 BRA `(.L_x_52) ;  /* 0x0000000000080947 */ /* 0x014fea0003800000 */
[----:B------:R-:W-:-:S05]  /*44e0*/  IMAD R0, R0, 0x4, R22 ;  /* 0x0000000400007824 */ /* 0x000fca00078e0216 */
[----:B------:R1:W2:Y:S02]  /*44f0*/  ATOMS.ADD R7, [R0], R11 ;  /* 0x0000000b0007738c */ /* 0x0002a40000000000 */
.L_x_52:
[----:B------:R-:W-:Y:S05]  /*4500*/  BSYNC.RECONVERGENT B0 ;  /* 0x0000000000007941 */ /* 0x000fea0003800200 */
.L_x_51:
[----:B------:R-:W-:Y:S01]  /*4510*/  R2P PR, R48, 0x7f ;  /* 0x0000007f30007804 */ /* 0x000fe20000000000 */
[----:B------:R-:W-:Y:S01]  /*4520*/  IMAD.IADD R10, R10, 0x1, R51 ;  /* 0x000000010a0a7824 */ /* 0x000fe200078e0233 */
[----:B--2---:R2:W3:Y:S01]  /*4530*/  SHFL.IDX PT, R8, R7, R8, 0x1f ;  /* 0x00001f0807087589 */ /* 0x0044e200000e0000 */
[----:B------:R-:W-:Y:S01]  /*4540*/  BSSY.RECONVERGENT B0, `(.L_x_53) ;  /* 0x0000024000007945 */ /* 0x000fe20003800200 */
[----:B------:R-:W-:Y:S02]  /*4550*/  IMAD.IADD R9, R9, 0x1, R45 ;  /* 0x0000000109097824 */ /* 0x000fe400078e022d */
[----:B------:R-:W-:-:S07]  /*4560*/  IMAD.MOV.U32 R45, RZ, RZ, RZ ;  /* 0x000000ffff2d7224 */ /* 0x000fce00078e00ff */
[----:B-1----:R-:W-:Y:S02]  /*4570*/  VOTE.ANY R0, PT, P0 ;  /* 0x0000000000007806 */ /* 0x002fe400000e0100 */
        /* <DEDUP_REMOVED lines=23> */
[----:B------:R-:W-:Y:S02]  /*46f0*/  SHF.R.U32.HI R51, RZ, UR6, R33 ;  /* 0x00000006ff337c19 */ /* 0x000fe40008011621 */
[----:B------:R1:W4:Y:S02]  /*4700*/  FLO.U32 R0, R52 ;  /* 0x0000003400007300 */ /* 0x00032400000e0000 */
[----:B------:R-:W-:Y:S02]  /*4710*/  LOP3.LUT R51, R51, UR5, RZ, 0x30, !PT ;  /* 0x0000000533337c12 */ /* 0x000fe4000f8e30ff */
[----:B-1----:R-:W-:-:S04]  /*4720*/  LOP3.LUT R52, R23, R52, RZ, 0xc0, !PT ;  /* 0x0000003417347212 */ /* 0x002fc800078ec0ff */
[----:B--2---:R1:W2:Y:S01]  /*4730*/  POPC R7, R52 ;  /* 0x0000003400077309 */ /* 0x0042a20000000000 */
[----:B----4-:R-:W-:-:S13]  /*4740*/  ISETP.NE.AND P0, PT, R46, R0, PT ;  /* 0x000000002e00720c */ /* 0x010fda0003f05270 */
[----:B-123--:R-:W-:Y:S05]  /*4750*/  @P0 BRA `(.L_x_54) ;  /* 0x0000000000080947 */ /* 0x00efea0003800000 */
[----:B------:R-:W-:-:S05]  /*4760*/  IMAD R48, R48, 0x4, R22 ;  /* 0x0000000430307824 */ /* 0x000fca00078e0216 */
[----:B------:R1:W2:Y:S02]  /*4770*/  ATOMS.ADD R45, [R48], R7 ;  /* 0x00000007302d738c */ /* 0x0002a40000000000 */
.L_x_54:
[----:B------:R-:W-:Y:S05]  /*4780*/  BSYNC.RECONVERGENT B0 ;  /* 0x0000000000007941 */ /* 0x000fea0003800200 */
.L_x_53:
[----:B------:R-:W-:Y:S01]  /*4790*/  R2P PR, R51, 0x7f ;  /* 0x0000007f33007804 */ /* 0x000fe20000000000 */
[----:B------:R-:W-:Y:S01]  /*47a0*/  IMAD.IADD R6, R5, 0x1, R6 ;  /* 0x0000000105067824 */ /* 0x000fe200078e0206 */
[----:B--2---:R2:W3:Y:S01]  /*47b0*/  SHFL.IDX PT, R0, R45, R0, 0x1f ;  /* 0x00001f002d007589 */ /* 0x0044e200000e0000 */
[----:B------:R-:W-:Y:S01]  /*47c0*/  IMAD.IADD R4, R4, 0x1, R47 ;  /* 0x0000000104047824 */ /* 0x000fe200078e022f */
[----:B------:R-:W-:Y:S01]  /*47d0*/  SHF.R.U32.HI R47, RZ, UR6, R32 ;  /* 0x00000006ff2f7c19 */ /* 0x000fe20008011620 */
[----:B------:R-:W-:Y:S03]  /*47e0*/  BSSY.RECONVERGENT B0, `(.L_x_55) ;  /* 0x0000022000007945 */ /* 0x000fe60003800200 */
[----:B------:R-:W-:-:S05]  /*47f0*/  LOP3.LUT R47, R47, UR5, RZ, 0x30, !PT ;  /* 0x000000052f2f7c12 */ /* 0x000fca000f8e30ff */
        /* <DEDUP_REMOVED lines=9> */
[----:B------:R-:W-:Y:S02]  /*4890*/  VOTE.ANY R48, PT, P3 ;  /* 0x0000000000307806 */ /* 0x000fe400018e0100 */
[----:B------:R-:W-:Y:S02]  /*48a0*/  VOTE.ANY R52, PT, P0 ;  /* 0x0000000000347806 */ /* 0x000fe400000e0100 */
[----:B------:R-:W-:Y:S02]  /*48b0*/  @!P3 LOP3.LUT R48, RZ, R48, RZ, 0x33, !PT ;  /* 0x00000030ff30b212 */ /* 0x000fe400078e33ff */
[----:B------:R-:W-:Y:S02]  /*48c0*/  @!P0 LOP3.LUT R52, RZ, R52, RZ, 0x33, !PT ;  /* 0x00000034ff348212 */ /* 0x000fe400078e33ff */
        /* <DEDUP_REMOVED lines=9> */
[----:B------:R-:W-:Y:S01]  /*4960*/  LOP3.LUT R5, R48, R5, RZ, 0xc0, !PT ;  /* 0x0000000530057212 */ /* 0x000fe200078ec0ff */
[----:B------:R-:W-:-:S03]  /*4970*/  IMAD.MOV.U32 R48, RZ, RZ, RZ ;  /* 0x000000ffff307224 */ /* 0x000fc600078e00ff */
[----:B------:R-:W-:-:S04]  /*4980*/  LOP3.LUT R52, R52, R5, RZ, 0xc0, !PT ;  /* 0x0000000534347212 */ /* 0x000fc800078ec0ff */
[----:B------:R1:W4:Y:S02]  /*4990*/  FLO.U32 R5, R52 ;  /* 0x0000003400057300 */ /* 0x00032400000e0000 */
[----:B-1----:R-:W-:-:S06]  /*49a0*/  LOP3.LUT R52, R23, R52, RZ, 0xc0, !PT ;  /* 0x0000003417347212 */ /* 0x002fcc00078ec0ff */
[----:B--2---:R1:W2:Y:S01]  /*49b0*/  POPC R45, R52 ;  /* 0x00000034002d7309 */ /* 0x0042a20000000000 */
[----:B----4-:R-:W-:-:S13]  /*49c0*/  ISETP.NE.AND P0, PT, R46, R5, PT ;  /* 0x000000052e00720c */ /* 0x010fda0003f05270 */
[----:B-1-3--:R-:W-:Y:S05]  /*49d0*/  @P0 BRA `(.L_x_56) ;  /* 0x0000000000080947 */ /* 0x00afea0003800000 */
[----:B------:R-:W-:-:S06]  /*49e0*/  IMAD R48, R51, 0x4, R22 ;  /* 0x0000000433307824 */ /* 0x000fcc00078e0216 */
[----:B--2---:R1:W3:Y:S02]  /*49f0*/  ATOMS.ADD R48, [R48], R45 ;  /* 0x0000002d3030738c */ /* 0x0042e40000000000 */
.L_x_56:
[----:B------:R-:W-:Y:S05]  /*4a00*/  BSYNC.RECONVERGENT B0 ;  /* 0x0000000000007941 */ /* 0x000fea0003800200 */
.L_x_55:
[----:B------:R-:W-:Y:S01]  /*4a10*/  R2P PR, R47, 0x7f ;  /* 0x0000007f2f007804 */ /* 0x000fe20000000000 */
[----:B------:R-:W-:Y:S01]  /*4a20*/  IMAD.IADD R50, R50, 0x1, R49 ;  /* 0x0000000132327824 */ /* 0x000fe200078e0231 */
[----:B---3--:R3:W4:Y:S01]  /*4a30*/  SHFL.IDX PT, R48, R48, R5, 0x1f ;  /* 0x00001f0530307589 */ /* 0x00872200000e0000 */
[----:B------:R-:W-:Y:S01]  /*4a40*/  IMAD.IADD R20, R21, 0x1, R20 ;  /* 0x0000000115147824 */ /* 0x000fe200078e0214 */
[----:B------:R-:W-:Y:S01]  /*4a50*/  SHF.R.U32.HI R21, RZ, UR6, R31 ;  /* 0x00000006ff157c19 */ /* 0x000fe2000801161f */
[----:B------:R-:W-:Y:S03]  /*4a60*/  BSSY.RECONVERGENT B0, `(.L_x_57) ;  /* 0x0000022000007945 */ /* 0x000fe60003800200 */
[----:B---3--:R-:W-:Y:S01]  /*4a70*/  LOP3.LUT R5, R21, UR5, RZ, 0x30, !PT ;  /* 0x0000000515057c12 */ /* 0x008fe2000f8e30ff */
[----:B------:R-:W-:-:S04]  /*4a80*/  IMAD.MOV.U32 R21, RZ, RZ, RZ ;  /* 0x000000ffff157224 */ /* 0x000fc800078e00ff */
        /* <DEDUP_REMOVED lines=23> */
[----:B------:R-:W-:-:S04]  /*4c00*/  LOP3.LUT R52, R49, R52, RZ, 0xc0, !PT ;  /* 0x0000003431347212 */ /* 0x000fc800078ec0ff */
[----:B------:R-:W3:Y:S01]  /*4c10*/  FLO.U32 R49, R52 ;  /* 0x0000003400317300 */ /* 0x000ee200000e0000 */
[----:B------:R-:W-:-:S07]  /*4c20*/  LOP3.LUT R51, R23, R52, RZ, 0xc0, !PT ;  /* 0x0000003417337212 */ /* 0x000fce00078ec0ff */
[----:B------:R-:W0:Y:S01]  /*4c30*/  POPC R51, R51 ;  /* 0x0000003300337309 */ /* 0x000e220000000000 */
[----:B---3--:R-:W-:-:S13]  /*4c40*/  ISETP.NE.AND P0, PT, R46, R49, PT ;  /* 0x000000312e00720c */ /* 0x008fda0003f05270 */
[----:B0---4-:R-:W-:Y:S05]  /*4c50*/  @P0 BRA `(.L_x_58) ;  /* 0x0000000000080947 */ /* 0x011fea0003800000 */
[----:B------:R-:W-:-:S05]  /*4c60*/  IMAD R52, R47, 0x4, R22 ;  /* 0x000000042f347824 */ /* 0x000fca00078e0216 */
[----:B------:R0:W3:Y:S02]  /*4c70*/  ATOMS.ADD R21, [R52], R51 ;  /* 0x000000333415738c */ /* 0x0000e40000000000 */
.L_x_58:
[----:B------:R-:W-:Y:S05]  /*4c80*/  BSYNC.RECONVERGENT B0 ;  /* 0x0000000000007941 */ /* 0x000fea0003800200 */
.L_x_57:
        /* <DEDUP_REMOVED lines=9> */
[----:B0-----:R-:W-:Y:S02]  /*4d20*/  VOTE.ANY R52, PT, P1 ;  /* 0x0000000000347806 */ /* 0x001fe400008e0100 */
        /* <DEDUP_REMOVED lines=22> */
[----:B------:R-:W0:Y:S01]  /*4e90*/  FLO.U32 R19, R52 ;  /* 0x0000003400137300 */ /* 0x000e2200000e0000 */
[----:B------:R-:W-:-:S07]  /*4ea0*/  LOP3.LUT R47, R23, R52, RZ, 0xc0, !PT ;  /* 0x00000034172f7212 */ /* 0x000fce00078ec0ff */
[----:B------:R-:W3:Y:S01]  /*4eb0*/  POPC R47, R47 ;  /* 0x0000002f002f7309 */ /* 0x000ee20000000000 */
[----:B0-----:R-:W-:-:S13]  /*4ec0*/  ISETP.NE.AND P0, PT, R46, R19, PT ;  /* 0x000000132e00720c */ /* 0x001fda0003f05270 */
[----:B---34-:R-:W-:Y:S05]  /*4ed0*/  @P0 BRA `(.L_x_60) ;  /* 0x0000000000080947 */ /* 0x018fea0003800000 */
[----:B------:R-:W-:-:S05]  /*4ee0*/  IMAD R52, R5, 0x4, R22 ;  /* 0x0000000405347824 */ /* 0x000fca00078e0216 */
[----:B------:R0:W3:Y:S02]  /*4ef0*/  ATOMS.ADD R17, [R52], R47 ;  /* 0x0000002f3411738c */ /* 0x0000e40000000000 */
.L_x_60:
[----:B------:R-:W-:Y:S05]  /*4f00*/  BSYNC.RECONVERGENT B0 ;  /* 0x0000000000007941 */ /* 0x000fea0003800200 */
.L_x_59:
        /* <DEDUP_REMOVED lines=39> */
.L_x_62:
[----:B------:R-:W-:Y:S05]  /*5180*/  BSYNC.RECONVERGENT B0 ;  /* 0x0000000000007941 */ /* 0x000fea0003800200 */
.L_x_61:
[----:B------:R-:W-:Y:S01]  /*5190*/  R2P PR, R19, 0x7f ;  /* 0x0000007f13007804 */ /* 0x000fe20000000000 */
[----:B------:R-:W-:Y:S01]  /*51a0*/  IMAD.IADD R0, R7, 0x1, R0 ;  /* 0x0000000107007824 */ /* 0x000fe200078e0200 */
[----:B---3--:R3:W4:Y:S01]  /*51b0*/  SHFL.IDX PT, R11, R11, R5, 0x1f ;  /* 0x00001f050b0b7589 */ /* 0x00872200000e0000 */
[----:B--2---:R-:W-:Y:S01]  /*51c0*/  IMAD.IADD R48, R45, 0x1, R48 ;  /* 0x000000012d307824 */ /* 0x004fe200078e0230 */
[----:B-1----:R-:W-:Y:S01]  /*51d0*/  SHF.R.U32.HI R45, RZ, UR6, R28 ;  /* 0x00000006ff2d7c19 */ /* 0x002fe2000801161c */
[----:B------:R-:W-:Y:S03]  /*51e0*/  BSSY.RECONVERGENT B0, `(.L_x_63) ;  /* 0x0000022000007945 */ /* 0x000fe60003800200 */
[----:B------:R-:W-:-:S05]  /*51f0*/  LOP3.LUT R45, R45, UR5, RZ, 0x30, !PT ;  /* 0x000000052d2d7c12 */ /* 0x000fca000f8e30ff */
        /* <DEDUP_REMOVED lines=24> */
[----:B------:R0:W1:Y:S01]  /*5380*/  FLO.U32 R7, R52 ;  /* 0x0000003400077300 */ /* 0x00006200000e0000 */
[----:B------:R-:W-:-:S07]  /*5390*/  LOP3.LUT R49, R23, R52, RZ, 0xc0, !PT ;  /* 0x0000003417317212 */ /* 0x000fce00078ec0ff */
[----:B------:R-:W2:Y:S01]  /*53a0*/  POPC R49, R49 ;  /* 0x0000003100317309 */ /* 0x000ea20000000000 */
[----:B0-----:R-:W-:Y:S01]  /*53b0*/  IMAD.MOV.U32 R52, RZ, RZ, RZ ;  /* 0x000000ffff347224 */ /* 0x001fe200078e00ff */
[----:B-1----:R-:W-:-:S13]  /*53c0*/  ISETP.NE.AND P0, PT, R46, R7, PT ;  /* 0x000000072e00720c */ /* 0x002fda0003f05270 */
[----:B--234-:R-:W-:Y:S05]  /*53d0*/  @P0 BRA `(.L_x_64) ;  /* 0x0000000000080947 */ /* 0x01cfea0003800000 */
[----:B------:R-:W-:-:S06]  /*53e0*/  IMAD R52, R19, 0x4, R22 ;  /* 0x0000000413347824 */ /* 0x000fcc00078e0216 */
[----:B------:R0:W1:Y:S02]  /*53f0*/  ATOMS.ADD R52, [R52], R49 ;  /* 0x000000313434738c */ /* 0x0000640000000000 */
.L_x_64:
[----:B------:R-:W-:Y:S05]  /*5400*/  BSYNC.RECONVERGENT B0 ;  /* 0x0000000000007941 */ /* 0x000fea0003800200 */
.L_x_63:
[----:B------:R-:W-:Y:S01]  /*5410*/  R2P PR, R45, 0x7f ;  /* 0x0000007f2d007804 */ /* 0x000fe20000000000 */
[----:B-1----:R1:W2:Y:S01]  /*5420*/  SHFL.IDX PT, R52, R52, R7, 0x1f ;  /* 0x00001f0734347589 */ /* 0x0022a200000e0000 */
[----:B------:R-:W-:Y:S11]  /*5430*/  BSSY.RECONVERGENT B0, `(.L_x_65) ;  /* 0x0000021000007945 */ /* 0x000ff60003800200 */
[----:B------:R-:W-:-:S02]  /*5440*/  VOTE.ANY R5, PT, P0 ;  /* 0x0000000000057806 */ /* 0x000fc400000e0100 */
[----:B------:R-:W-:Y:S02]  /*5450*/  VOTE.ANY R19, PT, P1 ;  /* 0x0000000000137806 */ /* 0x000fe400008e0100 */
[----:B------:R-:W-:Y:S02]  /*5460*/  @!P0 LOP3.LUT R5, RZ, R5, RZ, 0x33, !PT ;  /* 0x00000005ff058212 */ /* 0x000fe400078e33ff */
[----:B------:R-:W-:Y:S02]  /*5470*/  @!P1 LOP3.LUT R19, RZ, R19, RZ, 0x33, !PT ;  /* 0x00000013ff139212 */ /* 0x000fe400078e33ff */
[----:B-1----:R-:W-:Y:S02]  /*5480*/  VOTE.ANY R7, PT, P5 ;  /* 0x0000000000077806 */ /* 0x002fe400028e0100 */
[----:B------:R-:W-:Y:S02]  /*5490*/  LOP3.LUT R5, R19, R5, RZ, 0xc0, !PT ;  /* 0x0000000513057212 */ /* 0x000fe400078ec0ff */
[----:B------:R-:W-:-:S02]  /*54a0*/  VOTE.ANY R19, PT, P2 ;  /* 0x0000000000137806 */ /* 0x000fc400010e0100 */
        /* <DEDUP_REMOVED lines=9> */
[----:B------:R-:W-:-:S04]  /*5540*/  LOP3.LUT R5, R19, R5, RZ, 0xc0, !PT ;  /* 0x0000000513057212 */ /* 0x000fc800078ec0ff */
[----:B------:R-:W-:Y:S02]  /*5550*/  LOP3.LUT R5, R7, R5, RZ, 0xc0, !PT ;  /* 0x0000000507057212 */ /* 0x000fe400078ec0ff */
[----:B------:R-:W-:-:S04]  /*5560*/  VOTE.ANY R7, PT, P6 ;  /* 0x0000000000077806 */ /* 0x000fc800030e0100 */
[----:B------:R-:W-:-:S04]  /*5570*/  @!P6 LOP3.LUT R7, RZ, R7, RZ, 0x33, !PT ;  /* 0x00000007ff07e212 */ /* 0x000fc800078e33ff */
[----:B------:R-:W-:Y:S02]  /*5580*/  LOP3.LUT R5, R7, R5, RZ, 0xc0, !PT ;  /* 0x0000000507057212 */ /* 0x000fe400078ec0ff */
[----:B------:R-:W-:-:S04]  /*5590*/  VOTE.ANY R7, PT, P0 ;  /* 0x0000000000077806 */ /* 0x000fc800000e0100 */
[----:B------:R-:W-:-:S04]  /*55a0*/  @!P0 LOP3.LUT R7, RZ, R7, RZ, 0x33, !PT ;  /* 0x00000007ff078212 */ /* 0x000fc800078e33ff */
[----:B------:R-:W-:-:S04]  /*55b0*/  LOP3.LUT R19, R7, R5, RZ, 0xc0, !PT ;  /* 0x0000000507137212 */ /* 0x000fc800078ec0ff */
[----:B------:R-:W1:Y:S01]  /*55c0*/  FLO.U32 R7, R19 ;  /* 0x0000001300077300 */ /* 0x000e6200000e0000 */
[----:B------:R-:W-:-:S07]  /*55d0*/  LOP3.LUT R5, R23, R19, RZ, 0xc0, !PT ;  /* 0x0000001317057212 */ /* 0x000fce00078ec0ff */
[----:B------:R-:W3:Y:S01]  /*55e0*/  POPC R5, R5 ;  /* 0x0000000500057309 */ /* 0x000ee20000000000 */
[----:B-1----:R-:W-:Y:S01]  /*55f0*/  ISETP.NE.AND P0, PT, R46, R7, PT ;  /* 0x000000072e00720c */ /* 0x002fe20003f05270 */
[----:B------:R-:W-:-:S12]  /*5600*/  IMAD.MOV.U32 R46, RZ, RZ, RZ ;  /* 0x000000ffff2e7224 */ /* 0x000fd800078e00ff */
[----:B--23--:R-:W-:Y:S05]  /*5610*/  @P0 BRA `(.L_x_66) ;  /* 0x0000000000080947 */ /* 0x00cfea0003800000 */
[----:B------:R-:W-:-:S05]  /*5620*/  IMAD R22, R45, 0x4, R22 ;  /* 0x000000042d167824 */ /* 0x000fca00078e0216 */
[----:B------:R1:W2:Y:S02]  /*5630*/  ATOMS.ADD R46, [R22], R5 ;  /* 0x00000005162e738c */ /* 0x0002a40000000000 */
.L_x_66:
[----:B------:R-:W-:Y:S05]  /*5640*/  BSYNC.RECONVERGENT B0 ;  /* 0x0000000000007941 */ /* 0x000fea0003800200 */
.L_x_65:
[----:B-12---:R1:W2:Y:S01]  /*5650*/  SHFL.IDX PT, R22, R46, R7, 0x1f ;  /* 0x00001f072e167589 */ /* 0x0062a200000e0000 */
[----:B------:R-:W-:Y:S01]  /*5660*/  LOP3.LUT R19, R44, 0x80000000, RZ, 0x3c, !PT ;  /* 0x800000002c137812 */ /* 0x000fe200078e3cff */
[----:B------:R-:W-:Y:S01]  /*5670*/  IMAD.IADD R11, R15, 0x1, R11 ;  /* 0x000000010f0b7824 */ /* 0x000fe200078e020b */
[----:B------:R-:W-:Y:S01]  /*5680*/  LEA R14, R14, UR4, 0x2 ;  /* 0x000000040e0e7c11 */ /* 0x000fe2000f8e10ff */
[----:B------:R-:W-:Y:S01]  /*5690*/  BAR.SYNC.DEFER_BLOCKING 0x0 ;  /* 0x0000000000007b1d */ /* 0x000fe20000010000 */
[----:B------:R-:W-:Y:S01]  /*56a0*/  LOP3.LUT R43, R43, 0x80000000, RZ, 0x3c, !PT ;  /* 0x800000002b2b7812 */ /* 0x000fe200078e3cff */
[----:B------:R-:W-:Y:S01]  /*56b0*/  IMAD.IADD R21, R51, 0x1, R21 ;  /* 0x0000000133157824 */ /* 0x000fe200078e0215 */
[----:B------:R-:W-:Y:S01]  /*56c0*/  LEA R13, R13, UR4, 0x2 ;  /* 0x000000040d0d7c11 */ /* 0x000fe2000f8e10ff */
[----:B------:R-:W-:Y:S01]  /*56d0*/  IMAD.IADD R17, R47, 0x1, R17 ;  /* 0x000000012f117824 */ /* 0x000fe200078e0211 */
[----:B------:R-:W-:Y:S01]  /*56e0*/  LOP3.LUT R15, R42, 0x80000000, RZ, 0x3c, !PT ;  /* 0x800000002a0f7812 */ /* 0x000fe200078e3cff */
[----:B------:R-:W-:Y:S01]  /*56f0*/  IMAD.IADD R52, R49, 0x1, R52 ;  /* 0x0000000131347824 */ /* 0x000fe200078e0234 */
[----:B------:R-:W-:Y:S01]  /*5700*/  LEA R10, R10, UR4, 0x2 ;  /* 0x000000040a0a7c11 */ /* 0x000fe2000f8e10ff */
[----:B------:R-:W-:Y:S01]  /*5710*/  BSSY B1, `(.L_x_67) ;  /* 0x0000058000017945 */ /* 0x000fe20003800000 */
[----:B------:R-:W-:-:S02]  /*5720*/  LEA R42, R9, UR4, 0x2 ;  /* 0x00000004092a7c11 */ /* 0x000fc4000f8e10ff */
[----:B------:R-:W-:Y:S02]  /*5730*/  LEA R4, R4, UR4, 0x2 ;  /* 0x0000000404047c11 */ /* 0x000fe4000f8e10ff */
[----:B------:R-:W-:Y:S02]  /*5740*/  LEA R50, R50, UR4, 0x2 ;  /* 0x0000000432327c11 */ /* 0x000fe4000f8e10ff */
[----:B-1----:R-:W-:Y:S02]  /*5750*/  LEA R7, R20, UR4, 0x2 ;  /* 0x0000000414077c11 */ /* 0x002fe4000f8e10ff */
[----:B------:R-:W-:Y:S02]  /*5760*/  LEA R18, R18, UR4, 0x2 ;  /* 0x0000000412127c11 */ /* 0x000fe4000f8e10ff */
[----:B------:R-:W-:Y:S01]  /*5770*/  LEA R9, R16, UR4, 0x2 ;  /* 0x0000000410097c11 */ /* 0x000fe2000f8e10ff */
[----:B--2---:R-:W-:Y:S01]  /*5780*/  IMAD.IADD R22, R5, 0x1, R22 ;  /* 0x0000000105167824 */ /* 0x004fe200078e0216 */
[----:B------:R-:W-:-:S02]  /*5790*/  LEA R5, R6, UR4, 0x2 ;  /* 0x0000000406057c11 */ /* 0x000fc4000f8e10ff */
[----:B------:R-:W-:Y:S01]  /*57a0*/  LEA R12, R12, UR4, 0x2 ;  /* 0x000000040c0c7c11 */ /* 0x000fe2000f8e10ff */
[----:B------:R-:W-:Y:S01]  /*57b0*/  STS [R14+-0x4], R19 ;  /* 0xfffffc130e007388 */ /* 0x000fe20000000800 */
[----:B------:R-:W-:Y:S02]  /*57c0*/  LEA R48, R48, UR4, 0x2 ;  /* 0x0000000430307c11 */ /* 0x000fe4000f8e10ff */
[----:B------:R-:W-:Y:S01]  /*57d0*/  LEA R21, R21, UR4, 0x2 ;  /* 0x0000000415157c11 */ /* 0x000fe2000f8e10ff */
[----:B------:R1:W-:Y:S01]  /*57e0*/  STS [R13+-0x4], R43 ;  /* 0xfffffc2b0d007388 */ /* 0x0003e20000000800 */
[----:B------:R-:W-:Y:S02]  /*57f0*/  LEA R11, R11, UR4, 0x2 ;  /* 0x000000040b0b7c11 */ /* 0x000fe4000f8e10ff */
[----:B------:R-:W-:Y:S01]  /*5800*/  LEA R52, R52, UR4, 0x2 ;  /* 0x0000000434347c11 */ /* 0x000fe2000f8e10ff */
[----:B------:R2:W-:Y:S01]  /*5810*/  STS [R10+-0x4], R15 ;  /* 0xfffffc0f0a007388 */ /* 0x0005e20000000800 */
[----:B------:R-:W-:-:S03]  /*5820*/  ISETP.NE.AND P0, PT, R53, RZ, PT ;  /* 0x000000ff3500720c */ /* 0x000fc60003f05270 */
[----:B------:R-:W-:Y:S01]  /*5830*/  STS [R42+-0x4], R41 ;  /* 0xfffffc292a007388 */ /* 0x000fe20000000800 */
[----:B-1----:R-:W-:-:S03]  /*5840*/  LEA R13, R8, UR4, 0x2 ;  /* 0x00000004080d7c11 */ /* 0x002fc6000f8e10ff */
[----:B------:R1:W-:Y:S01]  /*5850*/  STS [R5+-0x4], R40 ;  /* 0xfffffc2805007388 */ /* 0x0003e20000000800 */
[----:B--2---:R-:W-:-:S03]  /*5860*/  LEA R15, R0, UR4, 0x2 ;  /* 0x00000004000f7c11 */ /* 0x004fc6000f8e10ff */
[----:B------:R-:W-:Y:S01]  /*5870*/  STS [R4+-0x4], R39 ;  /* 0xfffffc2704007388 */ /* 0x000fe20000000800 */
[----:B------:R-:W-:-:S03]  /*5880*/  LEA R0, R17, UR4, 0x2 ;  /* 0x0000000411007c11 */ /* 0x000fc6000f8e10ff */
[----:B------:R-:W-:Y:S01]  /*5890*/  STS [R50+-0x4], R25 ;  /* 0xfffffc1932007388 */ /* 0x000fe20000000800 */
[----:B-1----:R-:W-:-:S03]  /*58a0*/  LEA R5, R22, UR4, 0x2 ;  /* 0x0000000416057c11 */ /* 0x002fc6000f8e10ff */
[----:B------:R-:W-:Y:S04]  /*58b0*/  STS [R7+-0x4], R38 ;  /* 0xfffffc2607007388 */ /* 0x000fe80000000800 */
[----:B------:R-:W-:Y:S04]  /*58c0*/  STS [R18+-0x4], R37 ;  /* 0xfffffc2512007388 */ /* 0x000fe80000000800 */
[----:B------:R-:W-:Y:S04]  /*58d0*/  STS [R9+-0x4], R36 ;  /* 0xfffffc2409007388 */ /* 0x000fe80000000800 */
[----:B------:R-:W-:Y:S04]  /*58e0*/  STS [R12+-0x4], R35 ;  /* 0xfffffc230c007388 */ /* 0x000fe80000000800 */
[----:B------:R1:W-:Y:S04]  /*58f0*/  STS [R13+-0x4], R34 ;  /* 0xfffffc220d007388 */ /* 0x0003e80000000800 */
[----:B------:R2:W-:Y:S04]  /*5900*/  STS [R15+-0x4], R26 ;  /* 0xfffffc1a0f007388 */ /* 0x0005e80000000800 */
[----:B------:R2:W-:Y:S01]  /*5910*/  STS [R48+-0x4], R33 ;  /* 0xfffffc2130007388 */ /* 0x0005e20000000800 */
[----:B-1----:R-:W-:-:S03]  /*5920*/  LEA R13, R3, UR4, 0x3 ;  /* 0x00000004030d7c11 */ /* 0x002fc6000f8e18ff */
[----:B------:R2:W-:Y:S04]  /*5930*/  STS [R21+-0x4], R32 ;  /* 0xfffffc2015007388 */ /* 0x0005e80000000800 */
[----:B------:R2:W-:Y:S04]  /*5940*/  STS [R0+-0x4], R31 ;  /* 0xfffffc1f00007388 */ /* 0x0005e80000000800 */
[----:B------:R2:W-:Y:S04]  /*5950*/  STS [R11+-0x4], R30 ;  /* 0xfffffc1e0b007388 */ /* 0x0005e80000000800 */
[----:B------:R2:W-:Y:S04]  /*5960*/  STS [R52+-0x4], R29 ;  /* 0xfffffc1d34007388 */ /* 0x0005e80000000800 */
[----:B------:R2:W-:Y:S01]  /*5970*/  STS [R5+-0x4], R28 ;  /* 0xfffffc1c05007388 */ /* 0x0005e20000000800 */
[----:B------:R-:W-:Y:S05]  /*5980*/  @P0 BRA `(.L_x_68) ;  /* 0x0000000000c00947 */ /* 0x000fea0003800000 */
[----:B------:R-:W1:Y:S02]  /*5990*/  LDCU.64 UR10, c[0x0][0x398] ;  /* 0x00007300ff0a77ac */ /* 0x000e640008000a00 */
[----:B-1----:R-:W-:-:S04]  /*59a0*/  LEA R6, P0, R3, UR10, 0x3 ;  /* 0x0000000a03067c11 */ /* 0x002fc8000f8018ff */
[----:B------:R-:W-:-:S05]  /*59b0*/  LEA.HI.X R7, R3, UR11, RZ, 0x3, P0 ;  /* 0x0000000b03077c11 */ /* 0x000fca00080f1cff */
[----:B--2---:R-:W2:Y:S01]  /*59c0*/  LDG.E.64 R4, desc[UR8][R6.64] ;  /* 0x0000000806047981 */ /* 0x004ea2000c1e1b00 */
[----:B------:R-:W-:Y:S01]  /*59d0*/  SHF.R.S32.HI R9, RZ, 0x1f, R24 ;  /* 0x0000001fff097819 */ /* 0x000fe20000011418 */
[----:B------:R-:W-:Y:S01]  /*59e0*/  UISETP.GE.AND UP0, UPT, UR7, 0x1, UPT ;  /* 0x000000010700788c */ /* 0x000fe2000bf06270 */
[----:B------:R-:W-:Y:S01]  /*59f0*/  IMAD.MOV.U32 R0, RZ, RZ, R27 ;  /* 0x000000ffff007224 */ /* 0x000fe200078e001b */
[----:B--2---:R-:W-:-:S05]  /*5a00*/  IADD3 R4, P0, PT, -R24, R4, RZ ;  /* 0x0000000418047210 */ /* 0x004fca0007f1e1ff */
[----:B------:R-:W-:-:S05]  /*5a10*/  IMAD.X R5, R5, 0x1, ~R9, P0 ;  /* 0x0000000105057824 */ /* 0x000fca00000e0e09 */
[----:B------:R1:W-:Y:S01]  /*5a20*/  STS.64 [R13+0x7200], R4 ;  /* 0x007200040d007388 */ /* 0x0003e20000000a00 */
[----:B------:R-:W-:Y:S05]  /*5a30*/  BRA.U !UP0, `(.L_x_69) ;  /* 0x00000001086c7547 */ /* 0x000fea000b800000 */
[----:B------:R-:W-:Y:S01]  /*5a40*/  BSSY B0, `(.L_x_70) ;  /* 0x0000019000007945 */ /* 0x000fe20003800000 */
[----:B------:R-:W-:Y:S02]  /*5a50*/  IMAD.MOV.U32 R6, RZ, RZ, -0x1 ;  /* 0xffffffffff067424 */ /* 0x000fe400078e00ff */
[----:B------:R-:W-:Y:S02]  /*5a60*/  IMAD.U32 R7, RZ, RZ, UR7 ;  /* 0x00000007ff077e24 */ /* 0x000fe4000f8e00ff */
[----:B------:R-:W-:-:S07]  /*5a70*/  IMAD.MOV.U32 R0, RZ, RZ, R27 ;  /* 0x000000ffff007224 */ /* 0x000fce00078e001b */
.L_x_74:
[----:B-1----:R-:W1:Y:S01]  /*5a80*/  LDC.64 R4, c[0x0][0x380] ;  /* 0x0000e000ff047b82 */ /* 0x002e620000000a00 */
[----:B------:R-:W-:Y:S01]  /*5a90*/  VIADD R11, R7, 0xffffffff ;  /* 0xffffffff070b7836 */ /* 0x000fe20000000000 */
[----:B------:R-:W-:Y:S03]  /*5aa0*/  BSSY B2, `(.L_x_71) ;  /* 0x0000008000027945 */ /* 0x000fe60003800000 */
[----:B------:R-:W-:-:S04]  /*5ab0*/  IMAD R9, R11, 0x100, R3 ;  /* 0x000001000b097824 */ /* 0x000fc800078e0203 */
[----:B-1----:R-:W-:-:S07]  /*5ac0*/  IMAD.WIDE R4, R9, 0x4, R4 ;  /* 0x0000000409047825 */ /* 0x002fce00078e0204 */
.L_x_72:
[----:B------:R-:W-:Y:S05]  /*5ad0*/  YIELD ;  /* 0x0000000000007946 */ /* 0x000fea0003800000 */
[----:B------:R1:W-:Y:S06]  /*5ae0*/  MEMBAR.SC.CTA ;  /* 0x0000000000007992 */ /* 0x0003ec0000000000 */
[----:B-1----:R-:W2:Y:S02]  /*5af0*/  LDG.E.STRONG.SYS R8, desc[UR8][R4.64] ;  /* 0x0000000804087981 */ /* 0x002ea4000c1f5900 */
[----:B--2---:R-:W-:-:S13]  /*5b00*/  ISETP.NE.AND P0, PT, R8, RZ, PT ;  /* 0x000000ff0800720c */ /* 0x004fda0003f05270 */
[----:B------:R-:W-:Y:S05]  /*5b10*/  @!P0 BRA `(.L_x_72) ;  /* 0xfffffffc00ec8947 */ /* 0x000fea000383ffff */
[----:B------:R-:W-:Y:S05]  /*5b20*/  BSYNC B2 ;  /* 0x0000000000027941 */ /* 0x000fea0003800000 */
.L_x_71:
[----:B------:R-:W-:Y:S01]  /*5b30*/  BSSY.RECONVERGENT B2, `(.L_x_73) ;  /* 0x0000006000027945 */ /* 0x000fe20003800200 */
[C---:B------:R-:W-:Y:S02]  /*5b40*/  ISETP.GT.AND P0, PT, R8.reuse, -0x1, PT ;  /* 0xffffffff0800780c */ /* 0x040fe40003f04270 */
[----:B------:R-:W-:Y:S01]  /*5b50*/  LOP3.LUT R5, R8, 0x3fffffff, RZ, 0xc0, !PT ;  /* 0x3fffffff08057812 */ /* 0x000fe200078ec0ff */
[----:B------:R-:W-:Y:S05]  /*5b60*/  WARPSYNC.EXCLUSIVE R6 ;  /* 0x0000000006007348 */ /* 0x000fea0003a00000 */
[----:B------:R-:W-:-:S05]  /*5b70*/  IMAD.IADD R0, R5, 0x1, R0 ;  /* 0x0000000105007824 */ /* 0x000fca00078e0200 */
[----:B------:R-:W-:-:S07]  /*5b80*/  VOTE.ANY R6, PT, P0 ;  /* 0x0000000000067806 */ /* 0x000fce00000e0100 */
[----:B------:R-:W-:Y:S05]  /*5b90*/  BSYNC.RECONVERGENT B2 ;  /* 0x0000000000027941 */ /* 0x000fea0003800200 */
.L_x_73:
[----:B------:R-:W-:Y:S01]  /*5ba0*/  ISETP.GT.U32.AND P1, PT, R7, 0x1, PT ;  /* 0x000000010700780c */ /* 0x000fe20003f24070 */
[----:B------:R-:W-:-:S12]  /*5bb0*/  IMAD.MOV.U32 R7, RZ, RZ, R11 ;  /* 0x000000ffff077224 */ /* 0x000fd800078e000b */
[----:B------:R-:W-:Y:S05]  /*5bc0*/  @P0 BRA P1, `(.L_x_74) ;  /* 0xfffffffc00ac0947 */ /* 0x000fea000083ffff */
[----:B------:R-:W-:Y:S05]  /*5bd0*/  BSYNC B0 ;  /* 0x0000000000007941 */ /* 0x000fea0003800000 */
.L_x_70:
[----:B------:R2:W3:Y:S02]  /*5be0*/  LDS.64 R4, [R13+0x7200] ;  /* 0x007200000d047984 */ /* 0x0004e40000000a00 */
.L_x_69:
[----:B------:R-:W4:Y:S01]  /*5bf0*/  LDC.64 R6, c[0x0][0x380] ;  /* 0x0000e000ff067b82 */ /* 0x000f220000000a00 */
[C---:B------:R-:W-:Y:S01]  /*5c00*/  IMAD.IADD R11, R0.reuse, 0x1, -R27 ;  /* 0x00000001000b7824 */ /* 0x040fe200078e0a1b */
[----:B------:R-:W-:Y:S01]  /*5c10*/  LOP3.LUT R9, R0, 0x80000000, RZ, 0xfc, !PT ;  /* 0x8000000000097812 */ /* 0x000fe200078efcff */
[----:B------:R-:W-:-:S03]  /*5c20*/  IMAD.U32 R15, RZ, RZ, UR7 ;  /* 0x00000007ff0f7e24 */ /* 0x000fc6000f8e00ff */
[----:B-1-3--:R-:W-:Y:S01]  /*5c30*/  IADD3 R4, P0, PT, R11, R4, RZ ;  /* 0x000000040b047210 */ /* 0x00afe20007f1e0ff */
[----:B------:R-:W-:-:S03]  /*5c40*/  IMAD R15, R15, 0x100, R3 ;  /* 0x000001000f0f7824 */ /* 0x000fc600078e0203 */
[----:B------:R-:W-:-:S05]  /*5c50*/  LEA.HI.X.SX32 R5, R11, R5, 0x1, P0 ;  /* 0x000000050b057211 */ /* 0x000fca00000f0eff */
[----:B------:R1:W-:Y:S01]  /*5c60*/  STS.64 [R13+0x7200], R4 ;  /* 0x007200040d007388 */ /* 0x0003e20000000a00 */
[----:B----4-:R-:W-:-:S05]  /*5c70*/  IMAD.WIDE R6, R15, 0x4, R6 ;  /* 0x000000040f067825 */ /* 0x010fca00078e0206 */
[----:B------:R1:W-:Y:S02]  /*5c80*/  STG.E.STRONG.SYS desc[UR8][R6.64], R9 ;  /* 0x0000000906007986 */ /* 0x0003e4000c115908 */
.L_x_68:
[----:B------:R-:W-:Y:S05]  /*5c90*/  BSYNC B1 ;  /* 0x0000000000017941 */ /* 0x000fea0003800000 */
.L_x_67:
[----:B-1----:R-:W1:Y:S01]  /*5ca0*/  LDC.64 R6, c[0x0][0x390] ;  /* 0x0000e400ff067b82 */ /* 0x002e620000000a00 */
[----:B------:R-:W-:-:S06]  /*5cb0*/  UIMAD UR6, UR7, 0x1c80, URZ ;  /* 0x00001c80070678a4 */ /* 0x000fcc000f8e02ff */
[----:B--2---:R-:W-:Y:S01]  /*5cc0*/  IMAD.U32 R0, RZ, RZ, UR6 ;  /* 0x00000006ff007e24 */ /* 0x004fe2000f8e00ff */
[----:B------:R-:W2:Y:S03]  /*5cd0*/  LDC R9, c[0x0][0x3c0] ;  /* 0x0000f000ff097b82 */ /* 0x000ea60000000800 */
[----:B------:R-:W-:Y:S01]  /*5ce0*/  VIADD R0, R0, 0x1c80 ;  /* 0x00001c8000007836 */ /* 0x000fe20000000000 */
[----:B-1----:R-:W-:-:S04]  /*5cf0*/  ISETP.EQ.U32.AND P1, PT, R6, RZ, PT ;  /* 0x000000ff0600720c */ /* 0x002fc80003f22070 */
[CC--:B--2---:R-:W-:Y:S02]  /*5d00*/  ISETP.GE.AND P0, PT, R0.reuse, R9.reuse, PT ;  /* 0x000000090000720c */ /* 0x0c4fe40003f06270 */
[----:B------:R-:W-:Y:S02]  /*5d10*/  ISETP.GT.AND P3, PT, R0, R9, PT ;  /* 0x000000090000720c */ /* 0x000fe40003f64270 */
[----:B------:R-:W-:Y:S02]  /*5d20*/  ISETP.EQ.OR.EX P0, PT, R7, RZ, !P0, P1 ;  /* 0x000000ff0700720c */ /* 0x000fe40004702710 */
[C---:B------:R-:W-:Y:S02]  /*5d30*/  LEA R0, R3.reuse, UR4, 0x2 ;  /* 0x0000000403007c11 */ /* 0x040fe4000f8e10ff */
[----:B------:R-:W-:-:S13]  /*5d40*/  ISETP.GT.U32.OR P0, PT, R3, 0xff, P0 ;  /* 0x000000ff0300780c */ /* 0x000fda0000704470 */
[----:B------:R-:W-:Y:S05]  /*5d50*/  @P0 BRA `(.L_x_75) ;  /* 0x0000000000200947 */ /* 0x000fea0003800000 */
[----:B------:R-:W1:Y:S01]  /*5d60*/  LDS.64 R4, [R13+0x7200] ;  /* 0x007200000d047984 */ /* 0x000e620000000a00 */
[C---:B------:R-:W-:Y:S02]  /*5d70*/  LEA R6, P2, R3.reuse, R6, 0x3 ;  /* 0x0000000603067211 */ /* 0x040fe400078418ff */
[--C-:B------:R-:W-:Y:S02]  /*5d80*/  SHF.R.S32.HI R11, RZ, 0x1f, R27.reuse ;  /* 0x0000001fff0b7819 */ /* 0x100fe4000001141b */
[----:B------:R-:W-:Y:S02]  /*5d90*/  LEA.HI.X R7, R3, R7, RZ, 0x3, P2 ;  /* 0x0000000703077211 */ /* 0x000fe400010f1cff */
[----:B-1----:R-:W-:Y:S02]  /*5da0*/  IADD3 R4, P0, P1, R4, R24, R27 ;  /* 0x0000001804047210 */ /* 0x002fe4000791e01b */
[----:B------:R-:W-:-:S04]  /*5db0*/  SHF.R.S32.HI R24, RZ, 0x1f, R24 ;  /* 0x0000001fff187819 */ /* 0x000fc80000011418 */
[----:B------:R-:W-:-:S05]  /*5dc0*/  IADD3.X R5, PT, PT, R5, R24, R11, P0, P1 ;  /* 0x0000001805057210 */ /* 0x000fca00007e240b */
[----:B------:R1:W-:Y:S02]  /*5dd0*/  STG.E.64 desc[UR8][R6.64], R4 ;  /* 0x0000000406007986 */ /* 0x0003e4000c101b08 */
.L_x_75:
[----:B------:R-:W-:Y:S05]  /*5de0*/  WARPSYNC.ALL ;  /* 0x0000000000007948 */ /* 0x000fea0003800000 */
[----:B------:R-:W-:Y:S06]  /*5df0*/  BAR.SYNC.DEFER_BLOCKING 0x0 ;  /* 0x0000000000007b1d */ /* 0x000fec0000010000 */
[----:B------:R-:W-:Y:S05]  /*5e00*/  @P3 BRA `(.L_x_76) ;  /* 0x0000000c009c3947 */ /* 0x000fea0003800000 */
[----:B------:R-:W1:Y:S01]  /*5e10*/  LDS R2, [R0] ;  /* 0x0000000000027984 */ /* 0x000e620000000800 */
[----:B------:R-:W1:Y:S01]  /*5e20*/  LDCU UR6, c[0x0][0x3c4] ;  /* 0x00007880ff0677ac */ /* 0x000e620008000800 */
[----:B------:R-:W2:Y:S01]  /*5e30*/  LDCU.64 UR10, c[0x0][0x3a0] ;  /* 0x00007400ff0a77ac */ /* 0x000ea20008000a00 */
[----:B-1----:R-:W-:Y:S02]  /*5e40*/  SHF.R.U32.HI R4, RZ, UR6, R2 ;  /* 0x00000006ff047c19 */ /* 0x002fe40008011602 */
[----:B------:R-:W-:Y:S02]  /*5e50*/  LOP3.LUT R11, R2, 0x80000000, RZ, 0x3c, !PT ;  /* 0x80000000020b7812 */ /* 0x000fe400078e3cff */
[----:B------:R-:W-:-:S04]  /*5e60*/  LOP3.LUT R4, R4, UR5, RZ, 0x30, !PT ;  /* 0x0000000504047c12 */ /* 0x000fc8000f8e30ff */
[----:B------:R-:W-:-:S06]  /*5e70*/  LEA R5, R4, UR4, 0x3 ;  /* 0x0000000404057c11 */ /* 0x000fcc000f8e18ff */
[----:B------:R-:W1:Y:S02]  /*5e80*/  LDS.64 R4, [R5+0x7200] ;  /* 0x0072000005047984 */ /* 0x000e640000000a00 */
[----:B-1----:R-:W-:-:S05]  /*5e90*/  IADD3 R4, P0, PT, R4, R3, RZ ;  /* 0x0000000304047210 */ /* 0x002fca0007f1e0ff */
[----:B------:R-:W-:Y:S01]  /*5ea0*/  IMAD.X R7, RZ, RZ, R5, P0 ;  /* 0x000000ffff077224 */ /* 0x000fe200000e0605 */
[----:B--2---:R-:W-:-:S04]  /*5eb0*/  LEA R6, P0, R4, UR10, 0x2 ;  /* 0x0000000a04067c11 */ /* 0x004fc8000f8010ff */
[----:B------:R-:W-:-:S05]  /*5ec0*/  LEA.HI.X R7, R4, UR11, R7, 0x2, P0 ;  /* 0x0000000b04077c11 */ /* 0x000fca00080f1407 */
[----:B------:R-:W-:Y:S01]  /*5ed0*/  STG.E desc[UR8][R6.64], R11 ;  /* 0x0000000b06007986 */ /* 0x000fe2000c101908 */
[----:B------:R-:W-:-:S03]  /*5ee0*/  NOP ;  /* 0x0000000000007918 */ /* 0x000fc60000000000 */
[----:B------:R-:W1:Y:S02]  /*5ef0*/  LDS R2, [R0+0x600] ;  /* 0x0006000000027984 */ /* 0x000e640000000800 */
[----:B-1----:R-:W-:Y:S02]  /*5f00*/  SHF.R.U32.HI R4, RZ, UR6, R2 ;  /* 0x00000006ff047c19 */ /* 0x002fe40008011602 */
[----:B------:R-:W-:Y:S02]  /*5f10*/  LOP3.LUT R11, R2, 0x80000000, RZ, 0x3c, !PT ;  /* 0x80000000020b7812 */ /* 0x000fe400078e3cff */
[----:B------:R-:W-:-:S04]  /*5f20*/  LOP3.LUT R4, R4, UR5, RZ, 0x30, !PT ;  /* 0x0000000504047c12 */ /* 0x000fc8000f8e30ff */
[----:B------:R-:W-:-:S06]  /*5f30*/  LEA R5, R4, UR4, 0x3 ;  /* 0x0000000404057c11 */ /* 0x000fcc000f8e18ff */
[----:B------:R-:W1:Y:S02]  /*5f40*/  LDS.64 R4, [R5+0x7200] ;  /* 0x0072000005047984 */ /* 0x000e640000000a00 */
[----:B-1----:R-:W-:-:S05]  /*5f50*/  IADD3 R4, P0, PT, R4, R3, RZ ;  /* 0x0000000304047210 */ /* 0x002fca0007f1e0ff */
[----:B------:R-:W-:Y:S01]  /*5f60*/  IMAD.X R9, RZ, RZ, R5, P0 ;  /* 0x000000ffff097224 */ /* 0x000fe200000e0605 */
[----:B------:R-:W-:-:S04]  /*5f70*/  LEA R8, P0, R4, UR10, 0x2 ;  /* 0x0000000a04087c11 */ /* 0x000fc8000f8010ff */
        /* <DEDUP_REMOVED lines=196> */
[----:B-1----:R-:W-:-:S04]  /*6bc0*/  SHF.R.U32.HI R2, RZ, UR6, R0 ;  /* 0x00000006ff027c19 */ /* 0x002fc80008011600 */
[----:B------:R-:W-:-:S04]  /*6bd0*/  LOP3.LUT R2, R2, UR5, RZ, 0x30, !PT ;  /* 0x0000000502027c12 */ /* 0x000fc8000f8e30ff */
[----:B------:R-:W-:-:S06]  /*6be0*/  LEA R4, R2, UR4, 0x3 ;  /* 0x0000000402047c11 */ /* 0x000fcc000f8e18ff */
[----:B------:R-:W1:Y:S02]  /*6bf0*/  LDS.64 R4, [R4+0x7200] ;  /* 0x0072000004047984 */ /* 0x000e640000000a00 */
[----:B-1----:R-:W-:-:S05]  /*6c00*/  IADD3 R3, P0, PT, R4, R3, RZ ;  /* 0x0000000304037210 */ /* 0x002fca0007f1e0ff */
[----:B------:R-:W-:Y:S01]  /*6c10*/  IMAD.X R6, RZ, RZ, R5, P0 ;  /* 0x000000ffff067224 */ /* 0x000fe200000e0605 */
[C---:B------:R-:W-:Y:S02]  /*6c20*/  LEA R2, P0, R3.reuse, UR10, 0x2 ;  /* 0x0000000a03027c11 */ /* 0x040fe4000f8010ff */
[----:B------:R-:W-:Y:S02]  /*6c30*/  LOP3.LUT R5, R0, 0x80000000, RZ, 0x3c, !PT ;  /* 0x8000000000057812 */ /* 0x000fe400078e3cff */
[----:B------:R-:W-:-:S05]  /*6c40*/  LEA.HI.X R3, R3, UR11, R6, 0x2, P0 ;  /* 0x0000000b03037c11 */ /* 0x000fca00080f1406 */
[----:B------:R-:W-:Y:S01]  /*6c50*/  STG.E desc[UR8][R2.64+0x6c00], R5 ;  /* 0x006c000502007986 */ /* 0x000fe2000c101908 */
[----:B------:R-:W-:Y:S01]  /*6c60*/  NOP ;  /* 0x0000000000007918 */ /* 0x000fe20000000000 */
[----:B------:R-:W-:Y:S05]  /*6c70*/  EXIT ;  /* 0x000000000000794d */ /* 0x000fea0003800000 */
.L_x_76:
[----:B-1----:R-:W-:Y:S01]  /*6c80*/  IMAD.U32 R4, RZ, RZ, UR7 ;  /* 0x00000007ff047e24 */ /* 0x002fe2000f8e00ff */
[----:B------:R-:W-:Y:S01]  /*6c90*/  BSSY.RECONVERGENT B0, `(.L_x_77) ;  /* 0x000001e000007945 */ /* 0x000fe20003800200 */
[C---:B------:R-:W-:Y:S02]  /*6ca0*/  VIADD R6, R3.reuse, 0x300 ;  /* 0x0000030003067836 */ /* 0x040fe40000000000 */
[----:B------:R-:W-:Y:S02]  /*6cb0*/  IMAD R5, R4, -0x1c80, R9 ;  /* 0xffffe38004057824 */ /* 0x000fe400078e0209 */
[C---:B------:R-:W-:Y:S02]  /*6cc0*/  VIADD R4, R3.reuse, 0x180 ;  /* 0x0000018003047836 */ /* 0x040fe40000000000 */
[C---:B------:R-:W-:Y:S01]  /*6cd0*/  VIADD R8, R3.reuse, 0x480 ;  /* 0x0000048003087836 */ /* 0x040fe20000000000 */
[CC--:B------:R-:W-:Y:S01]  /*6ce0*/  ISETP.GE.AND P1, PT, R3.reuse, R5.reuse, PT ;  /* 0x000000050300720c */ /* 0x0c0fe20003f26270 */
[C---:B------:R-:W-:Y:S01]  /*6cf0*/  VIADD R10, R3.reuse, 0xa80 ;  /* 0x00000a80030a7836 */ /* 0x040fe20000000000 */
[-C--:B------:R-:W-:Y:S01]  /*6d00*/  ISETP.GE.AND P2, PT, R4, R5.reuse, PT ;  /* 0x000000050400720c */ /* 0x080fe20003f46270 */
[C---:B------:R-:W-:Y:S01]  /*6d10*/  VIADD R4, R3.reuse, 0x600 ;  /* 0x0000060003047836 */ /* 0x040fe20000000000 */
[-C--:B------:R-:W-:Y:S01]  /*6d20*/  ISETP.GE.AND P3, PT, R6, R5.reuse, PT ;  /* 0x000000050600720c */ /* 0x080fe20003f66270 */
[C---:B------:R-:W-:Y:S01]  /*6d30*/  VIADD R6, R3.reuse, 0x780 ;  /* 0x0000078003067836 */ /* 0x040fe20000000000 */
[-C--:B------:R-:W-:Y:S01]  /*6d40*/  ISETP.GE.AND P4, PT, R8, R5.reuse, PT ;  /* 0x000000050800720c */ /* 0x080fe20003f86270 */
[----:B------:R-:W-:Y:S01]  /*6d50*/  VIADD R8, R3, 0x900 ;  /* 0x0000090003087836 */ /* 0x000fe20000000000 */
[----:B------:R-:W-:-:S02]  /*6d60*/  ISETP.GE.AND P5, PT, R4, R5, PT ;  /* 0x000000050400720c */ /* 0x000fc40003fa6270 */
[-C--:B------:R-:W-:Y:S02]  /*6d70*/  ISETP.GE.AND P6, PT, R6, R5.reuse, PT ;  /* 0x000000050600720c */ /* 0x080fe40003fc6270 */
[----:B------:R-:W-:Y:S01]  /*6d80*/  ISETP.GE.AND P0, PT, R8, R5, PT ;  /* 0x000000050800720c */ /* 0x000fe20003f06270 */
[----:B------:R-:W-:-:S12]  /*6d90*/  @P1 BRA `(.L_x_78) ;  /* 0x0000000000341947 */ /* 0x000fd80003800000 */
[----:B------:R-:W1:Y:S01]  /*6da0*/  LDS R4, [R0] ;  /* 0x0000000000047984 */ /* 0x000e620000000800 */
[----:B------:R-:W1:Y:S01]  /*6db0*/  LDCU UR6, c[0x0][0x3c4] ;  /* 0x00007880ff0677ac */ /* 0x000e620008000800 */
[----:B------:R-:W2:Y:S01]  /*6dc0*/  LDCU.64 UR10, c[0x0][0x3a0] ;  /* 0x00007400ff0a77ac */ /* 0x000ea20008000a00 */
[----:B-1----:R-:W-:-:S04]  /*6dd0*/  SHF.R.U32.HI R6, RZ, UR6, R4 ;  /* 0x00000006ff067c19 */ /* 0x002fc80008011604 */
[----:B------:R-:W-:-:S04]  /*6de0*/  LOP3.LUT R6, R6, UR5, RZ, 0x30, !PT ;  /* 0x0000000506067c12 */ /* 0x000fc8000f8e30ff */
[----:B------:R-:W-:-:S05]  /*6df0*/  LEA R8, R6, UR4, 0x3 ;  /* 0x0000000406087c11 */ /* 0x000fca000f8e18ff */
[----:B------:R-:W1:Y:S02]  /*6e00*/  LDS.64 R6, [R8+0x7200] ;  /* 0x0072000008067984 */ /* 0x000e640000000a00 */
[----:B-1----:R-:W-:-:S05]  /*6e10*/  IADD3 R9, P1, PT, R6, R3, RZ ;  /* 0x0000000306097210 */ /* 0x002fca0007f3e0ff */
[----:B------:R-:W-:Y:S01]  /*6e20*/  IMAD.X R12, RZ, RZ, R7, P1 ;  /* 0x000000ffff0c7224 */ /* 0x000fe200008e0607 */
[----:B--2---:R-:W-:-:S04]  /*6e30*/  LEA R6, P1, R9, UR10, 0x2 ;  /* 0x0000000a09067c11 */ /* 0x004fc8000f8210ff */
[----:B------:R-:W-:Y:S02]  /*6e40*/  LEA.HI.X R7, R9, UR11, R12, 0x2, P1 ;  /* 0x0000000b09077c11 */ /* 0x000fe400088f140c */
[----:B------:R-:W-:-:S05]  /*6e50*/  LOP3.LUT R9, R4, 0x80000000, RZ, 0x3c, !PT ;  /* 0x8000000004097812 */ /* 0x000fca00078e3cff */
[----:B------:R1:W-:Y:S02]  /*6e60*/  STG.E desc[UR8][R6.64], R9 ;  /* 0x0000000906007986 */ /* 0x0003e4000c101908 */
.L_x_78:
[----:B------:R-:W-:Y:S05]  /*6e70*/  BSYNC.RECONVERGENT B0 ;  /* 0x0000000000007941 */ /* 0x000fea0003800200 */
.L_x_77:
[----:B------:R-:W-:Y:S01]  /*6e80*/  NOP ;  /* 0x0000000000007918 */ /* 0x000fe20000000000 */
[----:B------:R-:W-:Y:S01]  /*6e90*/  BSSY.RECONVERGENT B0, `(.L_x_79) ;  /* 0x0000011000007945 */ /* 0x000fe20003800200 */
[----:B------:R-:W-:Y:S02]  /*6ea0*/  ISETP.GE.AND P1, PT, R10, R5, PT ;  /* 0x000000050a00720c */ /* 0x000fe40003f26270 */
[----:B------:R-:W-:Y:S01]  /*6eb0*/  LOP3.LUT R10, R3, 0xc00, RZ, 0xfc, !PT ;  /* 0x00000c00030a7812 */ /* 0x000fe200078efcff */
[----:B------:R-:W-:Y:S10]  /*6ec0*/  @P2 BRA `(.L_x_80) ;  /* 0x0000000000342947 */ /* 0x000ff40003800000 */
[----:B------:R-:W1:Y:S01]  /*6ed0*/  LDS R4, [R0+0x600] ;  /* 0x0006000000047984 */ /* 0x000e620000000800 */
        /* <DEDUP_REMOVED lines=12> */
.L_x_80:
[----:B------:R-:W-:Y:S05]  /*6fa0*/  BSYNC.RECONVERGENT B0 ;  /* 0x0000000000007941 */ /* 0x000fea0003800200 */
.L_x_79:
[----:B------:R-:W-:Y:S01]  /*6fb0*/  NOP ;  /* 0x0000000000007918 */ /* 0x000fe20000000000 */
[----:B------:R-:W-:Y:S01]  /*6fc0*/  BSSY.RECONVERGENT B0, `(.L_x_81) ;  /* 0x0000011000007945 */ /* 0x000fe20003800200 */
[----:B------:R-:W-:Y:S01]  /*6fd0*/  ISETP.GE.AND P2, PT, R10, R5, PT ;  /* 0x000000050a00720c */ /* 0x000fe20003f46270 */
[----:B------:R-:W-:Y:S02]  /*6fe0*/  VIADD R10, R3, 0xd80 ;  /* 0x00000d80030a7836 */ /* 0x000fe40000000000 */
[----:B------:R-:W-:Y:S10]  /*6ff0*/  @P3 BRA `(.L_x_82) ;  /* 0x0000000000343947 */ /* 0x000ff40003800000 */
[----:B------:R-:W1:Y:S01]  /*7000*/  LDS R4, [R0+0xc00] ;  /* 0x000c000000047984 */ /* 0x000e620000000800 */
[----:B------:R-:W1:Y:S01]  /*7010*/  LDCU UR6, c[0x0][0x3c4] ;  /* 0x00007880ff0677ac */ /* 0x000e620008000800 */
[----:B------:R-:W3:Y:S01]  /*7020*/  LDCU.64 UR10, c[0x0][0x3a0] ;  /* 0x00007400ff0a77ac */ /* 0x000ee20008000a00 */
[----:B-12---:R-:W-:-:S04]  /*7030*/  SHF.R.U32.HI R6, RZ, UR6, R4 ;  /* 0x00000006ff067c19 */ /* 0x006fc80008011604 */
[----:B------:R-:W-:-:S04]  /*7040*/  LOP3.LUT R6, R6, UR5, RZ, 0x30, !PT ;  /* 0x0000000506067c12 */ /* 0x000fc8000f8e30ff */
[----:B------:R-:W-:-:S05]  /*7050*/  LEA R8, R6, UR4, 0x3 ;  /* 0x0000000406087c11 */ /* 0x000fca000f8e18ff */
[----:B------:R-:W1:Y:S02]  /*7060*/  LDS.64 R6, [R8+0x7200] ;  /* 0x0072000008067984 */ /* 0x000e640000000a00 */
[----:B-1----:R-:W-:-:S05]  /*7070*/  IADD3 R9, P3, PT, R6, R3, RZ ;  /* 0x0000000306097210 */ /* 0x002fca0007f7e0ff */
[----:B------:R-:W-:Y:S01]  /*7080*/  IMAD.X R12, RZ, RZ, R7, P3 ;  /* 0x000000ffff0c7224 */ /* 0x000fe200018e0607 */
[----:B---3--:R-:W-:-:S04]  /*7090*/  LEA R6, P3, R9, UR10, 0x2 ;  /* 0x0000000a09067c11 */ /* 0x008fc8000f8610ff */
[----:B------:R-:W-:Y:S02]  /*70a0*/  LEA.HI.X R7, R9, UR11, R12, 0x2, P3 ;  /* 0x0000000b09077c11 */ /* 0x000fe400098f140c */
[----:B------:R-:W-:-:S05]  /*70b0*/  LOP3.LUT R9, R4, 0x80000000, RZ, 0x3c, !PT ;  /* 0x8000000004097812 */ /* 0x000fca00078e3cff */
[----:B------:R3:W-:Y:S02]  /*70c0*/  STG.E desc[UR8][R6.64+0xc00], R9 ;  /* 0x000c000906007986 */ /* 0x0007e4000c101908 */
.L_x_82:
[----:B------:R-:W-:Y:S05]  /*70d0*/  BSYNC.RECONVERGENT B0 ;  /* 0x0000000000007941 */ /* 0x000fea0003800200 */
.L_x_81:
[----:B------:R-:W-:Y:S01]  /*70e0*/  NOP ;  /* 0x0000000000007918 */ /* 0x000fe20000000000 */
[----:B------:R-:W-:Y:S01]  /*70f0*/  BSSY.RECONVERGENT B0, `(.L_x_83) ;  /* 0x0000011000007945 */ /* 0x000fe20003800200 */
[----:B------:R-:W-:Y:S01]  /*7100*/  ISETP.GE.AND P3, PT, R10, R5, PT ;  /* 0x000000050a00720c */ /* 0x000fe20003f66270 */
[----:B------:R-:W-:Y:S02]  /*7110*/  VIADD R10, R3, 0xf00 ;  /* 0x00000f00030a7836 */ /* 0x000fe40000000000 */
[----:B------:R-:W-:Y:S10]  /*7120*/  @P4 BRA `(.L_x_84) ;  /* 0x0000000000344947 */ /* 0x000ff40003800000 */
[----:B------:R-:W1:Y:S01]  /*7130*/  LDS R4, [R0+0x1200] ;  /* 0x0012000000047984 */ /* 0x000e620000000800 */
[----:B------:R-:W1:Y:S01]  /*7140*/  LDCU UR6, c[0x0][0x3c4] ;  /* 0x00007880ff0677ac */ /* 0x000e620008000800 */
[----:B------:R-:W4:Y:S01]  /*7150*/  LDCU.64 UR10, c[0x0][0x3a0] ;  /* 0x00007400ff0a77ac */ /* 0x000f220008000a00 */
[----:B-123--:R-:W-:-:S04]  /*7160*/  SHF.R.U32.HI R6, RZ, UR6, R4 ;  /* 0x00000006ff067c19 */ /* 0x00efc80008011604 */
[----:B------:R-:W-:-:S04]  /*7170*/  LOP3.LUT R6, R6, UR5, RZ, 0x30, !PT ;  /* 0x0000000506067c12 */ /* 0x000fc8000f8e30ff */
[----:B------:R-:W-:-:S05]  /*7180*/  LEA R8, R6, UR4, 0x3 ;  /* 0x0000000406087c11 */ /* 0x000fca000f8e18ff */
[----:B------:R-:W1:Y:S02]  /*7190*/  LDS.64 R6, [R8+0x7200] ;  /* 0x0072000008067984 */ /* 0x000e640000000a00 */
[----:B-1----:R-:W-:-:S05]  /*71a0*/  IADD3 R9, P4, PT, R6, R3, RZ ;  /* 0x0000000306097210 */ /* 0x002fca0007f9e0ff */
[----:B------:R-:W-:Y:S01]  /*71b0*/  IMAD.X R12, RZ, RZ, R7, P4 ;  /* 0x000000ffff0c7224 */ /* 0x000fe200020e0607 */
[----:B----4-:R-:W-:-:S04]  /*71c0*/  LEA R6, P4, R9, UR10, 0x2 ;  /* 0x0000000a09067c11 */ /* 0x010fc8000f8810ff */
[----:B------:R-:W-:Y:S02]  /*71d0*/  LEA.HI.X R7, R9, UR11, R12, 0x2, P4 ;  /* 0x0000000b09077c11 */ /* 0x000fe4000a0f140c */
[----:B------:R-:W-:-:S05]  /*71e0*/  LOP3.LUT R9, R4, 0x80000000, RZ, 0x3c, !PT ;  /* 0x8000000004097812 */ /* 0x000fca00078e3cff */
[----:B------:R4:W-:Y:S02]  /*71f0*/  STG.E desc[UR8][R6.64+0x1200], R9 ;  /* 0x0012000906007986 */ /* 0x0009e4000c101908 */
.L_x_84:
[----:B------:R-:W-:Y:S05]  /*7200*/  BSYNC.RECONVERGENT B0 ;  /* 0x0000000000007941 */ /* 0x000fea0003800200 */
.L_x_83:
[----:B------:R-:W-:Y:S01]  /*7210*/  NOP ;  /* 0x0000000000007918 */ /* 0x000fe20000000000 */
[----:B------:R-:W-:Y:S01]  /*7220*/  BSSY.RECONVERGENT B0, `(.L_x_85) ;  /* 0x0000011000007945 */ /* 0x000fe20003800200 */
[----:B------:R-:W-:Y:S01]  /*7230*/  ISETP.GE.AND P4, PT, R10, R5, PT ;  /* 0x000000050a00720c */ /* 0x000fe20003f86270 */
[----:B------:R-:W-:Y:S02]  /*7240*/  VIADD R10, R3, 0x1080 ;  /* 0x00001080030a7836 */ /* 0x000fe40000000000 */
[----:B------:R-:W-:Y:S10]  /*7250*/  @P5 BRA `(.L_x_86) ;  /* 0x0000000000345947 */ /* 0x000ff40003800000 */
[----:B------:R-:W1:Y:S01]  /*7260*/  LDS R4, [R0+0x1800] ;  /* 0x0018000000047984 */ /* 0x000e620000000800 */
[----:B------:R-:W1:Y:S01]  /*7270*/  LDCU UR6, c[0x0][0x3c4] ;  /* 0x00007880ff0677ac */ /* 0x000e620008000800 */
[----:B------:R-:W5:Y:S01]  /*7280*/  LDCU.64 UR10, c[0x0][0x3a0] ;  /* 0x00007400ff0a77ac */ /* 0x000f620008000a00 */
[----:B-1234-:R-:W-:-:S04]  /*7290*/  SHF.R.U32.HI R6, RZ, UR6, R4 ;  /* 0x00000006ff067c19 */ /* 0x01efc80008011604 */
[----:B------:R-:W-:-:S04]  /*72a0*/  LOP3.LUT R6, R6, UR5, RZ, 0x30, !PT ;  /* 0x0000000506067c12 */ /* 0x000fc8000f8e30ff */
[----:B------:R-:W-:-:S05]  /*72b0*/  LEA R8, R6, UR4, 0x3 ;  /* 0x0000000406087c11 */ /* 0x000fca000f8e18ff */
[----:B------:R-:W1:Y:S02]  /*72c0*/  LDS.64 R6, [R8+0x7200] ;  /* 0x0072000008067984 */ /* 0x000e640000000a00 */
[----:B-1----:R-:W-:-:S05]  /*72d0*/  IADD3 R9, P5, PT, R6, R3, RZ ;  /* 0x0000000306097210 */ /* 0x002fca0007fbe0ff */
[----:B------:R-:W-:Y:S01]  /*72e0*/  IMAD.X R12, RZ, RZ, R7, P5 ;  /* 0x000000ffff0c7224 */ /* 0x000fe200028e0607 */
[----:B-----5:R-:W-:-:S04]  /*72f0*/  LEA R6, P5, R9, UR10, 0x2 ;  /* 0x0000000a09067c11 */ /* 0x020fc8000f8a10ff */
[----:B------:R-:W-:Y:S02]  /*7300*/  LEA.HI.X R7, R9, UR11, R12, 0x2, P5 ;  /* 0x0000000b09077c11 */ /* 0x000fe4000a8f140c */
[----:B------:R-:W-:-:S05]  /*7310*/  LOP3.LUT R9, R4, 0x80000000, RZ, 0x3c, !PT ;  /* 0x8000000004097812 */ /* 0x000fca00078e3cff */
[----:B------:R1:W-:Y:S02]  /*7320*/  STG.E desc[UR8][R6.64+0x1800], R9 ;  /* 0x0018000906007986 */ /* 0x0003e4000c101908 */
.L_x_86:
[----:B------:R-:W-:Y:S05]  /*7330*/  BSYNC.RECONVERGENT B0 ;  /* 0x0000000000007941 */ /* 0x000fea0003800200 */
.L_x_85:
        /* <DEDUP_REMOVED lines=18> */
.L_x_88:
[----:B------:R-:W-:Y:S05]  /*7460*/  BSYNC.RECONVERGENT B0 ;  /* 0x0000000000007941 */ /* 0x000fea0003800200 */
.L_x_87:
        /* <DEDUP_REMOVED lines=18> */
.L_x_90:
[----:B------:R-:W-:Y:S05]  /*7590*/  BSYNC.RECONVERGENT B0 ;  /* 0x0000000000007941 */ /* 0x000fea0003800200 */
.L_x_89:
        /* <DEDUP_REMOVED lines=18> */
.L_x_92:
[----:B------:R-:W-:Y:S05]  /*76c0*/  BSYNC.RECONVERGENT B0 ;  /* 0x0000000000007941 */ /* 0x000fea0003800200 */
.L_x_91:
        /* <DEDUP_REMOVED lines=18> */
.L_x_94:
[----:B------:R-:W-:Y:S05]  /*77f0*/  BSYNC.RECONVERGENT B0 ;  /* 0x0000000000007941 */ /* 0x000fea0003800200 */
.L_x_93:
[----:B------:R-:W-:Y:S01]  /*7800*/  NOP ;  /* 0x0000000000007918 */ /* 0x000fe20000000000 */
[----:B------:R-:W-:Y:S01]  /*7810*/  BSSY.RECONVERGENT B0, `(.L_x_95) ;  /* 0x0000011000007945 */ /* 0x000fe20003800200 */
[----:B------:R-:W-:Y:S02]  /*7820*/  ISETP.GE.AND P2, PT, R10, R5, PT ;  /* 0x000000050a00720c */ /* 0x000fe40003f46270 */
[----:B------:R-:W-:Y:S01]  /*7830*/  LOP3.LUT R10, R3, 0x1800, RZ, 0xfc, !PT ;  /* 0x00001800030a7812 */ /* 0x000fe200078efcff */
        /* <DEDUP_REMOVED lines=14> */
.L_x_96:
[----:B------:R-:W-:Y:S05]  /*7920*/  BSYNC.RECONVERGENT B0 ;  /* 0x0000000000007941 */ /* 0x000fea0003800200 */
.L_x_95:
        /* <DEDUP_REMOVED lines=18> */
.L_x_98:
[----:B------:R-:W-:Y:S05]  /*7a50*/  BSYNC.RECONVERGENT B0 ;  /* 0x0000000000007941 */ /* 0x000fea0003800200 */
.L_x_97:
[----:B------:R-:W-:Y:S01]  /*7a60*/  NOP ;  /* 0x0000000000007918 */ /* 0x000fe20000000000 */
[----:B------:R-:W-:Y:S01]  /*7a70*/  BSSY.RECONVERGENT B0, `(.L_x_99) ;  /* 0x0000010000007945 */ /* 0x000fe20003800200 */
[----:B------:R-:W-:-:S03]  /*7a80*/  ISETP.GE.AND P4, PT, R10, R5, PT ;  /* 0x000000050a00720c */ /* 0x000fc60003f86270 */
        /* <DEDUP_REMOVED lines=14> */
.L_x_100:
[----:B------:R-:W-:Y:S05]  /*7b70*/  BSYNC.RECONVERGENT B0 ;  /* 0x0000000000007941 */ /* 0x000fea0003800200 */
.L_x_99:
[----:B------:R-:W-:Y:S01]  /*7b80*/  NOP ;  /* 0x0000000000007918 */ /* 0x000fe20000000000 */
[----:B------:R-:W-:Y:S04]  /*7b90*/  BSSY.RECONVERGENT B0, `(.L_x_101) ;  /* 0x000000f000007945 */ /* 0x000fe80003800200 */
[----:B------:R-:W-:Y:S05]  /*7ba0*/  @P6 BRA `(.L_x_102) ;  /* 0x0000000000346947 */ /* 0x000fea0003800000 */
        /* <DEDUP_REMOVED lines=13> */
.L_x_102:
[----:B------:R-:W-:Y:S05]  /*7c80*/  BSYNC.RECONVERGENT B0 ;  /* 0x0000000000007941 */ /* 0x000fea0003800200 */
.L_x_101:
        /* <DEDUP_REMOVED lines=16> */
.L_x_104:
[----:B------:R-:W-:Y:S05]  /*7d90*/  BSYNC.RECONVERGENT B0 ;  /* 0x0000000000007941 */ /* 0x000fea0003800200 */
.L_x_103:
        /* <DEDUP_REMOVED lines=16> */
.L_x_106:
[----:B------:R-:W-:Y:S05]  /*7ea0*/  BSYNC.RECONVERGENT B0 ;  /* 0x0000000000007941 */ /* 0x000fea0003800200 */
.L_x_105:
        /* <DEDUP_REMOVED lines=16> */
.L_x_108:
[----:B------:R-:W-:Y:S05]  /*7fb0*/  BSYNC.RECONVERGENT B0 ;  /* 0x0000000000007941 */ /* 0x000fea0003800200 */
.L_x_107:
        /* <DEDUP_REMOVED lines=16> */
.L_x_110:
[----:B------:R-:W-:Y:S05]  /*80c0*/  BSYNC.RECONVERGENT B0 ;  /* 0x0000000000007941 */ /* 0x000fea0003800200 */
.L_x_109:
        /* <DEDUP_REMOVED lines=16> */
.L_x_112:
[----:B------:R-:W-:Y:S05]  /*81d0*/  BSYNC.RECONVERGENT B0 ;  /* 0x0000000000007941 */ /* 0x000fea0003800200 */
.L_x_111:
[----:B------:R-:W-:Y:S01]  /*81e0*/  NOP ;  /* 0x0000000000007918 */ /* 0x000fe20000000000 */
[----:B------:R-:W5:Y:S01]  /*81f0*/  LDS R0, [R0+0x6c00] ;  /* 0x006c000000007984 */ /* 0x000f620000000800 */
[----:B------:R-:W5:Y:S02]  /*8200*/  LDCU UR6, c[0x0][0x3c4] ;  /* 0x00007880ff0677ac */ /* 0x000f640008000800 */
[----:B-----5:R-:W-:-:S04]  /*8210*/  SHF.R.U32.HI R2, RZ, UR6, R0 ;  /* 0x00000006ff027c19 */ /* 0x020fc80008011600 */
[----:B------:R-:W-:-:S04]  /*8220*/  LOP3.LUT R2, R2, UR5, RZ, 0x30, !PT ;  /* 0x0000000502027c12 */ /* 0x000fc8000f8e30ff */
[----:B-1234-:R-:W-:Y:S01]  /*8230*/  LEA R6, R2, UR4, 0x3 ;  /* 0x0000000402067c11 */ /* 0x01efe2000f8e18ff */
[----:B------:R-:W-:-:S05]  /*8240*/  VIADD R2, R3, 0x1b00 ;  /* 0x00001b0003027836 */ /* 0x000fca0000000000 */
[----:B------:R-:W1:Y:S01]  /*8250*/  LDS.64 R6, [R6+0x7200] ;  /* 0x0072000006067984 */ /* 0x000e620000000a00 */
[----:B------:R-:W-:-:S13]  /*8260*/  ISETP.GE.AND P0, PT, R2, R5, PT ;  /* 0x000000050200720c */ /* 0x000fda0003f06270 */
[----:B------:R-:W2:Y:S01]  /*8270*/  @!P0 LDC.64 R8, c[0x0][0x3a0] ;  /* 0x0000e800ff088b82 */ /* 0x000ea20000000a00 */
[----:B------:R-:W-:Y:S02]  /*8280*/  @!P0 LOP3.LUT R5, R0, 0x80000000, RZ, 0x3c, !PT ;  /* 0x8000000000058812 */ /* 0x000fe400078e3cff */
[----:B-1----:R-:W-:-:S05]  /*8290*/  IADD3 R3, P1, PT, R6, R3, RZ ;  /* 0x0000000306037210 */ /* 0x002fca0007f3e0ff */
[----:B------:R-:W-:Y:S01]  /*82a0*/  IMAD.X R4, RZ, RZ, R7, P1 ;  /* 0x000000ffff047224 */ /* 0x000fe200008e0607 */
[----:B--2---:R-:W-:-:S04]  /*82b0*/  @!P0 LEA R2, P1, R3, R8, 0x2 ;  /* 0x0000000803028211 */ /* 0x004fc800078210ff */
[----:B------:R-:W-:-:S05]  /*82c0*/  @!P0 LEA.HI.X R3, R3, R9, R4, 0x2, P1 ;  /* 0x0000000903038211 */ /* 0x000fca00008f1404 */
[----:B------:R-:W-:Y:S01]  /*82d0*/  @!P0 STG.E desc[UR8][R2.64+0x6c00], R5 ;  /* 0x006c000502008986 */ /* 0x000fe2000c101908 */
[----:B------:R-:W-:Y:S01]  /*82e0*/  NOP ;  /* 0x0000000000007918 */ /* 0x000fe20000000000 */
[----:B------:R-:W-:Y:S05]  /*82f0*/  EXIT ;  /* 0x000000000000794d */ /* 0x000fea0003800000 */
.L_x_26:
[----:B------:R-:W-:Y:S02]  /*8300*/  IMAD.MOV.U32 R50, RZ, RZ, R19 ;  /* 0x000000ffff327224 */ /* 0x000fe400078e0013 */
[----:B------:R-:W-:Y:S02]  /*8310*/  IMAD.MOV.U32 R49, RZ, RZ, 0x1 ;  /* 0x00000001ff317424 */ /* 0x000fe400078e00ff */
[----:B------:R-:W-:Y:S02]  /*8320*/  IMAD.MOV.U32 R52, RZ, RZ, RZ ;  /* 0x000000ffff347224 */ /* 0x000fe400078e00ff */
[----:B------:R-:W-:-:S07]  /*8330*/  IMAD.MOV.U32 R47, RZ, RZ, -0x1 ;  /* 0xffffffffff2f7424 */ /* 0x000fce00078e00ff */
[----:B------:R-:W-:Y:S05]  /*8340*/  WARPSYNC.COLLECTIVE R47, `(.L_x_113) ;  /* 0x000000002f087348 */ /* 0x000fea0003c00000 */
[----:B------:R0:W1:Y:S02]  /*8350*/  SHFL.UP P0, R48, R50, R49, R52 ;  /* 0x0400003132307389 */ /* 0x0000640000000034 */
[----:B01----:R-:W-:Y:S05]  /*8360*/  ENDCOLLECTIVE ;  /* 0x000000000000791b */ /* 0x003fea0003800000 */
.L_x_113:
[----:B------:R-:W-:Y:S02]  /*8370*/  IMAD.MOV.U32 R49, RZ, RZ, 0x2 ;  /* 0x00000002ff317424 */ /* 0x000fe400078e00ff */
[----:B------:R-:W-:-:S04]  /*8380*/  IMAD.MOV.U32 R20, RZ, RZ, R48 ;  /* 0x000000ffff147224 */ /* 0x000fc800078e0030 */
[----:B------:R-:W-:-:S04]  /*8390*/  @P0 IMAD.IADD R20, R19, 0x1, R20 ;  /* 0x0000000113140824 */ /* 0x000fc800078e0214 */
[----:B------:R-:W-:-:S07]  /*83a0*/  IMAD.MOV.U32 R50, RZ, RZ, R20 ;  /* 0x000000ffff327224 */ /* 0x000fce00078e0014 */
[----:B------:R-:W-:Y:S05]  /*83b0*/  WARPSYNC.COLLECTIVE R47, `(.L_x_114) ;  /* 0x000000002f087348 */ /* 0x000fea0003c00000 */
[----:B------:R0:W1:Y:S02]  /*83c0*/  SHFL.UP P0, R48, R50, R49, R52 ;  /* 0x0400003132307389 */ /* 0x0000640000000034 */
[----:B01----:R-:W-:Y:S05]  /*83d0*/  ENDCOLLECTIVE ;  /* 0x000000000000791b */ /* 0x003fea0003800000 */
.L_x_114:
[----:B------:R-:W-:Y:S02]  /*83e0*/  IMAD.MOV.U32 R49, RZ, RZ, 0x4 ;  /* 0x00000004ff317424 */ /* 0x000fe400078e00ff */
[----:B------:R-:W-:-:S04]  /*83f0*/  IMAD.MOV.U32 R21, RZ, RZ, R48 ;  /* 0x000000ffff157224 */ /* 0x000fc800078e0030 */
[----:B------:R-:W-:-:S04]  /*8400*/  @P0 IMAD.IADD R21, R20, 0x1, R21 ;  /* 0x0000000114150824 */ /* 0x000fc800078e0215 */
[----:B------:R-:W-:-:S07]  /*8410*/  IMAD.MOV.U32 R50, RZ, RZ, R21 ;  /* 0x000000ffff327224 */ /* 0x000fce00078e0015 */
[----:B------:R-:W-:Y:S05]  /*8420*/  WARPSYNC.COLLECTIVE R47, `(.L_x_115) ;  /* 0x000000002f087348 */ /* 0x000fea0003c00000 */
[----:B------:R0:W1:Y:S02]  /*8430*/  SHFL.UP P0, R48, R50, R49, R52 ;  /* 0x0400003132307389 */ /* 0x0000640000000034 */
[----:B01----:R-:W-:Y:S05]  /*8440*/  ENDCOLLECTIVE ;  /* 0x000000000000791b */ /* 0x003fea0003800000 */
.L_x_115:
[----:B------:R-:W-:Y:S02]  /*8450*/  IMAD.MOV.U32 R49, RZ, RZ, 0x8 ;  /* 0x00000008ff317424 */ /* 0x000fe400078e00ff */
[----:B------:R-:W-:-:S04]  /*8460*/  IMAD.MOV.U32 R22, RZ, RZ, R48 ;  /* 0x000000ffff167224 */ /* 0x000fc800078e0030 */
[----:B------:R-:W-:-:S04]  /*8470*/  @P0 IMAD.IADD R22, R21, 0x1, R22 ;  /* 0x0000000115160824 */ /* 0x000fc800078e0216 */
[----:B------:R-:W-:-:S07]  /*8480*/  IMAD.MOV.U32 R50, RZ, RZ, R22 ;  /* 0x000000ffff327224 */ /* 0x000fce00078e0016 */
[----:B------:R-:W-:Y:S05]  /*8490*/  WARPSYNC.COLLECTIVE R47, `(.L_x_116) ;  /* 0x000000002f087348 */ /* 0x000fea0003c00000 */
[----:B------:R0:W1:Y:S02]  /*84a0*/  SHFL.UP P0, R48, R50, R49, R52 ;  /* 0x0400003132307389 */ /* 0x0000640000000034 */
[----:B01----:R-:W-:Y:S05]  /*84b0*/  ENDCOLLECTIVE ;  /* 0x000000000000791b */ /* 0x003fea0003800000 */
.L_x_116:
[----:B------:R-:W-:Y:S02]  /*84c0*/  IMAD.MOV.U32 R49, RZ, RZ, 0x10 ;  /* 0x00000010ff317424 */ /* 0x000fe400078e00ff */
[----:B------:R-:W-:-:S04]  /*84d0*/  IMAD.MOV.U32 R23, RZ, RZ, R48 ;  /* 0x000000ffff177224 */ /* 0x000fc800078e0030 */
[----:B------:R-:W-:-:S04]  /*84e0*/  @P0 IMAD.IADD R23, R22, 0x1, R23 ;  /* 0x0000000116170824 */ /* 0x000fc800078e0217 */
[----:B------:R-:W-:-:S07]  /*84f0*/  IMAD.MOV.U32 R50, RZ, RZ, R23 ;  /* 0x000000ffff327224 */ /* 0x000fce00078e0017 */
[----:B------:R-:W-:Y:S05]  /*8500*/  WARPSYNC.COLLECTIVE R47, `(.L_x_117) ;  /* 0x000000002f087348 */ /* 0x000fea0003c00000 */
[----:B------:R0:W1:Y:S02]  /*8510*/  SHFL.UP P0, R48, R50, R49, R52 ;  /* 0x0400003132307389 */ /* 0x0000640000000034 */
[----:B01----:R-:W-:Y:S05]  /*8520*/  ENDCOLLECTIVE ;  /* 0x000000000000791b */ /* 0x003fea0003800000 */
.L_x_117:
[----:B------:R-:W-:Y:S05]  /*8530*/  BRA `(.L_x_118) ;  /* 0xffffff9c00b07947 */ /* 0x000fea000383ffff */
.L_x_119:
[----:B------:R-:W-:-:S00]  /*8540*/  BRA `(.L_x_119) ;  /* 0xfffffffc00fc7947 */ /* 0x000fc0000383ffff */
[----:B------:R-:W-:-:S00]  /*8550*/  NOP ;  /* 0x0000000000007918 */ /* 0x000fc00000000000 */
        /* <DEDUP_REMOVED lines=10> */
.L_x_1414:


//--------------------- .text._ZN3cub18CUB_300001_SM_10006detail10radix_sort33DeviceRadixSortExclusiveSumKernelINS1_5radix10policy_hubIiNS0_8NullTypeEyE10Policy1000EyEEvPT0_ --------------------------
	.section	.text._ZN3cub18CUB_300001_SM_10006detail10radix_sort33DeviceRadixSortExclusiveSumKernelINS1_5radix10policy_hubIiNS0_8NullTypeEyE10Policy1000EyEEvPT0_,"ax",@progbits
	.align	128
        .global         _ZN3cub18CUB_300001_SM_10006detail10radix_sort33DeviceRadixSortExclusiveSumKernelINS1_5radix10policy_hubIiNS0_8NullTypeEyE10Policy1000EyEEvPT0_
        .type           _ZN3cub18CUB_300001_SM_10006detail10radix_sort33DeviceRadixSortExclusiveSumKernelINS1_5radix10policy_hubIiNS0_8NullTypeEyE10Policy1000EyEEvPT0_,@function
        .size           _ZN3cub18CUB_300001_SM_10006detail10radix_sort33DeviceRadixSortExclusiveSumKernelINS1_5radix10policy_hubIiNS0_8NullTypeEyE10Policy1000EyEEvPT0_,(.L_x_1415 - _ZN3cub18CUB_300001_SM_10006detail10radix_sort33DeviceRadixSortExclusiveSumKernelINS1_5radix10policy_hubIiNS0_8NullTypeEyE10Policy1000EyEEvPT0_)
        .other          _ZN3cub18CUB_300001_SM_10006detail10radix_sort33DeviceRadixSortExclusiveSumKernelINS1_5radix10policy_hubIiNS0_8NullTypeEyE10Policy1000EyEEvPT0_,@"STO_CUDA_ENTRY STV_DEFAULT"
_ZN3cub18CUB_300001_SM_10006detail10radix_sort33DeviceRadixSortExclusiveSumKernelINS1_5radix10policy_hubIiNS0_8NullTypeEyE10Policy1000EyEEvPT0_:
.text._ZN3cub18CUB_300001_SM_10006detail10radix_sort33DeviceRadixSortExclusiveSumKernelINS1_5radix10policy_hubIiNS0_8NullTypeEyE10Policy1000EyEEvPT0_:
[----:B------:R-:W-:Y:S01]  /*0000*/  LDC R1, c[0x0][0x37c] ;  /* 0x0000df00ff017b82 */ /* 0x000fe20000000800 */
[----:B------:R-:W0:Y:S07]  /*0010*/  S2R R18, SR_TID.X ;  /* 0x0000000000127919 */ /* 0x000e2e0000002100 */
[----:B------:R-:W1:Y:S01]  /*0020*/  LDC.64 R16, c[0x0][0x380] ;  /* 0x0000e000ff107b82 */ /* 0x000e620000000a00 */
[----:B------:R-:W2:Y:S01]  /*0030*/  LDCU.64 UR4, c[0x0][0x358] ;  /* 0x00006b00ff0477ac */ /* 0x000ea20008000a00 */
[----:B------:R-:W3:Y:S01]  /*0040*/  S2R R5, SR_CTAID.X ;  /* 0x0000000000057919 */ /* 0x000ee20000002500 */
[----:B0-----:R-:W-:Y:S01]  /*0050*/  ISETP.GT.U32.AND P1, PT, R18, 0xff, PT ;  /* 0x000000ff1200780c */ /* 0x001fe20003f24070 */
[----:B---3--:R-:W-:-:S04]  /*0060*/  IMAD R5, R5, 0x100, R18 ;  /* 0x0000010005057824 */ /* 0x008fc800078e0212 */
[----:B-1----:R-:W-:-:S08]  /*0070*/  IMAD.WIDE R16, R5, 0x8, R16 ;  /* 0x0000000805107825 */ /* 0x002fd000078e0210 */
[----:B--2---:R-:W2:Y:S01]  /*0080*/  @!P1 LDG.E.64 R2, desc[UR4][R16.64] ;  /* 0x0000000410029981 */ /* 0x004ea2000c1e1b00 */
[----:B------:R-:W-:Y:S02]  /*0090*/  MOV R0, 0x400 ;  /* 0x0000040000007802 */ /* 0x000fe40000000f00 */
[C---:B------:R-:W-:Y:S01]  /*00a0*/  ISETP.GT.U32.AND P0, PT, R18.reuse, 0x1f, PT ;  /* 0x0000001f1200780c */ /* 0x040fe20003f04070 */
[----:B------:R-:W0:Y:S02]  /*00b0*/  S2R R5, SR_CgaCtaId ;  /* 0x0000000000057919 */ /* 0x000e240000008800 */
[----:B0-----:R-:W-:Y:S02]  /*00c0*/  LEA R5, R5, R0, 0x18 ;  /* 0x0000000005057211 */ /* 0x001fe400078ec0ff */
[----:B------:R-:W-:-:S05]  /*00d0*/  LEA.HI R0, R18, R18, RZ, 0x1d ;  /* 0x0000001212007211 */ /* 0x000fca00078fe8ff */
[----:B------:R-:W-:-:S05]  /*00e0*/  IMAD R0, R0, 0x8, R5 ;  /* 0x0000000800007824 */ /* 0x000fca00078e0205 */
[----:B--2---:R0:W-:Y:S01]  /*00f0*/  STS.64 [R0+0x10], R2 ;  /* 0x0000100200007388 */ /* 0x0041e20000000a00 */
[----:B------:R-:W-:Y:S06]  /*0100*/  BAR.SYNC.DEFER_BLOCKING 0x0 ;  /* 0x0000000000007b1d */ /* 0x000fec0000010000 */
[----:B------:R-:W-:Y:S05]  /*0110*/  @P0 BRA `(.L_x_120) ;  /* 0x0000000400240947 */ /* 0x000fea0003800000 */
[----:B------:R-:W-:Y:S01]  /*0120*/  IMAD R18, R18, 0x48, R5 ;  /* 0x0000004812127824 */ /* 0x000fe200078e0205 */
[----:B------:R-:W-:-:S04]  /*0130*/  UMOV UR6, 0xffffffff ;  /* 0xffffffff00067882 */ /* 0x000fc80000000000 */
[----:B------:R-:W-:Y:S04]  /*0140*/  LDS.64 R14, [R18+0x10] ;  /* 0x00001000120e7984 */ /* 0x000fe80000000a00 */
[----:B------:R-:W-:Y:S04]  /*0150*/  LDS.64 R12, [R18+0x18] ;  /* 0x00001800120c7984 */ /* 0x000fe80000000a00 */
[----:B------:R-:W1:Y:S04]  /*0160*/  LDS.64 R10, [R18+0x20] ;  /* 0x00002000120a7984 */ /* 0x000e680000000a00 */
[----:B------:R-:W-:Y:S04]  /*0170*/  LDS.64 R8, [R18+0x28] ;  /* 0x0000280012087984 */ /* 0x000fe80000000a00 */
[----:B------:R-:W2:Y:S04]  /*0180*/  LDS.64 R6, [R18+0x30] ;  /* 0x0000300012067984 */ /* 0x000ea80000000a00 */
[----:B------:R-:W-:Y:S04]  /*0190*/  LDS.64 R4, [R18+0x38] ;  /* 0x0000380012047984 */ /* 0x000fe80000000a00 */
[----:B0-----:R-:W0:Y:S04]  /*01a0*/  LDS.64 R2, [R18+0x40] ;  /* 0x0000400012027984 */ /* 0x001e280000000a00 */
[----:B------:R-:W3:Y:S01]  /*01b0*/  LDS.64 R20, [R18+0x48] ;  /* 0x0000480012147984 */ /* 0x000ee20000000a00 */
[----:B-1----:R-:W-:-:S04]  /*01c0*/  IADD3 R19, P3, P4, R10, R12, R14 ;  /* 0x0000000c0a137210 */ /* 0x002fc80007c7e00e */
[----:B------:R-:W-:Y:S02]  /*01d0*/  IADD3.X R23, PT, PT, R11, R13, R15, P3, P4 ;  /* 0x0000000d0b177210 */ /* 0x000fe40001fe840f */
[----:B--2---:R-:W-:-:S04]  /*01e0*/  IADD3 R19, P0, P2, R6, R19, R8 ;  /* 0x0000001306137210 */ /* 0x004fc80007a1e008 */
[----:B------:R-:W-:Y:S02]  /*01f0*/  IADD3.X R23, PT, PT, R7, R23, R9, P0, P2 ;  /* 0x0000001707177210 */ /* 0x000fe400007e4409 */
[----:B0-----:R-:W-:-:S04]  /*0200*/  IADD3 R19, P3, P4, R2, R19, R4 ;  /* 0x0000001302137210 */ /* 0x001fc80007c7e004 */
[----:B---3--:R-:W-:Y:S02]  /*0210*/  IADD3 R20, P0, PT, R20, R19, RZ ;  /* 0x0000001314147210 */ /* 0x008fe40007f1e0ff */
[----:B------:R-:W-:-:S05]  /*0220*/  IADD3.X R19, PT, PT, R3, R23, R5, P3, P4 ;  /* 0x0000001703137210 */ /* 0x000fca0001fe8405 */
[----:B------:R-:W-:Y:S01]  /*0230*/  IMAD.X R19, R21, 0x1, R19, P0 ;  /* 0x0000000115137824 */ /* 0x000fe200000e0613 */
[----:B------:R-:W-:Y:S06]  /*0240*/  BRA.DIV UR6, `(.L_x_121) ;  /* 0x0000000206f07947 */ /* 0x000fec000b800000 */
[----:B------:R-:W0:Y:S04]  /*0250*/  SHFL.UP PT, R27, R20, 0x1, RZ ;  /* 0x04200000141b7989 */ /* 0x000e2800000e00ff */
[----:B------:R-:W1:Y:S01]  /*0260*/  SHFL.UP P0, R25, R19, 0x1, RZ ;  /* 0x0420000013197989 */ /* 0x000e6200000000ff */
[----:B0-----:R-:W-:-:S04]  /*0270*/  IADD3 R22, P2, PT, R27, R20, RZ ;  /* 0x000000141b167210 */ /* 0x001fc80007f5e0ff */
[----:B-1----:R-:W-:Y:S01]  /*0280*/  SEL R27, R22, R27, P0 ;  /* 0x0000001b161b7207 */ /* 0x002fe20000000000 */
[----:B------:R-:W-:-:S04]  /*0290*/  IMAD.X R26, R25, 0x1, R19, P2 ;  /* 0x00000001191a7824 */ /* 0x000fc800010e0613 */
[----:B------:R-:W0:Y:S01]  /*02a0*/  SHFL.UP PT, R28, R27, 0x2, RZ ;  /* 0x044000001b1c7989 */ /* 0x000e2200000e00ff */
[----:B------:R-:W-:-:S05]  /*02b0*/  SEL R26, R26, R25, P0 ;  /* 0x000000191a1a7207 */ /* 0x000fca0000000000 */
[----:B------:R-:W1:Y:S01]  /*02c0*/  SHFL.UP P0, R25, R26, 0x2, RZ ;  /* 0x044000001a197989 */ /* 0x000e6200000000ff */
[----:B0-----:R-:W-:-:S05]  /*02d0*/  IADD3 R21, P2, PT, R28, R27, RZ ;  /* 0x0000001b1c157210 */ /* 0x001fca0007f5e0ff */
[----:B-1----:R-:W-:Y:S01]  /*02e0*/  IMAD.X R22, R25, 0x1, R26, P2 ;  /* 0x0000000119167824 */ /* 0x002fe200010e061a */
[----:B------:R-:W-:-:S04]  /*02f0*/  SEL R28, R21, R28, P0 ;  /* 0x0000001c151c7207 */ /* 0x000fc80000000000 */
[----:B------:R-:W-:Y:S01]  /*0300*/  SEL R29, R22, R25, P0 ;  /* 0x00000019161d7207 */ /* 0x000fe20000000000 */
        /* <DEDUP_REMOVED lines=12> */
[----:B------:R0:W1:Y:S04]  /*03d0*/  SHFL.UP PT, R28, R27, 0x10, RZ ;  /* 0x060000001b1c7989 */ /* 0x00006800000e00ff */
[----:B------:R0:W2:Y:S02]  /*03e0*/  SHFL.UP P0, R25, R26, 0x10, RZ ;  /* 0x060000001a197989 */ /* 0x0000a400000000ff */
.L_x_132:
[----:B-1----:R-:W-:-:S04]  /*03f0*/  IADD3 R21, P2, PT, R28, R27, RZ ;  /* 0x0000001b1c157210 */ /* 0x002fc80007f5e0ff */
[----:B--2---:R-:W-:Y:S01]  /*0400*/  SEL R21, R21, R28, P0 ;  /* 0x0000001c15157207 */ /* 0x004fe20000000000 */
[----:B------:R-:W-:-:S05]  /*0410*/  IMAD.X R22, R25, 0x1, R26, P2 ;  /* 0x0000000119167824 */ /* 0x000fca00010e061a */
[----:B------:R-:W-:Y:S02]  /*0420*/  SEL R22, R22, R25, P0 ;  /* 0x0000001916167207 */ /* 0x000fe40000000000 */
[----:B------:R-:W-:-:S05]  /*0430*/  IADD3 R20, P0, PT, R21, -R20, RZ ;  /* 0x8000001415147210 */ /* 0x000fca0007f1e0ff */
[----:B------:R-:W-:Y:S01]  /*0440*/  IMAD.X R21, R22, 0x1, ~R19, P0 ;  /* 0x0000000116157824 */ /* 0x000fe200000e0e13 */
[----:B------:R-:W-:-:S04]  /*0450*/  IADD3 R14, P0, PT, R14, R20, RZ ;  /* 0x000000140e0e7210 */ /* 0x000fc80007f1e0ff */
[----:B------:R1:W-:Y:S01]  /*0460*/  STS.64 [R18+0x10], R20 ;  /* 0x0000101412007388 */ /* 0x0003e20000000a00 */
[----:B------:R-:W-:Y:S01]  /*0470*/  IMAD.X R15, R15, 0x1, R21, P0 ;  /* 0x000000010f0f7824 */ /* 0x000fe200000e0615 */
        /* <DEDUP_REMOVED lines=17> */
[----:B------:R-:W-:-:S05]  /*0590*/  IMAD.X R3, R3, 0x1, R5, P0 ;  /* 0x0000000103037824 */ /* 0x000fca00000e0605 */
[----:B------:R1:W-:Y:S03]  /*05a0*/  STS.64 [R18+0x48], R2 ;  /* 0x0000480212007388 */ /* 0x0003e60000000a00 */
.L_x_120:
[----:B------:R-:W-:Y:S05]  /*05b0*/  WARPSYNC.ALL ;  /* 0x0000000000007948 */ /* 0x000fea0003800000 */
[----:B------:R-:W-:Y:S06]  /*05c0*/  BAR.SYNC.DEFER_BLOCKING 0x0 ;  /* 0x0000000000007b1d */ /* 0x000fec0000010000 */
[----:B------:R-:W-:Y:S05]  /*05d0*/  @P1 EXIT ;  /* 0x000000000000194d */ /* 0x000fea0003800000 */
[----:B01----:R-:W0:Y:S04]  /*05e0*/  LDS.64 R2, [R0+0x10] ;  /* 0x0000100000027984 */ /* 0x003e280000000a00 */
[----:B0-----:R-:W-:Y:S01]  /*05f0*/  STG.E.64 desc[UR4][R16.64], R2 ;  /* 0x0000000210007986 */ /* 0x001fe2000c101b04 */
[----:B------:R-:W-:Y:S05]  /*0600*/  EXIT ;  /* 0x000000000000794d */ /* 0x000fea0003800000 */
.L_x_121:
[----:B------:R-:W-:Y:S02]  /*0610*/  IMAD.MOV.U32 R24, RZ, RZ, R20 ;  /* 0x000000ffff187224 */ /* 0x000fe400078e0014 */
[----:B------:R-:W-:Y:S02]  /*0620*/  IMAD.MOV.U32 R23, RZ, RZ, 0x1 ;  /* 0x00000001ff177424 */ /* 0x000fe400078e00ff */
[----:B------:R-:W-:Y:S02]  /*0630*/  IMAD.MOV.U32 R22, RZ, RZ, RZ ;  /* 0x000000ffff167224 */ /* 0x000fe400078e00ff */
[----:B------:R-:W-:-:S07]  /*0640*/  IMAD.MOV.U32 R21, RZ, RZ, -0x1 ;  /* 0xffffffffff157424 */ /* 0x000fce00078e00ff */
[----:B------:R-:W-:Y:S05]  /*0650*/  WARPSYNC.COLLECTIVE R21, `(.L_x_122) ;  /* 0x0000000015087348 */ /* 0x000fea0003c00000 */
[----:B------:R0:W1:Y:S02]  /*0660*/  SHFL.UP P0, R25, R24, R23, R22 ;  /* 0x0400001718197389 */ /* 0x0000640000000016 */
[----:B01----:R-:W-:Y:S05]  /*0670*/  ENDCOLLECTIVE ;  /* 0x000000000000791b */ /* 0x003fea0003800000 */
.L_x_122:
[----:B------:R-:W-:Y:S02]  /*0680*/  IMAD.MOV.U32 R24, RZ, RZ, R19 ;  /* 0x000000ffff187224 */ /* 0x000fe400078e0013 */
[----:B------:R-:W-:-:S07]  /*0690*/  IMAD.MOV.U32 R27, RZ, RZ, R25 ;  /* 0x000000ffff1b7224 */ /* 0x000fce00078e0019 */
[----:B------:R-:W-:Y:S05]  /*06a0*/  WARPSYNC.COLLECTIVE R21, `(.L_x_123) ;  /* 0x0000000015087348 */ /* 0x000fea0003c00000 */
[----:B------:R0:W1:Y:S02]  /*06b0*/  SHFL.UP P0, R25, R24, R23, R22 ;  /* 0x0400001718197389 */ /* 0x0000640000000016 */
[----:B01----:R-:W-:Y:S05]  /*06c0*/  ENDCOLLECTIVE ;  /* 0x000000000000791b */ /* 0x003fea0003800000 */
.L_x_123:
[----:B------:R-:W-:Y:S01]  /*06d0*/  IADD3 R26, P2, PT, R27, R20, RZ ;  /* 0x000000141b1a7210 */ /* 0x000fe20007f5e0ff */
[----:B------:R-:W-:-:S03]  /*06e0*/  IMAD.MOV.U32 R23, RZ, RZ, 0x2 ;  /* 0x00000002ff177424 */ /* 0x000fc600078e00ff */
[----:B------:R-:W-:Y:S01]  /*06f0*/  SEL R27, R26, R27, P0 ;  /* 0x0000001b1a1b7207 */ /* 0x000fe20000000000 */
[----:B------:R-:W-:-:S04]  /*0700*/  IMAD.X R26, R25, 0x1, R19, P2 ;  /* 0x00000001191a7824 */ /* 0x000fc800010e0613 */
[----:B------:R-:W-:Y:S01]  /*0710*/  IMAD.MOV.U32 R24, RZ, RZ, R27 ;  /* 0x000000ffff187224 */ /* 0x000fe200078e001b */
[----:B------:R-:W-:-:S07]  /*0720*/  SEL R26, R26, R25, P0 ;  /* 0x000000191a1a7207 */ /* 0x000fce0000000000 */
[----:B------:R-:W-:Y:S05]  /*0730*/  WARPSYNC.COLLECTIVE R21, `(.L_x_124) ;  /* 0x0000000015087348 */ /* 0x000fea0003c00000 */
[----:B------:R0:W1:Y:S02]  /*0740*/  SHFL.UP P0, R25, R24, R23, R22 ;  /* 0x0400001718197389 */ /* 0x0000640000000016 */
[----:B01----:R-:W-:Y:S05]  /*0750*/  ENDCOLLECTIVE ;  /* 0x000000000000791b */ /* 0x003fea0003800000 */
.L_x_124:
[----:B------:R-:W-:Y:S02]  /*0760*/  IMAD.MOV.U32 R24, RZ, RZ, R26 ;  /* 0x000000ffff187224 */ /* 0x000fe400078e001a */
[----:B------:R-:W-:-:S07]  /*0770*/  IMAD.MOV.U32 R28, RZ, RZ, R25 ;  /* 0x000000ffff1c7224 */ /* 0x000fce00078e0019 */
[----:B------:R-:W-:Y:S05]  /*0780*/  WARPSYNC.COLLECTIVE R21, `(.L_x_125) ;  /* 0x0000000015087348 */ /* 0x000fea0003c00000 */
[----:B------:R0:W1:Y:S02]  /*0790*/  SHFL.UP P0, R25, R24, R23, R22 ;  /* 0x0400001718197389 */ /* 0x0000640000000016 */
[----:B01----:R-:W-:Y:S05]  /*07a0*/  ENDCOLLECTIVE ;  /* 0x000000000000791b */ /* 0x003fea0003800000 */
.L_x_125:
        /* <DEDUP_REMOVED lines=9> */
.L_x_126:
[----:B------:R-:W-:Y:S02]  /*0840*/  IMAD.MOV.U32 R24, RZ, RZ, R29 ;  /* 0x000000ffff187224 */ /* 0x000fe400078e001d */
[----:B------:R-:W-:-:S07]  /*0850*/  IMAD.MOV.U32 R27, RZ, RZ, R25 ;  /* 0x000000ffff1b7224 */ /* 0x000fce00078e0019 */
[----:B------:R-:W-:Y:S05]  /*0860*/  WARPSYNC.COLLECTIVE R21, `(.L_x_127) ;  /* 0x0000000015087348 */ /* 0x000fea0003c00000 */
[----:B------:R0:W1:Y:S02]  /*0870*/  SHFL.UP P0, R25, R24, R23, R22 ;  /* 0x0400001718197389 */ /* 0x0000640000000016 */
[----:B01----:R-:W-:Y:S05]  /*0880*/  ENDCOLLECTIVE ;  /* 0x000000000000791b */ /* 0x003fea0003800000 */
.L_x_127:
        /* <DEDUP_REMOVED lines=9> */
.L_x_128:
[----:B------:R-:W-:Y:S02]  /*0920*/  IMAD.MOV.U32 R24, RZ, RZ, R29 ;  /* 0x000000ffff187224 */ /* 0x000fe400078e001d */
[----:B------:R-:W-:-:S07]  /*0930*/  IMAD.MOV.U32 R27, RZ, RZ, R25 ;  /* 0x000000ffff1b7224 */ /* 0x000fce00078e0019 */
[----:B------:R-:W-:Y:S05]  /*0940*/  WARPSYNC.COLLECTIVE R21, `(.L_x_129) ;  /* 0x0000000015087348 */ /* 0x000fea0003c00000 */
[----:B------:R0:W1:Y:S02]  /*0950*/  SHFL.UP P0, R25, R24, R23, R22 ;  /* 0x0400001718197389 */ /* 0x0000640000000016 */
[----:B01----:R-:W-:Y:S05]  /*0960*/  ENDCOLLECTIVE ;  /* 0x000000000000791b */ /* 0x003fea0003800000 */
.L_x_129:
        /* <DEDUP_REMOVED lines=9> */
.L_x_130:
[----:B------:R-:W-:Y:S02]  /*0a00*/  IMAD.MOV.U32 R24, RZ, RZ, R26 ;  /* 0x000000ffff187224 */ /* 0x000fe400078e001a */
[----:B------:R-:W-:-:S07]  /*0a10*/  IMAD.MOV.U32 R28, RZ, RZ, R25 ;  /* 0x000000ffff1c7224 */ /* 0x000fce00078e0019 */
[----:B------:R-:W-:Y:S05]  /*0a20*/  WARPSYNC.COLLECTIVE R21, `(.L_x_131) ;  /* 0x0000000015087348 */ /* 0x000fea0003c00000 */
[----:B------:R0:W1:Y:S02]  /*0a30*/  SHFL.UP P0, R25, R24, R23, R22 ;  /* 0x0400001718197389 */ /* 0x0000640000000016 */
[----:B01----:R-:W-:Y:S05]  /*0a40*/  ENDCOLLECTIVE ;  /* 0x000000000000791b */ /* 0x003fea0003800000 */
.L_x_131:
[----:B------:R-:W-:Y:S05]  /*0a50*/  BRA `(.L_x_132) ;  /* 0xfffffff800647947 */ /* 0x000fea000383ffff */
.L_x_133:
        /* <DEDUP_REMOVED lines=10> */
.L_x_1415:


//--------------------- .text._ZN3cub18CUB_300001_SM_10006detail10radix_sort30DeviceRadixSortHistogramKernelINS1_5radix10policy_hubIiNS0_8NullTypeEyE10Policy1000ELNS0_9SortOrderE0EiyNS1_21identity_decomposer_tEEEvPT2_PKT1_SB_iiT3_ --------------------------
	.section	.text._ZN3cub18CUB_300001_SM_10006detail10radix_sort30DeviceRadixSortHistogramKernelINS1_5radix10policy_hubIiNS0_8NullTypeEyE10Policy1000ELNS0_9SortOrderE0EiyNS1_21identity_decomposer_tEEEvPT2_PKT1_SB_iiT3_,"ax",@progbits
	.align	128
        .global         _ZN3cub18CUB_300001_SM_10006detail10radix_sort30DeviceRadixSortHistogramKernelINS1_5radix10policy_hubIiNS0_8NullTypeEyE10Policy1000ELNS0_9SortOrderE0EiyNS1_21identity_decomposer_tEEEvPT2_PKT1_SB_iiT3_
        .type           _ZN3cub18CUB_300001_SM_10006detail10radix_sort30DeviceRadixSortHistogramKernelINS1_5radix10policy_hubIiNS0_8NullTypeEyE10Policy1000ELNS0_9SortOrderE0EiyNS1_21identity_decomposer_tEEEvPT2_PKT1_SB_iiT3_,@function
        .size           _ZN3cub18CUB_300001_SM_10006detail10radix_sort30DeviceRadixSortHistogramKernelINS1_5radix10policy_hubIiNS0_8NullTypeEyE10Policy1000ELNS0_9SortOrderE0EiyNS1_21identity_decomposer_tEEEvPT2_PKT1_SB_iiT3_,(.L_x_1416 - _ZN3cub18CUB_300001_SM_10006detail10radix_sort30DeviceRadixSortHistogramKernelINS1_5radix10policy_hubIiNS0_8NullTypeEyE10Policy1000ELNS0_9SortOrderE0EiyNS1_21identity_decomposer_tEEEvPT2_PKT1_SB_iiT3_)
        .other          _ZN3cub18CUB_300001_SM_10006detail10radix_sort30DeviceRadixSortHistogramKernelINS1_5radix10policy_hubIiNS0_8NullTypeEyE10Policy1000ELNS0_9SortOrderE0EiyNS1_21identity_decomposer_tEEEvPT2_PKT1_SB_iiT3_,@"STO_CUDA_ENTRY STV_DEFAULT"
_ZN3cub18CUB_300001_SM_10006detail10radix_sort30DeviceRadixSortHistogramKernelINS1_5radix10policy_hubIiNS0_8NullTypeEyE10Policy1000ELNS0_9SortOrderE0EiyNS1_21identity_decomposer_tEEEvPT2_PKT1_SB_iiT3_:
.text._ZN3cub18CUB_300001_SM_10006detail10radix_sort30DeviceRadixSortHistogramKernelINS1_5radix10policy_hubIiNS0_8NullTypeEyE10Policy1000ELNS0_9SortOrderE0EiyNS1_21identity_decomposer_tEEEvPT2_PKT1_SB_iiT3_:
[----:B------:R-:W-:Y:S01]  /*0000*/  LDC R1, c[0x0][0x37c] ;  /* 0x0000df00ff017b82 */ /* 0x000fe20000000800 */
[----:B------:R-:W0:Y:S02]  /*0010*/  LDCU.64 UR14, c[0x0][0x390] ;  /* 0x00007200ff0e77ac */ /* 0x000e240008000a00 */
[----:B0-----:R-:W-:-:S04]  /*0020*/  ISETP.NE.U32.AND P0, PT, RZ, UR14, PT ;  /* 0x0000000eff007c0c */ /* 0x001fc8000bf05070 */
[----:B------:R-:W-:-:S13]  /*0030*/  ISETP.NE.AND.EX P0, PT, RZ, UR15, PT, P0 ;  /* 0x0000000fff007c0c */ /* 0x000fda000bf05300 */
[----:B------:R-:W-:Y:S05]  /*0040*/  @!P0 EXIT ;  /* 0x000000000000894d */ /* 0x000fea0003800000 */
[----:B------:R-:W-:Y:S01]  /*0050*/  UIADD3 UR11, UP0, UPT, UR14, -0x1, URZ ;  /* 0xffffffff0e0b7890 */ /* 0x000fe2000ff1e0ff */
[----:B------:R-:W0:Y:S01]  /*0060*/  S2R R4, SR_TID.X ;  /* 0x0000000000047919 */ /* 0x000e220000002100 */
[----:B------:R-:W1:Y:S01]  /*0070*/  LDCU.64 UR4, c[0x0][0x398] ;  /* 0x00007300ff0477ac */ /* 0x000e620008000a00 */
[----:B------:R-:W2:Y:S01]  /*0080*/  S2UR UR7, SR_CgaCtaId ;  /* 0x00000000000779c3 */ /* 0x000ea20000008800 */
[----:B------:R-:W-:Y:S01]  /*0090*/  UIADD3.X UR12, UPT, UPT, UR15, -0x1, URZ, UP0, !UPT ;  /* 0xffffffff0f0c7890 */ /* 0x000fe200087fe4ff */
[----:B------:R-:W-:Y:S01]  /*00a0*/  UMOV UR6, 0x400 ;  /* 0x0000040000067882 */ /* 0x000fe20000000000 */
[----:B------:R-:W3:Y:S05]  /*00b0*/  LDCU.64 UR20, c[0x0][0x358] ;  /* 0x00006b00ff1477ac */ /* 0x000eea0008000a00 */
[----:B------:R-:W4:Y:S01]  /*00c0*/  S2UR UR8, SR_CTAID.X ;  /* 0x00000000000879c3 */ /* 0x000f220000002500 */
[----:B------:R-:W-:Y:S01]  /*00d0*/  USHF.R.U64 UR11, UR11, 0x1e, UR12 ;  /* 0x0000001e0b0b7899 */ /* 0x000fe2000800120c */
[----:B------:R-:W0:Y:S03]  /*00e0*/  LDCU UR28, c[0x0][0x370] ;  /* 0x00006e00ff1c77ac */ /* 0x000e260008000800 */
[----:B------:R-:W-:-:S02]  /*00f0*/  UIADD3 UR11, UP0, UPT, UR11, 0x1, URZ ;  /* 0x000000010b0b7890 */ /* 0x000fc4000ff1e0ff */
[----:B-1----:R-:W-:Y:S02]  /*0100*/  UIADD3 UR4, UPT, UPT, UR5, 0x7, -UR4 ;  /* 0x0000000705047890 */ /* 0x002fe4000fffe804 */
[----:B------:R-:W-:Y:S02]  /*0110*/  ULEA.HI.X UR12, UR12, URZ, URZ, 0x2, UP0 ;  /* 0x000000ff0c0c7291 */ /* 0x000fe400080f14ff */
[----:B------:R-:W-:Y:S02]  /*0120*/  UISETP.LT.U32.AND UP0, UPT, UR11, UR14, UPT ;  /* 0x0000000e0b00728c */ /* 0x000fe4000bf01070 */
[----:B------:R-:W-:Y:S02]  /*0130*/  USHF.R.S32.HI UR5, URZ, 0x1f, UR4 ;  /* 0x0000001fff057899 */ /* 0x000fe40008011404 */
[----:B------:R-:W-:Y:S02]  /*0140*/  UISETP.LT.U32.AND.EX UP0, UPT, UR12, UR15, UPT, UP0 ;  /* 0x0000000f0c00728c */ /* 0x000fe4000bf01100 */
[----:B------:R-:W-:-:S02]  /*0150*/  ULEA.HI UR5, UR5, UR4, URZ, 0x3 ;  /* 0x0000000405057291 */ /* 0x000fc4000f8f18ff */
[----:B------:R-:W-:Y:S01]  /*0160*/  USEL UR11, UR11, UR14, UP0 ;  /* 0x0000000e0b0b7287 */ /* 0x000fe20008000000 */
[C---:B0-----:R-:W-:Y:S01]  /*0170*/  VIADD R21, R4.reuse, 0x780 ;  /* 0x0000078004157836 */ /* 0x041fe20000000000 */
[----:B------:R-:W-:Y:S02]  /*0180*/  USEL UR12, UR12, UR15, UP0 ;  /* 0x0000000f0c0c7287 */ /* 0x000fe40008000000 */
[----:B------:R-:W-:Y:S02]  /*0190*/  UISETP.GE.AND UP0, UPT, UR4, 0x8, UPT ;  /* 0x000000080400788c */ /* 0x000fe4000bf06270 */
[----:B--2---:R-:W-:Y:S02]  /*01a0*/  ULEA UR6, UR7, UR6, 0x18 ;  /* 0x0000000607067291 */ /* 0x004fe4000f8ec0ff */
[----:B------:R-:W-:Y:S02]  /*01b0*/  USHF.R.S32.HI UR5, URZ, 0x3, UR5 ;  /* 0x00000003ff057899 */ /* 0x000fe40008011405 */
[----:B------:R-:W-:Y:S01]  /*01c0*/  PLOP3.LUT P0, PT, PT, PT, UP0, 0x80, 0x8 ;  /* 0x000000000008781c */ /* 0x000fe20003f0f008 */
[----:B----4-:R-:W-:Y:S01]  /*01d0*/  USHF.L.U32 UR8, UR8, 0xb, URZ ;  /* 0x0000000b08087899 */ /* 0x010fe200080006ff */
[C---:B------:R-:W-:Y:S01]  /*01e0*/  LEA R0, R4.reuse, UR6, 0x2 ;  /* 0x0000000604007c11 */ /* 0x040fe2000f8e10ff */
[----:B------:R-:W-:Y:S01]  /*01f0*/  UIADD3 UR22, UPT, UPT, UR5, -0x1, URZ ;  /* 0xffffffff05167890 */ /* 0x000fe2000fffe0ff */
[----:B------:R-:W-:Y:S01]  /*0200*/  ISETP.GT.U32.OR P0, PT, R4, 0xff, !P0 ;  /* 0x000000ff0400780c */ /* 0x000fe20004704470 */
[----:B------:R-:W-:-:S02]  /*0210*/  ULOP3.LUT UR23, UR5, 0xf, URZ, 0xc0, !UPT ;  /* 0x0000000f05177892 */ /* 0x000fc4000f8ec0ff */
[----:B------:R-:W-:Y:S01]  /*0220*/  ULOP3.LUT UR24, UR5, 0x7, URZ, 0xc0, !UPT ;  /* 0x0000000705187892 */ /* 0x000fe2000f8ec0ff */
[----:B------:R-:W-:Y:S01]  /*0230*/  P2R R20, PR, RZ, 0x1 ;  /* 0x00000001ff147803 */ /* 0x000fe20000000000 */
[----:B------:R-:W-:Y:S02]  /*0240*/  ULOP3.LUT UR25, UR5, 0x3, URZ, 0xc0, !UPT ;  /* 0x0000000305197892 */ /* 0x000fe4000f8ec0ff */
[----:B------:R-:W-:Y:S02]  /*0250*/  ULOP3.LUT UR26, UR5, 0xffffff0, URZ, 0xc0, !UPT ;  /* 0x0ffffff0051a7892 */ /* 0x000fe4000f8ec0ff */
[----:B------:R-:W-:Y:S02]  /*0260*/  ULOP3.LUT UR27, UR5, 0xffffff8, URZ, 0xc0, !UPT ;  /* 0x0ffffff8051b7892 */ /* 0x000fe4000f8ec0ff */
[----:B------:R-:W-:Y:S01]  /*0270*/  ULOP3.LUT UR9, UR5, 0x1, URZ, 0xc0, !UPT ;  /* 0x0000000105097892 */ /* 0x000fe2000f8ec0ff */
[----:B------:R-:W-:Y:S01]  /*0280*/  UMOV UR6, URZ ;  /* 0x000000ff00067c82 */ /* 0x000fe20008000000 */
[----:B---3--:R-:W-:-:S10]  /*0290*/  UMOV UR7, URZ ;  /* 0x000000ff00077c82 */ /* 0x008fd40008000000 */
.L_x_217:
[----:B------:R-:W-:Y:S01]  /*02a0*/  ISETP.NE.AND P0, PT, R20, RZ, PT ;  /* 0x000000ff1400720c */ /* 0x000fe20003f05270 */
[----:B------:R-:W-:-:S12]  /*02b0*/  BSSY.RECONVERGENT B0, `(.L_x_134) ;  /* 0x000007c000007945 */ /* 0x000fd80003800200 */
[----:B012345:R-:W-:Y:S05]  /*02c0*/  @P0 BRA `(.L_x_135) ;  /* 0x0000000400e80947 */ /* 0x03ffea0003800000 */
[----:B------:R-:W-:Y:S02]  /*02d0*/  IMAD.U32 R2, RZ, RZ, UR22 ;  /* 0x00000016ff027e24 */ /* 0x000fe4000f8e00ff */
[----:B------:R-:W-:-:S03]  /*02e0*/  IMAD.MOV.U32 R3, RZ, RZ, RZ ;  /* 0x000000ffff037224 */ /* 0x000fc600078e00ff */
[----:B------:R-:W-:-:S13]  /*02f0*/  ISETP.GE.U32.AND P1, PT, R2, 0xf, PT ;  /* 0x0000000f0200780c */ /* 0x000fda0003f26070 */
[----:B------:R-:W-:Y:S05]  /*0300*/  @!P1 BRA `(.L_x_136) ;  /* 0x00000000005c9947 */ /* 0x000fea0003800000 */
[----:B------:R-:W-:Y:S01]  /*0310*/  VIADD R2, R0, 0x2000 ;  /* 0x0000200000027836 */ /* 0x000fe20000000000 */
[----:B------:R-:W-:-:S12]  /*0320*/  UIADD3 UR4, UPT, UPT, -UR26, URZ, URZ ;  /* 0x000000ff1a047290 */ /* 0x000fd8000fffe1ff */
.L_x_137:
[----:B------:R-:W-:Y:S01]  /*0330*/  UIADD3 UR4, UPT, UPT, UR4, 0x10, URZ ;  /* 0x0000001004047890 */ /* 0x000fe2000fffe0ff */
[----:B------:R-:W-:Y:S03]  /*0340*/  STS [R2+-0x2000], RZ ;  /* 0xffe000ff02007388 */ /* 0x000fe60000000800 */
[----:B------:R-:W-:Y:S01]  /*0350*/  UISETP.NE.AND UP0, UPT, UR4, URZ, UPT ;  /* 0x000000ff0400728c */ /* 0x000fe2000bf05270 */
        /* <DEDUP_REMOVED lines=16> */
[----:B------:R-:W-:Y:S06]  /*0460*/  BRA.U UP0, `(.L_x_137) ;  /* 0xfffffffd00b07547 */ /* 0x000fec000b83ffff */
[----:B------:R-:W-:-:S07]  /*0470*/  IMAD.U32 R3, RZ, RZ, UR26 ;  /* 0x0000001aff037e24 */ /* 0x000fce000f8e00ff */
.L_x_136:
[----:B------:R-:W-:Y:S01]  /*0480*/  ISETP.NE.AND P0, PT, RZ, UR23, PT ;  /* 0x00000017ff007c0c */ /* 0x000fe2000bf05270 */
[----:B------:R-:W-:Y:S01]  /*0490*/  IMAD.U32 R6, RZ, RZ, UR24 ;  /* 0x00000018ff067e24 */ /* 0x000fe2000f8e00ff */
[----:B------:R-:W-:-:S03]  /*04a0*/  MOV R2, UR23 ;  /* 0x0000001700027c02 */ /* 0x000fc60008000f00 */
[----:B------:R-:W-:Y:S02]  /*04b0*/  VIADD R6, R6, 0xffffffff ;  /* 0xffffffff06067836 */ /* 0x000fe40000000000 */
[----:B------:R-:W-:-:S06]  /*04c0*/  VIADD R2, R2, 0xffffffff ;  /* 0xffffffff02027836 */ /* 0x000fcc0000000000 */
[----:B------:R-:W-:Y:S05]  /*04d0*/  @!P0 BRA `(.L_x_138) ;  /* 0x00000000007c8947 */ /* 0x000fea0003800000 */
[----:B------:R-:W-:Y:S01]  /*04e0*/  ISETP.GE.U32.AND P2, PT, R2, 0x7, PT ;  /* 0x000000070200780c */ /* 0x000fe20003f46070 */
[----:B------:R-:W-:-:S12]  /*04f0*/  UISETP.NE.AND UP0, UPT, UR24, URZ, UPT ;  /* 0x000000ff1800728c */ /* 0x000fd8000bf05270 */
[----:B------:R-:W-:Y:S05]  /*0500*/  @!P2 BRA `(.L_x_139) ;  /* 0x000000000028a947 */ /* 0x000fea0003800000 */
        /* <DEDUP_REMOVED lines=10> */
.L_x_139:
[----:B------:R-:W-:Y:S05]  /*05b0*/  BRA.U !UP0, `(.L_x_138) ;  /* 0x0000000108447547 */ /* 0x000fea000b800000 */
[----:B------:R-:W-:Y:S01]  /*05c0*/  ISETP.GE.U32.AND P2, PT, R6, 0x3, PT ;  /* 0x000000030600780c */ /* 0x000fe20003f46070 */
[----:B------:R-:W-:-:S12]  /*05d0*/  UISETP.NE.AND UP0, UPT, UR25, URZ, UPT ;  /* 0x000000ff1900728c */ /* 0x000fd8000bf05270 */
[C---:B0-----:R-:W-:Y:S02]  /*05e0*/  @P2 IMAD R5, R3.reuse, 0x400, R0 ;  /* 0x0000040003052824 */ /* 0x041fe400078e0200 */
[----:B------:R-:W-:-:S03]  /*05f0*/  @P2 VIADD R3, R3, 0x4 ;  /* 0x0000000403032836 */ /* 0x000fc60000000000 */
[----:B------:R1:W-:Y:S04]  /*0600*/  @P2 STS [R5], RZ ;  /* 0x000000ff05002388 */ /* 0x0003e80000000800 */
[----:B------:R1:W-:Y:S04]  /*0610*/  @P2 STS [R5+0x400], RZ ;  /* 0x000400ff05002388 */ /* 0x0003e80000000800 */
[----:B------:R1:W-:Y:S04]  /*0620*/  @P2 STS [R5+0x800], RZ ;  /* 0x000800ff05002388 */ /* 0x0003e80000000800 */
[----:B------:R1:W-:Y:S01]  /*0630*/  @P2 STS [R5+0xc00], RZ ;  /* 0x000c00ff05002388 */ /* 0x0003e20000000800 */
[----:B------:R-:W-:Y:S05]  /*0640*/  BRA.U !UP0, `(.L_x_138) ;  /* 0x0000000108207547 */ /* 0x000fea000b800000 */
[----:B------:R-:W-:Y:S01]  /*0650*/  IMAD R3, R3, 0x400, R0 ;  /* 0x0000040003037824 */ /* 0x000fe200078e0200 */
[----:B------:R-:W-:-:S04]  /*0660*/  UISETP.NE.AND UP0, UPT, UR25, 0x1, UPT ;  /* 0x000000011900788c */ /* 0x000fc8000bf05270 */
[----:B------:R2:W-:Y:S05]  /*0670*/  STS [R3], RZ ;  /* 0x000000ff03007388 */ /* 0x0005ea0000000800 */
[----:B------:R-:W-:Y:S05]  /*0680*/  BRA.U !UP0, `(.L_x_138) ;  /* 0x0000000108107547 */ /* 0x000fea000b800000 */
[----:B------:R-:W-:Y:S01]  /*0690*/  UISETP.NE.AND UP0, UPT, UR25, 0x2, UPT ;  /* 0x000000021900788c */ /* 0x000fe2000bf05270 */
[----:B------:R3:W-:Y:S05]  /*06a0*/  STS [R3+0x400], RZ ;  /* 0x000400ff03007388 */ /* 0x0007ea0000000800 */
[----:B------:R-:W-:-:S13]  /*06b0*/  PLOP3.LUT P2, PT, PT, PT, UP0, 0x80, 0x8 ;  /* 0x000000000008781c */ /* 0x000fda0003f4f008 */
[----:B------:R3:W-:Y:S02]  /*06c0*/  @P2 STS [R3+0x800], RZ ;  /* 0x000800ff03002388 */ /* 0x0007e40000000800 */
.L_x_138:
[----:B------:R-:W-:-:S13]  /*06d0*/  ISETP.GT.U32.AND P2, PT, R4, 0x7f, PT ;  /* 0x0000007f0400780c */ /* 0x000fda0003f44070 */
[----:B------:R-:W-:Y:S05]  /*06e0*/  @P2 BRA `(.L_x_135) ;  /* 0x0000000000e02947 */ /* 0x000fea0003800000 */
[----:B--23--:R-:W-:Y:S01]  /*06f0*/  HFMA2 R3, -RZ, RZ, 0, 0 ;  /* 0x00000000ff037431 */ /* 0x00cfe200000001ff */
[----:B------:R-:W-:Y:S06]  /*0700*/  @!P1 BRA `(.L_x_140) ;  /* 0x0000000000589947 */ /* 0x000fec0003800000 */
[----:B------:R-:W-:-:S07]  /*0710*/  IMAD.MOV.U32 R3, RZ, RZ, RZ ;  /* 0x000000ffff037224 */ /* 0x000fce00078e00ff */
.L_x_141:
[C---:B012---:R-:W-:Y:S02]  /*0720*/  IMAD R5, R3.reuse, 0x400, R0 ;  /* 0x0000040003057824 */ /* 0x047fe400078e0200 */
[----:B------:R-:W-:-:S03]  /*0730*/  VIADD R3, R3, 0x10 ;  /* 0x0000001003037836 */ /* 0x000fc60000000000 */
[----:B------:R2:W-:Y:S02]  /*0740*/  STS [R5+0x200], RZ ;  /* 0x000200ff05007388 */ /* 0x0005e40000000800 */
[----:B------:R-:W-:Y:S02]  /*0750*/  ISETP.NE.AND P1, PT, R3, UR26, PT ;  /* 0x0000001a03007c0c */ /* 0x000fe4000bf25270 */
[----:B------:R2:W-:Y:S04]  /*0760*/  STS [R5+0x600], RZ ;  /* 0x000600ff05007388 */ /* 0x0005e80000000800 */
        /* <DEDUP_REMOVED lines=13> */
[----:B------:R2:W-:Y:S01]  /*0840*/  STS [R5+0x3e00], RZ ;  /* 0x003e00ff05007388 */ /* 0x0005e20000000800 */
[----:B------:R-:W-:Y:S05]  /*0850*/  @P1 BRA `(.L_x_141) ;  /* 0xfffffffc00b01947 */ /* 0x000fea000383ffff */
[----:B------:R-:W-:-:S07]  /*0860*/  IMAD.U32 R3, RZ, RZ, UR26 ;  /* 0x0000001aff037e24 */ /* 0x000fce000f8e00ff */
.L_x_140:
[----:B------:R-:W-:Y:S05]  /*0870*/  @!P0 BRA `(.L_x_135) ;  /* 0x00000000007c8947 */ /* 0x000fea0003800000 */
[----:B------:R-:W-:Y:S01]  /*0880*/  ISETP.GE.U32.AND P0, PT, R2, 0x7, PT ;  /* 0x000000070200780c */ /* 0x000fe20003f06070 */
[----:B------:R-:W-:-:S12]  /*0890*/  UISETP.NE.AND UP0, UPT, UR24, URZ, UPT ;  /* 0x000000ff1800728c */ /* 0x000fd8000bf05270 */
[----:B------:R-:W-:Y:S05]  /*08a0*/  @!P0 BRA `(.L_x_142) ;  /* 0x0000000000288947 */ /* 0x000fea0003800000 */
[C---:B------:R-:W-:Y:S02]  /*08b0*/  IMAD R2, R3.reuse, 0x400, R0 ;  /* 0x0000040003027824 */ /* 0x040fe400078e0200 */
[----:B------:R-:W-:-:S03]  /*08c0*/  VIADD R3, R3, 0x8 ;  /* 0x0000000803037836 */ /* 0x000fc60000000000 */
[----:B------:R3:W-:Y:S04]  /*08d0*/  STS [R2+0x200], RZ ;  /* 0x000200ff02007388 */ /* 0x0007e80000000800 */
[----:B------:R3:W-:Y:S04]  /*08e0*/  STS [R2+0x600], RZ ;  /* 0x000600ff02007388 */ /* 0x0007e80000000800 */
[----:B------:R3:W-:Y:S04]  /*08f0*/  STS [R2+0xa00], RZ ;  /* 0x000a00ff02007388 */ /* 0x0007e80000000800 */
[----:B------:R3:W-:Y:S04]  /*0900*/  STS [R2+0xe00], RZ ;  /* 0x000e00ff02007388 */ /* 0x0007e80000000800 */
[----:B------:R3:W-:Y:S04]  /*0910*/  STS [R2+0x1200], RZ ;  /* 0x001200ff02007388 */ /* 0x0007e80000000800 */
[----:B------:R3:W-:Y:S04]  /*0920*/  STS [R2+0x1600], RZ ;  /* 0x001600ff02007388 */ /* 0x0007e80000000800 */
[----:B------:R3:W-:Y:S04]  /*0930*/  STS [R2+0x1a00], RZ ;  /* 0x001a00ff02007388 */ /* 0x0007e80000000800 */
[----:B------:R3:W-:Y:S02]  /*0940*/  STS [R2+0x1e00], RZ ;  /* 0x001e00ff02007388 */ /* 0x0007e40000000800 */
.L_x_142:
[----:B------:R-:W-:Y:S05]  /*0950*/  BRA.U !UP0, `(.L_x_135) ;  /* 0x0000000108447547 */ /* 0x000fea000b800000 */
[----:B------:R-:W-:Y:S01]  /*0960*/  ISETP.GE.U32.AND P0, PT, R6, 0x3, PT ;  /* 0x000000030600780c */ /* 0x000fe20003f06070 */
[----:B------:R-:W-:-:S12]  /*0970*/  UISETP.NE.AND UP0, UPT, UR25, URZ, UPT ;  /* 0x000000ff1900728c */ /* 0x000fd8000bf05270 */
[C---:B---3--:R-:W-:Y:S01]  /*0980*/  @P0 IMAD R2, R3.reuse, 0x400, R0 ;  /* 0x0000040003020824 */ /* 0x048fe200078e0200 */
[----:B------:R-:W-:-:S04]  /*0990*/  @P0 IADD3 R3, PT, PT, R3, 0x4, RZ ;  /* 0x0000000403030810 */ /* 0x000fc80007ffe0ff */
[----:B------:R4:W-:Y:S04]  /*09a0*/  @P0 STS [R2+0x200], RZ ;  /* 0x000200ff02000388 */ /* 0x0009e80000000800 */
[----:B------:R4:W-:Y:S04]  /*09b0*/  @P0 STS [R2+0x600], RZ ;  /* 0x000600ff02000388 */ /* 0x0009e80000000800 */
[----:B------:R4:W-:Y:S04]  /*09c0*/  @P0 STS [R2+0xa00], RZ ;  /* 0x000a00ff02000388 */ /* 0x0009e80000000800 */
[----:B------:R4:W-:Y:S01]  /*09d0*/  @P0 STS [R2+0xe00], RZ ;  /* 0x000e00ff02000388 */ /* 0x0009e20000000800 */
[----:B------:R-:W-:Y:S05]  /*09e0*/  BRA.U !UP0, `(.L_x_135) ;  /* 0x0000000108207547 */ /* 0x000fea000b800000 */
[----:B------:R-:W-:Y:S01]  /*09f0*/  IMAD R3, R3, 0x400, R0 ;  /* 0x0000040003037824 */ /* 0x000fe200078e0200 */
[----:B------:R-:W-:-:S04]  /*0a00*/  UISETP.NE.AND UP0, UPT, UR25, 0x1, UPT ;  /* 0x000000011900788c */ /* 0x000fc8000bf05270 */
[----:B------:R3:W-:Y:S05]  /*0a10*/  STS [R3+0x200], RZ ;  /* 0x000200ff03007388 */ /* 0x0007ea0000000800 */
[----:B------:R-:W-:Y:S05]  /*0a20*/  BRA.U !UP0, `(.L_x_135) ;  /* 0x0000000108107547 */ /* 0x000fea000b800000 */
[----:B------:R-:W-:Y:S01]  /*0a30*/  UISETP.NE.AND UP0, UPT, UR25, 0x2, UPT ;  /* 0x000000021900788c */ /* 0x000fe2000bf05270 */
[----:B------:R0:W-:Y:S05]  /*0a40*/  STS [R3+0x600], RZ ;  /* 0x000600ff03007388 */ /* 0x0001ea0000000800 */
[----:B------:R-:W-:-:S13]  /*0a50*/  PLOP3.LUT P0, PT, PT, PT, UP0, 0x80, 0x8 ;  /* 0x000000000008781c */ /* 0x000fda0003f0f008 */
[----:B------:R0:W-:Y:S02]  /*0a60*/  @P0 STS [R3+0xa00], RZ ;  /* 0x000a00ff03000388 */ /* 0x0001e40000000800 */
.L_x_135:
[----:B------:R-:W-:Y:S05]  /*0a70*/  BSYNC.RECONVERGENT B0 ;  /* 0x0000000000007941 */ /* 0x000fea0003800200 */
.L_x_134:
[----:B------:R-:W5:Y:S01]  /*0a80*/  LDCU.64 UR14, c[0x0][0x390] ;  /* 0x00007200ff0e77ac */ /* 0x000f620008000a00 */
[----:B------:R-:W-:Y:S02]  /*0a90*/  USHF.L.U32 UR4, UR6, 0x1e, URZ ;  /* 0x0000001e06047899 */ /* 0x000fe400080006ff */
[----:B------:R-:W-:Y:S02]  /*0aa0*/  USHF.L.U64.HI UR5, UR6, 0x1e, UR7 ;  /* 0x0000001e06057899 */ /* 0x000fe40008010207 */
[----:B-----5:R-:W-:-:S04]  /*0ab0*/  UIADD3 UR4, UP0, UPT, -UR4, UR14, URZ ;  /* 0x0000000e04047290 */ /* 0x020fc8000ff1e1ff */
[----:B------:R-:W-:Y:S02]  /*0ac0*/  UIADD3.X UR5, UPT, UPT, ~UR5, UR15, URZ, UP0, !UPT ;  /* 0x0000000f05057290 */ /* 0x000fe400087fe5ff */
[----:B------:R-:W-:-:S04]  /*0ad0*/  UISETP.LT.U32.AND UP0, UPT, UR4, 0x40000000, UPT ;  /* 0x400000000400788c */ /* 0x000fc8000bf01070 */
[----:B------:R-:W-:-:S04]  /*0ae0*/  UISETP.LT.U32.AND.EX UP0, UPT, UR5, URZ, UPT, UP0 ;  /* 0x000000ff0500728c */ /* 0x000fc8000bf01100 */
[----:B------:R-:W-:Y:S02]  /*0af0*/  USEL UR13, UR4, 0x40000000, UP0 ;  /* 0x40000000040d7887 */ /* 0x000fe40008000000 */
[----:B------:R-:W-:Y:S02]  /*0b00*/  USEL UR14, UR5, URZ, UP0 ;  /* 0x000000ff050e7287 */ /* 0x000fe40008000000 */
[----:B------:R-:W-:-:S04]  /*0b10*/  UISETP.GT.U32.AND UP0, UPT, UR13, UR8, UPT ;  /* 0x000000080d00728c */ /* 0x000fc8000bf04070 */
[----:B------:R-:W-:Y:S01]  /*0b20*/  UISETP.GT.U32.AND.EX UP0, UPT, UR14, URZ, UPT, UP0 ;  /* 0x000000ff0e00728c */ /* 0x000fe2000bf04100 */
[----:B------:R-:W-:Y:S08]  /*0b30*/  BAR.SYNC.DEFER_BLOCKING 0x0 ;  /* 0x0000000000007b1d */ /* 0x000ff00000010000 */
[----:B------:R-:W-:Y:S06]  /*0b40*/  BAR.SYNC.DEFER_BLOCKING 0x0 ;  /* 0x0000000000007b1d */ /* 0x000fec0000010000 */
[----:B------:R-:W-:Y:S05]  /*0b50*/  BRA.U !UP0, `(.L_x_143) ;  /* 0x0000000d082c7547 */ /* 0x000fea000b800000 */
[----:B------:R-:W-:Y:S01]  /*0b60*/  UMOV UR10, UR8 ;  /* 0x00000008000a7c82 */ /* 0x000fe20008000000 */
[----:B------:R-:W-:-:S05]  /*0b70*/  UMOV UR5, URZ ;  /* 0x000000ff00057c82 */ /* 0x000fca0008000000 */
.L_x_148:
[----:B-----5:R-:W5:Y:S01]  /*0b80*/  LDCU.64 UR18, c[0x0][0x390] ;  /* 0x00007200ff1277ac */ /* 0x020f620008000a00 */
[----:B------:R-:W-:Y:S02]  /*0b90*/  USHF.L.U32 UR15, UR6, 0x1e, URZ ;  /* 0x0000001e060f7899 */ /* 0x000fe400080006ff */
[----:B------:R-:W-:Y:S02]  /*0ba0*/  USHF.L.U64.HI UR16, UR6, 0x1e, UR7 ;  /* 0x0000001e06107899 */ /* 0x000fe40008010207 */
[----:B------:R-:W-:-:S04]  /*0bb0*/  UIADD3 UR15, UP0, UPT, UR10, UR15, URZ ;  /* 0x0000000f0a0f7290 */ /* 0x000fc8000ff1e0ff */
[----:B------:R-:W-:Y:S02]  /*0bc0*/  UIADD3.X UR16, UPT, UPT, UR5, UR16, URZ, UP0, !UPT ;  /* 0x0000001005107290 */ /* 0x000fe400087fe4ff */
[----:B------:R-:W-:Y:S02]  /*0bd0*/  ULEA UR10, UP0, UR28, UR10, 0xb ;  /* 0x0000000a1c0a7291 */ /* 0x000fe4000f8058ff */
[----:B-----5:R-:W-:Y:S02]  /*0be0*/  UIADD3 UR17, UP1, UPT, -UR15, UR18, URZ ;  /* 0x000000120f117290 */ /* 0x020fe4000ff3e1ff */
[----:B------:R-:W-:Y:S02]  /*0bf0*/  UIADD3.X UR5, UPT, UPT, URZ, UR5, URZ, UP0, !UPT ;  /* 0x00000005ff057290 */ /* 0x000fe400087fe4ff */
[----:B------:R-:W-:Y:S02]  /*0c00*/  UIADD3.X UR4, UPT, UPT, ~UR16, UR19, URZ, UP1, !UPT ;  /* 0x0000001310047290 */ /* 0x000fe40008ffe5ff */
[----:B------:R-:W-:-:S02]  /*0c10*/  UISETP.GE.U32.AND UP1, UPT, UR17, 0x800, UPT ;  /* 0x000008001100788c */ /* 0x000fc4000bf26070 */
[----:B------:R-:W-:Y:S02]  /*0c20*/  UISETP.GE.U32.AND UP0, UPT, UR10, UR13, UPT ;  /* 0x0000000d0a00728c */ /* 0x000fe4000bf06070 */
[----:B------:R-:W-:Y:S02]  /*0c30*/  UISETP.GE.U32.AND.EX UP1, UPT, UR4, URZ, UPT, UP1 ;  /* 0x000000ff0400728c */ /* 0x000fe4000bf26110 */
[----:B------:R-:W-:-:S07]  /*0c40*/  UISETP.GE.U32.AND.EX UP0, UPT, UR5, UR14, UPT, UP0 ;  /* 0x0000000e0500728c */ /* 0x000fce000bf06100 */
[----:B0-----:R-:W-:Y:S05]  /*0c50*/  BRA.U !UP1, `(.L_x_144) ;  /* 0x0000000109587547 */ /* 0x001fea000b800000 */
[----:B------:R-:W4:Y:S01]  /*0c60*/  LDCU.64 UR18, c[0x0][0x388] ;  /* 0x00007100ff1277ac */ /* 0x000f220008000a00 */
[----:B0-23--:R-:W-:-:S05]  /*0c70*/  IADD3 R3, P0, PT, R4, UR15, RZ ;  /* 0x0000000f04037c10 */ /* 0x00dfca000ff1e0ff */
[----:B------:R-:W-:Y:S01]  /*0c80*/  IMAD.X R6, RZ, RZ, UR16, P0 ;  /* 0x00000010ff067e24 */ /* 0x000fe200080e06ff */
[----:B----4-:R-:W-:-:S04]  /*0c90*/  LEA R2, P0, R3, UR18, 0x2 ;  /* 0x0000001203027c11 */ /* 0x010fc8000f8010ff */
        /* <DEDUP_REMOVED lines=8> */
[----:B-1----:R0:W5:Y:S04]  /*0d20*/  LDG.E R5, desc[UR20][R2.64+0xe00] ;  /* 0x000e001402057981 */ /* 0x002168000c1e1900 */
        /* <DEDUP_REMOVED lines=9> */
.L_x_144:
[----:B------:R-:W4:Y:S01]  /*0dc0*/  LDCU.64 UR18, c[0x0][0x388] ;  /* 0x00007100ff1277ac */ /* 0x000f220008000a00 */
[C---:B012---:R-:W-:Y:S01]  /*0dd0*/  VIADD R5, R4.reuse, 0x100 ;  /* 0x0000010004057836 */ /* 0x047fe20000000000 */
[C---:B---3--:R-:W-:Y:S01]  /*0de0*/  IADD3 R3, P0, PT, R4.reuse, UR15, RZ ;  /* 0x0000000f04037c10 */ /* 0x048fe2000ff1e0ff */
[C---:B----4-:R-:W-:Y:S01]  /*0df0*/  VIADD R2, R4.reuse, 0x80 ;  /* 0x0000008004027836 */ /* 0x050fe20000000000 */
[C---:B------:R-:W-:Y:S01]  /*0e00*/  ISETP.GE.AND P1, PT, R4.reuse, UR17, PT ;  /* 0x0000001104007c0c */ /* 0x040fe2000bf26270 */
[----:B------:R-:W-:Y:S01]  /*0e10*/  VIADD R7, R4, 0x180 ;  /* 0x0000018004077836 */ /* 0x000fe20000000000 */
[----:B------:R-:W-:Y:S01]  /*0e20*/  ISETP.GE.AND P3, PT, R5, UR17, PT ;  /* 0x0000001105007c0c */ /* 0x000fe2000bf66270 */
[----:B------:R-:W-:Y:S01]  /*0e30*/  IMAD.X R6, RZ, RZ, UR16, P0 ;  /* 0x00000010ff067e24 */ /* 0x000fe200080e06ff */
[----:B------:R-:W-:Y:S01]  /*0e40*/  ISETP.GE.AND P2, PT, R2, UR17, PT ;  /* 0x0000001102007c0c */ /* 0x000fe2000bf46270 */
[----:B------:R-:W-:Y:S01]  /*0e50*/  VIADD R5, R4, 0x200 ;  /* 0x0000020004057836 */ /* 0x000fe20000000000 */
[----:B------:R-:W-:Y:S01]  /*0e60*/  ISETP.GE.AND P4, PT, R7, UR17, PT ;  /* 0x0000001107007c0c */ /* 0x000fe2000bf86270 */
[----:B------:R-:W-:-:S03]  /*0e70*/  IMAD.MOV.U32 R12, RZ, RZ, 0x7fffffff ;  /* 0x7fffffffff0c7424 */ /* 0x000fc600078e00ff */
[----:B------:R-:W-:Y:S01]  /*0e80*/  ISETP.GE.AND P5, PT, R5, UR17, PT ;  /* 0x0000001105007c0c */ /* 0x000fe2000bfa6270 */
[----:B------:R-:W-:Y:S01]  /*0e90*/  VIADD R5, R4, 0x300 ;  /* 0x0000030004057836 */ /* 0x000fe20000000000 */
[----:B------:R-:W-:-:S04]  /*0ea0*/  LEA R2, P0, R3, UR18, 0x2 ;  /* 0x0000001203027c11 */ /* 0x000fc8000f8010ff */
[----:B------:R-:W-:Y:S01]  /*0eb0*/  LEA.HI.X R3, R3, UR19, R6, 0x2, P0 ;  /* 0x0000001303037c11 */ /* 0x000fe200080f1406 */
[----:B------:R-:W-:Y:S01]  /*0ec0*/  IMAD.MOV.U32 R11, RZ, RZ, 0x7fffffff ;  /* 0x7fffffffff0b7424 */ /* 0x000fe200078e00ff */
[----:B------:R-:W-:-:S03]  /*0ed0*/  IADD3 R6, PT, PT, R4, 0x280, RZ ;  /* 0x0000028004067810 */ /* 0x000fc60007ffe0ff */
[----:B------:R1:W5:Y:S01]  /*0ee0*/  @!P1 LDG.E R12, desc[UR20][R2.64] ;  /* 0x00000014020c9981 */ /* 0x000362000c1e1900 */
[----:B------:R-:W-:Y:S01]  /*0ef0*/  ISETP.GE.AND P1, PT, R5, UR17, PT ;  /* 0x0000001105007c0c */ /* 0x000fe2000bf26270 */
[----:B------:R-:W-:Y:S01]  /*0f00*/  VIADD R5, R4, 0x380 ;  /* 0x0000038004057836 */ /* 0x000fe20000000000 */
[----:B------:R-:W-:Y:S01]  /*0f10*/  ISETP.GE.AND P0, PT, R6, UR17, PT ;  /* 0x0000001106007c0c */ /* 0x000fe2000bf06270 */
[----:B------:R-:W-:Y:S01]  /*0f20*/  IMAD.MOV.U32 R9, RZ, RZ, 0x7fffffff ;  /* 0x7fffffffff097424 */ /* 0x000fe200078e00ff */
[----:B------:R1:W5:Y:S02]  /*0f30*/  @!P2 LDG.E R11, desc[UR20][R2.64+0x200] ;  /* 0x00020014020ba981 */ /* 0x000364000c1e1900 */
[----:B------:R-:W-:Y:S01]  /*0f40*/  ISETP.GE.AND P2, PT, R5, UR17, PT ;  /* 0x0000001105007c0c */ /* 0x000fe2000bf46270 */
[----:B------:R-:W-:Y:S02]  /*0f50*/  VIADD R5, R4, 0x480 ;  /* 0x0000048004057836 */ /* 0x000fe40000000000 */
[----:B------:R-:W-:Y:S01]  /*0f60*/  IMAD.MOV.U32 R10, RZ, RZ, 0x7fffffff ;  /* 0x7fffffffff0a7424 */ /* 0x000fe200078e00ff */
[----:B------:R1:W5:Y:S01]  /*0f70*/  @!P4 LDG.E R9, desc[UR20][R2.64+0x600] ;  /* 0x000600140209c981 */ /* 0x000362000c1e1900 */
[----:B------:R-:W-:-:S02]  /*0f80*/  MOV R8, 0x7fffffff ;  /* 0x7fffffff00087802 */ /* 0x000fc40000000f00 */
[C---:B------:R-:W-:Y:S02]  /*0f90*/  LOP3.LUT R6, R4.reuse, 0x400, RZ, 0xfc, !PT ;  /* 0x0000040004067812 */ /* 0x040fe400078efcff */
[----:B------:R-:W-:Y:S01]  /*0fa0*/  ISETP.GE.AND P4, PT, R5, UR17, PT ;  /* 0x0000001105007c0c */ /* 0x000fe2000bf86270 */
[----:B------:R-:W-:Y:S01]  /*0fb0*/  VIADD R5, R4, 0x500 ;  /* 0x0000050004057836 */ /* 0x000fe20000000000 */
[----:B------:R1:W5:Y:S01]  /*0fc0*/  @!P3 LDG.E R10, desc[UR20][R2.64+0x400] ;  /* 0x00040014020ab981 */ /* 0x000362000c1e1900 */
[----:B------:R-:W-:Y:S01]  /*0fd0*/  ISETP.GE.AND P3, PT, R6, UR17, PT ;  /* 0x0000001106007c0c */ /* 0x000fe2000bf66270 */
[----:B------:R-:W-:Y:S02]  /*0fe0*/  IMAD.MOV.U32 R6, RZ, RZ, 0x7fffffff ;  /* 0x7fffffffff067424 */ /* 0x000fe400078e00ff */
[----:B------:R1:W5:Y:S01]  /*0ff0*/  @!P5 LDG.E R8, desc[UR20][R2.64+0x800] ;  /* 0x000800140208d981 */ /* 0x000362000c1e1900 */
[----:B------:R-:W-:Y:S01]  /*1000*/  ISETP.GE.AND P5, PT, R5, UR17, PT ;  /* 0x0000001105007c0c */ /* 0x000fe2000bfa6270 */
[----:B------:R-:W-:-:S02]  /*1010*/  VIADD R5, R4, 0x600 ;  /* 0x0000060004057836 */ /* 0x000fc40000000000 */
[----:B------:R-:W-:Y:S01]  /*1020*/  IMAD.MOV.U32 R7, RZ, RZ, 0x7fffffff ;  /* 0x7fffffffff077424 */ /* 0x000fe200078e00ff */
[----:B------:R1:W5:Y:S01]  /*1030*/  @!P1 LDG.E R6, desc[UR20][R2.64+0xc00] ;  /* 0x000c001402069981 */ /* 0x000362000c1e1900 */
[C---:B------:R-:W-:Y:S01]  /*1040*/  VIADD R13, R4.reuse, 0x580 ;  /* 0x00000580040d7836 */ /* 0x040fe20000000000 */
[----:B------:R-:W-:Y:S01]  /*1050*/  ISETP.GE.AND P1, PT, R5, UR17, PT ;  /* 0x0000001105007c0c */ /* 0x000fe2000bf26270 */
[----:B------:R-:W-:Y:S02]  /*1060*/  IMAD.MOV.U32 R5, RZ, RZ, 0x7fffffff ;  /* 0x7fffffffff057424 */ /* 0x000fe400078e00ff */
[----:B------:R-:W-:Y:S01]  /*1070*/  IMAD.MOV.U32 R19, RZ, RZ, 0x7fffffff ;  /* 0x7fffffffff137424 */ /* 0x000fe200078e00ff */
[----:B------:R1:W5:Y:S01]  /*1080*/  @!P0 LDG.E R7, desc[UR20][R2.64+0xa00] ;  /* 0x000a001402078981 */ /* 0x000362000c1e1900 */
[----:B------:R-:W-:Y:S01]  /*1090*/  IMAD.MOV.U32 R18, RZ, RZ, 0x7fffffff ;  /* 0x7fffffffff127424 */ /* 0x000fe200078e00ff */
[----:B------:R-:W-:Y:S01]  /*10a0*/  ISETP.GE.AND P0, PT, R13, UR17, PT ;  /* 0x000000110d007c0c */ /* 0x000fe2000bf06270 */
[C---:B------:R-:W-:Y:S01]  /*10b0*/  VIADD R14, R4.reuse, 0x700 ;  /* 0x00000700040e7836 */ /* 0x040fe20000000000 */
[----:B------:R-:W-:Y:S01]  /*10c0*/  IADD3 R13, PT, PT, R4, 0x680, RZ ;  /* 0x00000680040d7810 */ /* 0x000fe20007ffe0ff */
[----:B------:R1:W5:Y:S03]  /*10d0*/  @!P2 LDG.E R5, desc[UR20][R2.64+0xe00] ;  /* 0x000e00140205a981 */ /* 0x000366000c1e1900 */
[----:B------:R-:W-:Y:S01]  /*10e0*/  ISETP.GE.AND P2, PT, R13, UR17, PT ;  /* 0x000000110d007c0c */ /* 0x000fe2000bf46270 */
[----:B------:R1:W5:Y:S01]  /*10f0*/  @!P3 LDG.E R19, desc[UR20][R2.64+0x1000] ;  /* 0x001000140213b981 */ /* 0x000362000c1e1900 */
[----:B------:R-:W-:-:S03]  /*1100*/  ISETP.GE.AND P3, PT, R14, UR17, PT ;  /* 0x000000110e007c0c */ /* 0x000fc6000bf66270 */
[----:B------:R1:W5:Y:S01]  /*1110*/  @!P4 LDG.E R18, desc[UR20][R2.64+0x1200] ;  /* 0x001200140212c981 */ /* 0x000362000c1e1900 */
[----:B------:R-:W-:Y:S01]  /*1120*/  ISETP.GE.AND P4, PT, R21, UR17, PT ;  /* 0x0000001115007c0c */ /* 0x000fe2000bf86270 */
[----:B------:R-:W-:Y:S01]  /*1130*/  IMAD.MOV.U32 R17, RZ, RZ, 0x7fffffff ;  /* 0x7fffffffff117424 */ /* 0x000fe200078e00ff */
[----:B------:R-:W-:Y:S01]  /*1140*/  MOV R14, 0x7fffffff ;  /* 0x7fffffff000e7802 */ /* 0x000fe20000000f00 */
[----:B------:R-:W-:Y:S02]  /*1150*/  IMAD.MOV.U32 R16, RZ, RZ, 0x7fffffff ;  /* 0x7fffffffff107424 */ /* 0x000fe400078e00ff */
        /* <DEDUP_REMOVED lines=9> */
.L_x_145:
[----:B01----:R-:W0:Y:S02]  /*11f0*/  LDC.64 R2, c[0x0][0x398] ;  /* 0x0000e600ff027b82 */ /* 0x003e240000000a00 */
[----:B0-----:R-:W-:-:S13]  /*1200*/  ISETP.GT.AND P0, PT, R3, R2, PT ;  /* 0x000000020300720c */ /* 0x001fda0003f04270 */
[----:B------:R-:W-:Y:S05]  /*1210*/  @!P0 BRA `(.L_x_146) ;  /* 0x0000000400788947 */ /* 0x000fea0003800000 */
[----:B------:R-:W0:Y:S01]  /*1220*/  S2UR UR15, SR_CgaCtaId ;  /* 0x00000000000f79c3 */ /* 0x000e220000008800 */
[----:B-----5:R-:W-:Y:S01]  /*1230*/  LOP3.LUT R15, R15, 0x80000000, RZ, 0x3c, !PT ;  /* 0x800000000f0f7812 */ /* 0x020fe200078e3cff */
[----:B------:R-:W-:Y:S01]  /*1240*/  UMOV UR4, 0x400 ;  /* 0x0000040000047882 */ /* 0x000fe20000000000 */
[----:B------:R-:W-:Y:S01]  /*1250*/  LOP3.LUT R14, R14, 0x80000000, RZ, 0x3c, !PT ;  /* 0x800000000e0e7812 */ /* 0x000fe200078e3cff */
[----:B------:R-:W1:Y:S01]  /*1260*/  LDCU UR16, c[0x0][0x398] ;  /* 0x00007300ff1077ac */ /* 0x000e620008000800 */
[----:B------:R-:W-:Y:S02]  /*1270*/  LOP3.LUT R13, R13, 0x80000000, RZ, 0x3c, !PT ;  /* 0x800000000d0d7812 */ /* 0x000fe400078e3cff */
[----:B------:R-:W-:Y:S02]  /*1280*/  LOP3.LUT R2, R22, 0x80000000, RZ, 0x3c, !PT ;  /* 0x8000000016027812 */ /* 0x000fe400078e3cff */
[----:B------:R-:W-:Y:S02]  /*1290*/  LOP3.LUT R16, R16, 0x80000000, RZ, 0x3c, !PT ;  /* 0x8000000010107812 */ /* 0x000fe400078e3cff */
[----:B------:R-:W-:-:S02]  /*12a0*/  LOP3.LUT R17, R17, 0x80000000, RZ, 0x3c, !PT ;  /* 0x8000000011117812 */ /* 0x000fc400078e3cff */
[----:B------:R-:W-:Y:S02]  /*12b0*/  LOP3.LUT R18, R18, 0x80000000, RZ, 0x3c, !PT ;  /* 0x8000000012127812 */ /* 0x000fe400078e3cff */
[----:B------:R-:W-:Y:S02]  /*12c0*/  LOP3.LUT R19, R19, 0x80000000, RZ, 0x3c, !PT ;  /* 0x8000000013137812 */ /* 0x000fe400078e3cff */
[----:B------:R-:W-:Y:S02]  /*12d0*/  LOP3.LUT R5, R5, 0x80000000, RZ, 0x3c, !PT ;  /* 0x8000000005057812 */ /* 0x000fe400078e3cff */
[----:B------:R-:W-:Y:S02]  /*12e0*/  LOP3.LUT R6, R6, 0x80000000, RZ, 0x3c, !PT ;  /* 0x8000000006067812 */ /* 0x000fe400078e3cff */
[----:B------:R-:W-:Y:S02]  /*12f0*/  LOP3.LUT R7, R7, 0x80000000, RZ, 0x3c, !PT ;  /* 0x8000000007077812 */ /* 0x000fe400078e3cff */
[----:B------:R-:W-:Y:S01]  /*1300*/  LOP3.LUT R8, R8, 0x80000000, RZ, 0x3c, !PT ;  /* 0x8000000008087812 */ /* 0x000fe200078e3cff */
[----:B0-----:R-:W-:Y:S01]  /*1310*/  ULEA UR15, UR15, UR4, 0x18 ;  /* 0x000000040f0f7291 */ /* 0x001fe2000f8ec0ff */
[----:B------:R-:W-:-:S02]  /*1320*/  LOP3.LUT R9, R9, 0x80000000, RZ, 0x3c, !PT ;  /* 0x8000000009097812 */ /* 0x000fc400078e3cff */
[----:B------:R-:W-:Y:S01]  /*1330*/  LOP3.LUT R10, R10, 0x80000000, RZ, 0x3c, !PT ;  /* 0x800000000a0a7812 */ /* 0x000fe200078e3cff */
[----:B------:R-:W-:Y:S01]  /*1340*/  UMOV UR4, URZ ;  /* 0x000000ff00047c82 */ /* 0x000fe20008000000 */
[----:B------:R-:W-:Y:S02]  /*1350*/  LOP3.LUT R11, R11, 0x80000000, RZ, 0x3c, !PT ;  /* 0x800000000b0b7812 */ /* 0x000fe400078e3cff */
[----:B-1----:R-:W-:-:S07]  /*1360*/  LOP3.LUT R12, R12, 0x80000000, RZ, 0x3c, !PT ;  /* 0x800000000c0c7812 */ /* 0x002fce00078e3cff */
.L_x_147:
[----:B------:R-:W-:Y:S01]  /*1370*/  IMAD R22, RZ, RZ, -UR16 ;  /* 0x80000010ff167e24 */ /* 0x000fe2000f8e02ff */
[----:B0-----:R-:W-:Y:S01]  /*1380*/  SHF.R.U32.HI R23, RZ, UR16, R12 ;  /* 0x00000010ff177c19 */ /* 0x001fe2000801160c */
[----:B------:R-:W-:Y:S01]  /*1390*/  IMAD.MOV.U32 R25, RZ, RZ, -0x1 ;  /* 0xffffffffff197424 */ /* 0x000fe200078e00ff */
[----:B------:R-:W-:Y:S01]  /*13a0*/  ULEA UR17, UR4, UR15, 0xa ;  /* 0x0000000f04117291 */ /* 0x000fe2000f8e50ff */
[----:B------:R-:W-:Y:S01]  /*13b0*/  SHF.R.U32.HI R27, RZ, UR16, R10 ;  /* 0x00000010ff1b7c19 */ /* 0x000fe2000801160a */
[----:B------:R-:W-:Y:S01]  /*13c0*/  UIADD3 UR4, UPT, UPT, UR4, 0x1, URZ ;  /* 0x0000000104047890 */ /* 0x000fe2000fffe0ff */
[----:B------:R-:W-:Y:S02]  /*13d0*/  VIADDMNMX R22, R22, R3, 0x8, PT ;  /* 0x0000000816167446 */ /* 0x000fe40003800103 */
[----:B------:R-:W-:Y:S02]  /*13e0*/  SHF.R.U32.HI R29, RZ, UR16, R9 ;  /* 0x00000010ff1d7c19 */ /* 0x000fe40008011609 */
[----:B------:R-:W-:-:S02]  /*13f0*/  SHF.L.U32 R22, R25, R22, RZ ;  /* 0x0000001619167219 */ /* 0x000fc400000006ff */
[----:B------:R-:W-:Y:S02]  /*1400*/  SHF.R.U32.HI R25, RZ, UR16, R11 ;  /* 0x00000010ff197c19 */ /* 0x000fe4000801160b */
[-C--:B------:R-:W-:Y:S02]  /*1410*/  LOP3.LUT R23, R23, R22.reuse, RZ, 0x30, !PT ;  /* 0x0000001617177212 */ /* 0x080fe400078e30ff */
[-C--:B------:R-:W-:Y:S02]  /*1420*/  LOP3.LUT R25, R25, R22.reuse, RZ, 0x30, !PT ;  /* 0x0000001619197212 */ /* 0x080fe400078e30ff */
[----:B------:R-:W-:Y:S02]  /*1430*/  LOP3.LUT R27, R27, R22, RZ, 0x30, !PT ;  /* 0x000000161b1b7212 */ /* 0x000fe400078e30ff */
[----:B------:R-:W-:Y:S02]  /*1440*/  LEA R23, R23, UR17, 0x2 ;  /* 0x0000001117177c11 */ /* 0x000fe4000f8e10ff */
[----:B------:R-:W-:-:S02]  /*1450*/  LEA R25, R25, UR17, 0x2 ;  /* 0x0000001119197c11 */ /* 0x000fc4000f8e10ff */
[----:B------:R-:W-:Y:S01]  /*1460*/  LEA R27, R27, UR17, 0x2 ;  /* 0x000000111b1b7c11 */ /* 0x000fe2000f8e10ff */
[----:B------:R0:W-:Y:S01]  /*1470*/  ATOMS.POPC.INC.32 RZ, [R23+URZ] ;  /* 0x0000000017ff7f8c */ /* 0x0001e2000d8000ff */
[----:B------:R-:W-:Y:S02]  /*1480*/  SHF.R.U32.HI R24, RZ, UR16, R8 ;  /* 0x00000010ff187c19 */ /* 0x000fe40008011608 */
[----:B------:R-:W-:Y:S01]  /*1490*/  SHF.R.U32.HI R26, RZ, UR16, R7 ;  /* 0x00000010ff1a7c19 */ /* 0x000fe20008011607 */
[----:B------:R1:W-:Y:S01]  /*14a0*/  ATOMS.POPC.INC.32 RZ, [R25+URZ] ;  /* 0x0000000019ff7f8c */ /* 0x0003e2000d8000ff */
[-C--:B------:R-:W-:Y:S02]  /*14b0*/  LOP3.LUT R29, R29, R22.reuse, RZ, 0x30, !PT ;  /* 0x000000161d1d7212 */ /* 0x080fe400078e30ff */
[----:B------:R-:W-:Y:S01]  /*14c0*/  LOP3.LUT R24, R24, R22, RZ, 0x30, !PT ;  /* 0x0000001618187212 */ /* 0x000fe200078e30ff */
[----:B------:R2:W-:Y:S01]  /*14d0*/  ATOMS.POPC.INC.32 RZ, [R27+URZ] ;  /* 0x000000001bff7f8c */ /* 0x0005e2000d8000ff */
[----:B0-----:R-:W-:-:S02]  /*14e0*/  SHF.R.U32.HI R23, RZ, UR16, R6 ;  /* 0x00000010ff177c19 */ /* 0x001fc40008011606 */
[-C--:B------:R-:W-:Y:S02]  /*14f0*/  LOP3.LUT R26, R26, R22.reuse, RZ, 0x30, !PT ;  /* 0x000000161a1a7212 */ /* 0x080fe400078e30ff */
[----:B-1----:R-:W-:Y:S02]  /*1500*/  SHF.R.U32.HI R25, RZ, UR16, R5 ;  /* 0x00000010ff197c19 */ /* 0x002fe40008011605 */
[-C--:B------:R-:W-:Y:S02]  /*1510*/  LOP3.LUT R23, R23, R22.reuse, RZ, 0x30, !PT ;  /* 0x0000001617177212 */ /* 0x080fe400078e30ff */
[----:B--2---:R-:W-:Y:S02]  /*1520*/  SHF.R.U32.HI R27, RZ, UR16, R19 ;  /* 0x00000010ff1b7c19 */ /* 0x004fe40008011613 */
[----:B------:R-:W-:Y:S02]  /*1530*/  LEA R29, R29, UR17, 0x2 ;  /* 0x000000111d1d7c11 */ /* 0x000fe4000f8e10ff */
[----:B------:R-:W-:-:S02]  /*1540*/  LOP3.LUT R25, R25, R22, RZ, 0x30, !PT ;  /* 0x0000001619197212 */ /* 0x000fc400078e30ff */
[----:B------:R-:W-:Y:S01]  /*1550*/  LEA R24, R24, UR17, 0x2 ;  /* 0x0000001118187c11 */ /* 0x000fe2000f8e10ff */
[----:B------:R0:W-:Y:S01]  /*1560*/  ATOMS.POPC.INC.32 RZ, [R29+URZ] ;  /* 0x000000001dff7f8c */ /* 0x0001e2000d8000ff */
[----:B------:R-:W-:Y:S02]  /*1570*/  LOP3.LUT R27, R27, R22, RZ, 0x30, !PT ;  /* 0x000000161b1b7212 */ /* 0x000fe400078e30ff */
[----:B------:R-:W-:Y:S01]  /*1580*/  LEA R26, R26, UR17, 0x2 ;  /* 0x000000111a1a7c11 */ /* 0x000fe2000f8e10ff */
[----:B------:R1:W-:Y:S01]  /*1590*/  ATOMS.POPC.INC.32 RZ, [R24+URZ] ;  /* 0x0000000018ff7f8c */ /* 0x0003e2000d8000ff */
[----:B------:R-:W-:Y:S02]  /*15a0*/  LEA R23, R23, UR17, 0x2 ;  /* 0x0000001117177c11 */ /* 0x000fe4000f8e10ff */
[----:B------:R-:W-:Y:S01]  /*15b0*/  LEA R25, R25, UR17, 0x2 ;  /* 0x0000001119197c11 */ /* 0x000fe2000f8e10ff */
[----:B------:R2:W-:Y:S01]  /*15c0*/  ATOMS.POPC.INC.32 RZ, [R26+URZ] ;  /* 0x000000001aff7f8c */ /* 0x0005e2000d8000ff */
[----:B------:R-:W-:-:S02]  /*15d0*/  LEA R27, R27, UR17, 0x2 ;  /* 0x000000111b1b7c11 */ /* 0x000fc4000f8e10ff */
[----:B0-----:R-:W-:Y:S01]  /*15e0*/  SHF.R.U32.HI R29, RZ, UR16, R18 ;  /* 0x00000010ff1d7c19 */ /* 0x001fe20008011612 */
[----:B------:R0:W-:Y:S01]  /*15f0*/  ATOMS.POPC.INC.32 RZ, [R23+URZ] ;  /* 0x0000000017ff7f8c */ /* 0x0001e2000d8000ff */
[----:B-1----:R-:W-:Y:S02]  /*1600*/  SHF.R.U32.HI R24, RZ, UR16, R17 ;  /* 0x00000010ff187c19 */ /* 0x002fe40008011611 */
[----:B------:R-:W-:Y:S01]  /*1610*/  SHF.R.U32.HI R28, RZ, UR16, R15 ;  /* 0x00000010ff1c7c19 */ /* 0x000fe2000801160f */
[----:B------:R1:W-:Y:S01]  /*1620*/  ATOMS.POPC.INC.32 RZ, [R25+URZ] ;  /* 0x0000000019ff7f8c */ /* 0x0003e2000d8000ff */
[----:B--2---:R-:W-:Y:S02]  /*1630*/  SHF.R.U32.HI R26, RZ, UR16, R16 ;  /* 0x00000010ff1a7c19 */ /* 0x004fe40008011610 */
[----:B------:R-:W-:Y:S01]  /*1640*/  LOP3.LUT R29, R29, R22, RZ, 0x30, !PT ;  /* 0x000000161d1d7212 */ /* 0x000fe200078e30ff */
[----:B------:R2:W-:Y:S01]  /*1650*/  ATOMS.POPC.INC.32 RZ, [R27+URZ] ;  /* 0x000000001bff7f8c */ /* 0x0005e2000d8000ff */
[----:B0-----:R-:W-:-:S02]  /*1660*/  SHF.R.U32.HI R23, RZ, UR16, R2 ;  /* 0x00000010ff177c19 */ /* 0x001fc40008011602 */
[-C--:B------:R-:W-:Y:S02]  /*1670*/  LOP3.LUT R24, R24, R22.reuse, RZ, 0x30, !PT ;  /* 0x0000001618187212 */ /* 0x080fe400078e30ff */
[----:B-1----:R-:W-:Y:S02]  /*1680*/  SHF.R.U32.HI R25, RZ, UR16, R13 ;  /* 0x00000010ff197c19 */ /* 0x002fe4000801160d */
[-C--:B------:R-:W-:Y:S02]  /*1690*/  LOP3.LUT R26, R26, R22.reuse, RZ, 0x30, !PT ;  /* 0x000000161a1a7212 */ /* 0x080fe400078e30ff */
[----:B--2---:R-:W-:Y:S01]  /*16a0*/  SHF.R.U32.HI R27, RZ, UR16, R14 ;  /* 0x00000010ff1b7c19 */ /* 0x004fe2000801160e */
[----:B------:R-:W-:Y:S01]  /*16b0*/  UIADD3 UR16, UPT, UPT, UR16, 0x8, URZ ;  /* 0x0000000810107890 */ /* 0x000fe2000fffe0ff */
[----:B------:R-:W-:Y:S02]  /*16c0*/  LOP3.LUT R23, R23, R22, RZ, 0x30, !PT ;  /* 0x0000001617177212 */ /* 0x000fe400078e30ff */
[----:B------:R-:W-:-:S02]  /*16d0*/  LEA R29, R29, UR17, 0x2 ;  /* 0x000000111d1d7c11 */ /* 0x000fc4000f8e10ff */
[-C--:B------:R-:W-:Y:S02]  /*16e0*/  LOP3.LUT R25, R25, R22.reuse, RZ, 0x30, !PT ;  /* 0x0000001619197212 */ /* 0x080fe400078e30ff */
[----:B------:R-:W-:Y:S01]  /*16f0*/  ISETP.LE.AND P0, PT, R3, UR16, PT ;  /* 0x0000001003007c0c */ /* 0x000fe2000bf03270 */
[----:B------:R0:W-:Y:S01]  /*1700*/  ATOMS.POPC.INC.32 RZ, [R29+URZ] ;  /* 0x000000001dff7f8c */ /* 0x0001e2000d8000ff */
[----:B------:R-:W-:Y:S02]  /*1710*/  LEA R24, R24, UR17, 0x2 ;  /* 0x0000001118187c11 */ /* 0x000fe4000f8e10ff */
[-C--:B------:R-:W-:Y:S02]  /*1720*/  LOP3.LUT R27, R27, R22.reuse, RZ, 0x30, !PT ;  /* 0x000000161b1b7212 */ /* 0x080fe400078e30ff */
[----:B------:R-:W-:Y:S01]  /*1730*/  LEA R26, R26, UR17, 0x2 ;  /* 0x000000111a1a7c11 */ /* 0x000fe2000f8e10ff */
[----:B------:R0:W-:Y:S01]  /*1740*/  ATOMS.POPC.INC.32 RZ, [R24+URZ] ;  /* 0x0000000018ff7f8c */ /* 0x0001e2000d8000ff */
[----:B------:R-:W-:-:S02]  /*1750*/  LOP3.LUT R28, R28, R22, RZ, 0x30, !PT ;  /* 0x000000161c1c7212 */ /* 0x000fc400078e30ff */
[----:B------:R-:W-:Y:S01]  /*1760*/  LEA R23, R23, UR17, 0x2 ;  /* 0x0000001117177c11 */ /* 0x000fe2000f8e10ff */
[----:B------:R0:W-:Y:S01]  /*1770*/  ATOMS.POPC.INC.32 RZ, [R26+URZ] ;  /* 0x000000001aff7f8c */ /* 0x0001e2000d8000ff */
[----:B------:R-:W-:Y:S02]  /*1780*/  LEA R25, R25, UR17, 0x2 ;  /* 0x0000001119197c11 */ /* 0x000fe4000f8e10ff */
[----:B------:R-:W-:Y:S01]  /*1790*/  LEA R27, R27, UR17, 0x2 ;  /* 0x000000111b1b7c11 */ /* 0x000fe2000f8e10ff */
[----:B------:R0:W-:Y:S01]  /*17a0*/  ATOMS.POPC.INC.32 RZ, [R23+URZ] ;  /* 0x0000000017ff7f8c */ /* 0x0001e2000d8000ff */
[----:B------:R-:W-:-:S03]  /*17b0*/  LEA R28, R28, UR17, 0x2 ;  /* 0x000000111c1c7c11 */ /* 0x000fc6000f8e10ff */
[----:B------:R0:W-:Y:S04]  /*17c0*/  ATOMS.POPC.INC.32 RZ, [R25+URZ] ;  /* 0x0000000019ff7f8c */ /* 0x0001e8000d8000ff */
[----:B------:R0:W-:Y:S04]  /*17d0*/  ATOMS.POPC.INC.32 RZ, [R27+URZ] ;  /* 0x000000001bff7f8c */ /* 0x0001e8000d8000ff */
[----:B------:R0:W-:Y:S01]  /*17e0*/  ATOMS.POPC.INC.32 RZ, [R28+URZ] ;  /* 0x000000001cff7f8c */ /* 0x0001e2000d8000ff */
[----:B------:R-:W-:Y:S05]  /*17f0*/  @!P0 BRA `(.L_x_147) ;  /* 0xfffffff800dc8947 */ /* 0x000fea000383ffff */
.L_x_146:
[----:B------:R-:W-:Y:S05]  /*1800*/  BRA.U !UP0, `(.L_x_148) ;  /* 0xfffffff108dc7547 */ /* 0x000fea000b83ffff */
.L_x_143:
[----:B------:R-:W-:Y:S01]  /*1810*/  BAR.SYNC.DEFER_BLOCKING 0x0 ;  /* 0x0000000000007b1d */ /* 0x000fe20000010000 */
[----:B------:R-:W-:-:S05]  /*1820*/  ISETP.NE.AND P0, PT, R20, RZ, PT ;  /* 0x000000ff1400720c */ /* 0x000fca0003f05270 */
[----:B------:R-:W-:Y:S08]  /*1830*/  BSSY.RECONVERGENT B0, `(.L_x_149) ;  /* 0x0000164000007945 */ /* 0x000ff00003800200 */
[----:B------:R-:W-:Y:S05]  /*1840*/  @P0 BRA `(.L_x_150) ;  /* 0x0000001400880947 */ /* 0x000fea0003800000 */
[----:B------:R-:W-:Y:S01]  /*1850*/  UISETP.GE.U32.AND UP0, UPT, UR22, 0x7, UPT ;  /* 0x000000071600788c */ /* 0x000fe2000bf06070 */
[----:B0-23--:R-:W-:-:S08]  /*1860*/  IMAD.MOV.U32 R3, RZ, RZ, RZ ;  /* 0x000000ffff037224 */ /* 0x00dfd000078e00ff */
[----:B------:R-:W-:Y:S05]  /*1870*/  BRA.U !UP0, `(.L_x_151) ;  /* 0x00000005085c7547 */ /* 0x000fea000b800000 */
[----:B----4-:R-:W0:Y:S01]  /*1880*/  LDC.64 R2, c[0x0][0x380] ;  /* 0x0000e000ff027b82 */ /* 0x010e220000000a00 */
[----:B-1---5:R-:W-:-:S07]  /*1890*/  IMAD.MOV.U32 R5, RZ, RZ, RZ ;  /* 0x000000ffff057224 */ /* 0x022fce00078e00ff */
.L_x_168:
[----:B----4-:R-:W-:Y:S01]  /*18a0*/  IMAD R7, R5, 0x400, R0 ;  /* 0x0000040005077824 */ /* 0x010fe200078e0200 */
[----:B------:R-:W-:Y:S04]  /*18b0*/  BSSY.RECONVERGENT B1, `(.L_x_152) ;  /* 0x000000f000017945 */ /* 0x000fe80003800200 */
[----:B01----:R-:W1:Y:S04]  /*18c0*/  LDS R18, [R7] ;  /* 0x0000000007127984 */ /* 0x003e680000000800 */
[----:B--23--:R2:W3:Y:S04]  /*18d0*/  LDS R9, [R7+0x400] ;  /* 0x0004000007097984 */ /* 0x00c4e80000000800 */
[----:B------:R2:W4:Y:S04]  /*18e0*/  LDS R22, [R7+0x800] ;  /* 0x0008000007167984 */ /* 0x0005280000000800 */
[----:B------:R2:W0:Y:S04]  /*18f0*/  LDS R14, [R7+0xc00] ;  /* 0x000c0000070e7984 */ /* 0x0004280000000800 */
[----:B------:R2:W0:Y:S04]  /*1900*/  LDS R12, [R7+0x1000] ;  /* 0x00100000070c7984 */ /* 0x0004280000000800 */
[----:B------:R2:W0:Y:S04]  /*1910*/  LDS R6, [R7+0x1400] ;  /* 0x0014000007067984 */ /* 0x0004280000000800 */
[----:B------:R2:W0:Y:S04]  /*1920*/  LDS R8, [R7+0x1800] ;  /* 0x0018000007087984 */ /* 0x0004280000000800 */
[----:B------:R2:W0:Y:S01]  /*1930*/  LDS R10, [R7+0x1c00] ;  /* 0x001c0000070a7984 */ /* 0x0004220000000800 */
[----:B-1----:R-:W-:-:S13]  /*1940*/  ISETP.NE.AND P0, PT, R18, RZ, PT ;  /* 0x000000ff1200720c */ /* 0x002fda0003f05270 */
[----:B--234-:R-:W-:Y:S05]  /*1950*/  @!P0 BRA `(.L_x_153) ;  /* 0x0000000000108947 */ /* 0x01cfea0003800000 */
[----:B------:R-:W-:Y:S01]  /*1960*/  LEA R17, R5, R4, 0x8 ;  /* 0x0000000405117211 */ /* 0x000fe200078e40ff */
[----:B------:R-:W-:-:S04]  /*1970*/  IMAD.MOV.U32 R19, RZ, RZ, RZ ;  /* 0x000000ffff137224 */ /* 0x000fc800078e00ff */
[----:B0-----:R-:W-:-:S05]  /*1980*/  IMAD.WIDE.U32 R16, R17, 0x8, R2 ;  /* 0x0000000811107825 */ /* 0x001fca00078e0002 */
[----:B------:R1:W-:Y:S02]  /*1990*/  REDG.E.ADD.64.STRONG.GPU desc[UR20][R16.64], R18 ;  /* 0x000000121000798e */ /* 0x0003e4000c12e514 */
.L_x_153:
[----:B------:R-:W-:Y:S05]  /*19a0*/  BSYNC.RECONVERGENT B1 ;  /* 0x0000000000017941 */ /* 0x000fea0003800200 */
.L_x_152:
[----:B------:R-:W-:Y:S01]  /*19b0*/  ISETP.NE.AND P6, PT, R9, RZ, PT ;  /* 0x000000ff0900720c */ /* 0x000fe20003fc5270 */
[----:B------:R-:W-:Y:S01]  /*19c0*/  BSSY.RECONVERGENT B1, `(.L_x_154) ;  /* 0x000000e000017945 */ /* 0x000fe20003800200 */
[----:B------:R-:W-:Y:S02]  /*19d0*/  ISETP.NE.AND P0, PT, R22, RZ, PT ;  /* 0x000000ff1600720c */ /* 0x000fe40003f05270 */
[----:B0-----:R-:W-:Y:S02]  /*19e0*/  ISETP.NE.AND P1, PT, R14, RZ, PT ;  /* 0x000000ff0e00720c */ /* 0x001fe40003f25270 */
[----:B------:R-:W-:Y:S02]  /*19f0*/  ISETP.NE.AND P2, PT, R12, RZ, PT ;  /* 0x000000ff0c00720c */ /* 0x000fe40003f45270 */
[----:B------:R-:W-:Y:S02]  /*1a00*/  ISETP.NE.AND P3, PT, R6, RZ, PT ;  /* 0x000000ff0600720c */ /* 0x000fe40003f65270 */
[----:B------:R-:W-:-:S02]  /*1a10*/  ISETP.NE.AND P4, PT, R8, RZ, PT ;  /* 0x000000ff0800720c */ /* 0x000fc40003f85270 */
[----:B------:R-:W-:Y:S01]  /*1a20*/  ISETP.NE.AND P5, PT, R10, RZ, PT ;  /* 0x000000ff0a00720c */ /* 0x000fe20003fa5270 */
[----:B------:R-:W-:-:S12]  /*1a30*/  @!P6 BRA `(.L_x_155) ;  /* 0x000000000018e947 */ /* 0x000fd80003800000 */
[----:B-1----:R-:W-:Y:S02]  /*1a40*/  IMAD R17, R5, 0x100, R4 ;  /* 0x0000010005117824 */ /* 0x002fe400078e0204 */
[----:B------:R-:W-:Y:S02]  /*1a50*/  IMAD.MOV.U32 R18, RZ, RZ, R9 ;  /* 0x000000ffff127224 */ /* 0x000fe400078e0009 */
[----:B------:R-:W-:Y:S02]  /*1a60*/  VIADD R17, R17, 0x100 ;  /* 0x0000010011117836 */ /* 0x000fe40000000000 */
[----:B------:R-:W-:Y:S02]  /*1a70*/  IMAD.MOV.U32 R19, RZ, RZ, RZ ;  /* 0x000000ffff137224 */ /* 0x000fe400078e00ff */
[----:B------:R-:W-:-:S05]  /*1a80*/  IMAD.WIDE.U32 R16, R17, 0x8, R2 ;  /* 0x0000000811107825 */ /* 0x000fca00078e0002 */
[----:B------:R0:W-:Y:S02]  /*1a90*/  REDG.E.ADD.64.STRONG.GPU desc[UR20][R16.64], R18 ;  /* 0x000000121000798e */ /* 0x0001e4000c12e514 */
.L_x_155:
[----:B------:R-:W-:Y:S05]  /*1aa0*/  BSYNC.RECONVERGENT B1 ;  /* 0x0000000000017941 */ /* 0x000fea0003800200 */
.L_x_154:
[----:B------:R-:W-:Y:S04]  /*1ab0*/  BSSY.RECONVERGENT B1, `(.L_x_156) ;  /* 0x0000007000017945 */ /* 0x000fe80003800200 */
[----:B------:R-:W-:Y:S05]  /*1ac0*/  @!P0 BRA `(.L_x_157) ;  /* 0x0000000000148947 */ /* 0x000fea0003800000 */
[----:B01----:R-:W-:Y:S02]  /*1ad0*/  IMAD R17, R5, 0x100, R4 ;  /* 0x0000010005117824 */ /* 0x003fe400078e0204 */
[----:B------:R-:W-:-:S03]  /*1ae0*/  IMAD.MOV.U32 R23, RZ, RZ, RZ ;  /* 0x000000ffff177224 */ /* 0x000fc600078e00ff */
[----:B------:R-:W-:-:S05]  /*1af0*/  IADD3 R17, PT, PT, R17, 0x200, RZ ;  /* 0x0000020011117810 */ /* 0x000fca0007ffe0ff */
[----:B------:R-:W-:-:S05]  /*1b00*/  IMAD.WIDE.U32 R16, R17, 0x8, R2 ;  /* 0x0000000811107825 */ /* 0x000fca00078e0002 */
[----:B------:R2:W-:Y:S02]  /*1b10*/  REDG.E.ADD.64.STRONG.GPU desc[UR20][R16.64], R22 ;  /* 0x000000161000798e */ /* 0x0005e4000c12e514 */
.L_x_157:
[----:B------:R-:W-:Y:S05]  /*1b20*/  BSYNC.RECONVERGENT B1 ;  /* 0x0000000000017941 */ /* 0x000fea0003800200 */
.L_x_156:
[----:B------:R-:W-:Y:S04]  /*1b30*/  BSSY.RECONVERGENT B1, `(.L_x_158) ;  /* 0x0000007000017945 */ /* 0x000fe80003800200 */
[----:B------:R-:W-:Y:S05]  /*1b40*/  @!P1 BRA `(.L_x_159) ;  /* 0x0000000000149947 */ /* 0x000fea0003800000 */
[----:B012---:R-:W-:Y:S02]  /*1b50*/  IMAD R17, R5, 0x100, R4 ;  /* 0x0000010005117824 */ /* 0x007fe400078e0204 */
[----:B------:R-:W-:Y:S02]  /*1b60*/  IMAD.MOV.U32 R15, RZ, RZ, RZ ;  /* 0x000000ffff0f7224 */ /* 0x000fe400078e00ff */
[----:B------:R-:W-:-:S04]  /*1b70*/  VIADD R17, R17, 0x300 ;  /* 0x0000030011117836 */ /* 0x000fc80000000000 */
[----:B------:R-:W-:-:S05]  /*1b80*/  IMAD.WIDE.U32 R16, R17, 0x8, R2 ;  /* 0x0000000811107825 */ /* 0x000fca00078e0002 */
[----:B------:R3:W-:Y:S02]  /*1b90*/  REDG.E.ADD.64.STRONG.GPU desc[UR20][R16.64], R14 ;  /* 0x0000000e1000798e */ /* 0x0007e4000c12e514 */
.L_x_159:
[----:B------:R-:W-:Y:S05]  /*1ba0*/  BSYNC.RECONVERGENT B1 ;  /* 0x0000000000017941 */ /* 0x000fea0003800200 */
.L_x_158:
[----:B------:R-:W-:Y:S04]  /*1bb0*/  BSSY.RECONVERGENT B1, `(.L_x_160) ;  /* 0x0000007000017945 */ /* 0x000fe80003800200 */
[----:B------:R-:W-:Y:S05]  /*1bc0*/  @!P2 BRA `(.L_x_161) ;  /* 0x000000000014a947 */ /* 0x000fea0003800000 */
[----:B---3--:R-:W-:Y:S02]  /*1bd0*/  IMAD R15, R5, 0x100, R4 ;  /* 0x00000100050f7824 */ /* 0x008fe400078e0204 */
[----:B------:R-:W-:Y:S02]  /*1be0*/  HFMA2 R13, -RZ, RZ, 0, 0 ;  /* 0x00000000ff0d7431 */ /* 0x000fe400000001ff */
[----:B------:R-:W-:-:S04]  /*1bf0*/  VIADD R15, R15, 0x400 ;  /* 0x000004000f0f7836 */ /* 0x000fc80000000000 */
[----:B------:R-:W-:-:S05]  /*1c00*/  IMAD.WIDE.U32 R14, R15, 0x8, R2 ;  /* 0x000000080f0e7825 */ /* 0x000fca00078e0002 */
[----:B------:R4:W-:Y:S02]  /*1c10*/  REDG.E.ADD.64.STRONG.GPU desc[UR20][R14.64], R12 ;  /* 0x0000000c0e00798e */ /* 0x0009e4000c12e514 */
.L_x_161:
[----:B------:R-:W-:Y:S05]  /*1c20*/  BSYNC.RECONVERGENT B1 ;  /* 0x0000000000017941 */ /* 0x000fea0003800200 */
.L_x_160:
[----:B------:R-:W-:Y:S04]  /*1c30*/  BSSY.RECONVERGENT B1, `(.L_x_162) ;  /* 0x0000007000017945 */ /* 0x000fe80003800200 */
[----:B------:R-:W-:Y:S05]  /*1c40*/  @!P3 BRA `(.L_x_163) ;  /* 0x000000000014b947 */ /* 0x000fea0003800000 */
[----:B----4-:R-:W-:Y:S02]  /*1c50*/  IMAD R13, R5, 0x100, R4 ;  /* 0x00000100050d7824 */ /* 0x010fe400078e0204 */
[----:B------:R-:W-:Y:S02]  /*1c60*/  IMAD.MOV.U32 R7, RZ, RZ, RZ ;  /* 0x000000ffff077224 */ /* 0x000fe400078e00ff */
[----:B------:R-:W-:-:S04]  /*1c70*/  VIADD R13, R13, 0x500 ;  /* 0x000005000d0d7836 */ /* 0x000fc80000000000 */
[----:B------:R-:W-:-:S05]  /*1c80*/  IMAD.WIDE.U32 R12, R13, 0x8, R2 ;  /* 0x000000080d0c7825 */ /* 0x000fca00078e0002 */
[----:B------:R4:W-:Y:S02]  /*1c90*/  REDG.E.ADD.64.STRONG.GPU desc[UR20][R12.64], R6 ;  /* 0x000000060c00798e */ /* 0x0009e4000c12e514 */
.L_x_163:
[----:B------:R-:W-:Y:S05]  /*1ca0*/  BSYNC.RECONVERGENT B1 ;  /* 0x0000000000017941 */ /* 0x000fea0003800200 */
.L_x_162:
[----:B------:R-:W-:Y:S04]  /*1cb0*/  BSSY.RECONVERGENT B1, `(.L_x_164) ;  /* 0x0000007000017945 */ /* 0x000fe80003800200 */
[----:B------:R-:W-:Y:S05]  /*1cc0*/  @!P4 BRA `(.L_x_165) ;  /* 0x000000000014c947 */ /* 0x000fea0003800000 */
[----:B----4-:R-:W-:Y:S02]  /*1cd0*/  IMAD R7, R5, 0x100, R4 ;  /* 0x0000010005077824 */ /* 0x010fe400078e0204 */
[----:B------:R-:W-:Y:S02]  /*1ce0*/  IMAD.MOV.U32 R9, RZ, RZ, RZ ;  /* 0x000000ffff097224 */ /* 0x000fe400078e00ff */
[----:B------:R-:W-:-:S04]  /*1cf0*/  VIADD R7, R7, 0x600 ;  /* 0x0000060007077836 */ /* 0x000fc80000000000 */
[----:B------:R-:W-:-:S05]  /*1d00*/  IMAD.WIDE.U32 R6, R7, 0x8, R2 ;  /* 0x0000000807067825 */ /* 0x000fca00078e0002 */
[----:B------:R4:W-:Y:S02]  /*1d10*/  REDG.E.ADD.64.STRONG.GPU desc[UR20][R6.64], R8 ;  /* 0x000000080600798e */ /* 0x0009e4000c12e514 */
.L_x_165:
[----:B------:R-:W-:Y:S05]  /*1d20*/  BSYNC.RECONVERGENT B1 ;  /* 0x0000000000017941 */ /* 0x000fea0003800200 */
.L_x_164:
[----:B------:R-:W-:Y:S04]  /*1d30*/  BSSY.RECONVERGENT B1, `(.L_x_166) ;  /* 0x0000007000017945 */ /* 0x000fe80003800200 */
[----:B------:R-:W-:Y:S05]  /*1d40*/  @!P5 BRA `(.L_x_167) ;  /* 0x000000000014d947 */ /* 0x000fea0003800000 */
[----:B----4-:R-:W-:Y:S01]  /*1d50*/  LEA R7, R5, R4, 0x8 ;  /* 0x0000000405077211 */ /* 0x010fe200078e40ff */
[----:B------:R-:W-:-:S04]  /*1d60*/  IMAD.MOV.U32 R11, RZ, RZ, RZ ;  /* 0x000000ffff0b7224 */ /* 0x000fc800078e00ff */
[----:B------:R-:W-:-:S04]  /*1d70*/  VIADD R7, R7, 0x700 ;  /* 0x0000070007077836 */ /* 0x000fc80000000000 */
[----:B------:R-:W-:-:S05]  /*1d80*/  IMAD.WIDE.U32 R6, R7, 0x8, R2 ;  /* 0x0000000807067825 */ /* 0x000fca00078e0002 */
[----:B------:R4:W-:Y:S02]  /*1d90*/  REDG.E.ADD.64.STRONG.GPU desc[UR20][R6.64], R10 ;  /* 0x0000000a0600798e */ /* 0x0009e4000c12e514 */
.L_x_167:
[----:B------:R-:W-:Y:S05]  /*1da0*/  BSYNC.RECONVERGENT B1 ;  /* 0x0000000000017941 */ /* 0x000fea0003800200 */
.L_x_166:
[----:B------:R-:W-:-:S05]  /*1db0*/  VIADD R5, R5, 0x8 ;  /* 0x0000000805057836 */ /* 0x000fca0000000000 */
[----:B------:R-:W-:-:S13]  /*1dc0*/  ISETP.NE.AND P0, PT, R5, UR27, PT ;  /* 0x0000001b05007c0c */ /* 0x000fda000bf05270 */
[----:B------:R-:W-:Y:S05]  /*1dd0*/  @P0 BRA `(.L_x_168) ;  /* 0xfffffff800b00947 */ /* 0x000fea000383ffff */
[----:B------:R-:W-:-:S07]  /*1de0*/  IMAD.U32 R3, RZ, RZ, UR27 ;  /* 0x0000001bff037e24 */ /* 0x000fce000f8e00ff */
.L_x_151:
[----:B------:R-:W-:Y:S02]  /*1df0*/  UISETP.NE.AND UP0, UPT, UR24, URZ, UPT ;  /* 0x000000ff1800728c */ /* 0x000fe4000bf05270 */
[----:B----45:R-:W-:Y:S02]  /*1e00*/  IMAD.U32 R8, RZ, RZ, UR24 ;  /* 0x00000018ff087e24 */ /* 0x030fe4000f8e00ff */
[----:B-1----:R-:W-:-:S03]  /*1e10*/  IMAD.U32 R5, RZ, RZ, UR25 ;  /* 0x00000019ff057e24 */ /* 0x002fc6000f8e00ff */
[----:B------:R-:W-:Y:S01]  /*1e20*/  IADD3 R8, PT, PT, R8, -0x1, RZ ;  /* 0xffffffff08087810 */ /* 0x000fe20007ffe0ff */
[----:B------:R-:W-:Y:S01]  /*1e30*/  VIADD R5, R5, 0xffffffff ;  /* 0xffffffff05057836 */ /* 0x000fe20000000000 */
[----:B------:R-:W-:Y:S06]  /*1e40*/  BRA.U !UP0, `(.L_x_169) ;  /* 0x0000000508707547 */ /* 0x000fec000b800000 */
[----:B------:R-:W-:-:S13]  /*1e50*/  ISETP.GE.U32.AND P0, PT, R8, 0x3, PT ;  /* 0x000000030800780c */ /* 0x000fda0003f06070 */
[----:B------:R-:W-:Y:S05]  /*1e60*/  @!P0 BRA `(.L_x_170) ;  /* 0x0000000000bc8947 */ /* 0x000fea0003800000 */
[----:B------:R-:W-:Y:S01]  /*1e70*/  IMAD R7, R3, 0x400, R0 ;  /* 0x0000040003077824 */ /* 0x000fe200078e0200 */
[----:B------:R-:W-:Y:S04]  /*1e80*/  BSSY.RECONVERGENT B1, `(.L_x_171) ;  /* 0x000000f000017945 */ /* 0x000fe80003800200 */
[----:B------:R-:W1:Y:S04]  /*1e90*/  LDS R12, [R7] ;  /* 0x00000000070c7984 */ /* 0x000e680000000800 */
[----:B------:R-:W4:Y:S04]  /*1ea0*/  LDS R9, [R7+0x400] ;  /* 0x0004000007097984 */ /* 0x000f280000000800 */
[----:B------:R-:W5:Y:S04]  /*1eb0*/  LDS R6, [R7+0x800] ;  /* 0x0008000007067984 */ /* 0x000f680000000800 */
[----:B------:R-:W0:Y:S01]  /*1ec0*/  LDS R2, [R7+0xc00] ;  /* 0x000c000007027984 */ /* 0x000e220000000800 */
[----:B-1----:R-:W-:-:S02]  /*1ed0*/  ISETP.NE.AND P0, PT, R12, RZ, PT ;  /* 0x000000ff0c00720c */ /* 0x002fc40003f05270 */
[----:B----4-:R-:W-:Y:S02]  /*1ee0*/  ISETP.NE.AND P1, PT, R9, RZ, PT ;  /* 0x000000ff0900720c */ /* 0x010fe40003f25270 */
[----:B-----5:R-:W-:Y:S02]  /*1ef0*/  ISETP.NE.AND P2, PT, R6, RZ, PT ;  /* 0x000000ff0600720c */ /* 0x020fe40003f45270 */
[----:B0-----:R-:W-:-:S07]  /*1f00*/  ISETP.NE.AND P3, PT, R2, RZ, PT ;  /* 0x000000ff0200720c */ /* 0x001fce0003f65270 */
[----:B------:R-:W-:Y:S06]  /*1f10*/  @!P0 BRA `(.L_x_172) ;  /* 0x0000000000148947 */ /* 0x000fec0003800000 */
[----:B------:R-:W0:Y:S01]  /*1f20*/  LDC.64 R10, c[0x0][0x380] ;  /* 0x0000e000ff0a7b82 */ /* 0x000e220000000a00 */
[----:B------:R-:W-:Y:S02]  /*1f30*/  IMAD R7, R3, 0x100, R4 ;  /* 0x0000010003077824 */ /* 0x000fe400078e0204 */
[----:B------:R-:W-:Y:S02]  /*1f40*/  IMAD.MOV.U32 R13, RZ, RZ, RZ ;  /* 0x000000ffff0d7224 */ /* 0x000fe400078e00ff */
[----:B0-----:R-:W-:-:S05]  /*1f50*/  IMAD.WIDE.U32 R10, R7, 0x8, R10 ;  /* 0x00000008070a7825 */ /* 0x001fca00078e000a */
[----:B------:R0:W-:Y:S02]  /*1f60*/  REDG.E.ADD.64.STRONG.GPU desc[UR20][R10.64], R12 ;  /* 0x0000000c0a00798e */ /* 0x0001e4000c12e514 */
.L_x_172:
[----:B------:R-:W-:Y:S05]  /*1f70*/  BSYNC.RECONVERGENT B1 ;  /* 0x0000000000017941 */ /* 0x000fea0003800200 */
.L_x_171:
[----:B------:R-:W-:Y:S04]  /*1f80*/  BSSY.RECONVERGENT B1, `(.L_x_173) ;  /* 0x0000009000017945 */ /* 0x000fe80003800200 */
[----:B------:R-:W-:Y:S05]  /*1f90*/  @!P1 BRA `(.L_x_174) ;  /* 0x00000000001c9947 */ /* 0x000fea0003800000 */
[----:B0-----:R-:W0:Y:S01]  /*1fa0*/  LDC.64 R10, c[0x0][0x380] ;  /* 0x0000e000ff0a7b82 */ /* 0x001e220000000a00 */
[----:B------:R-:W-:Y:S01]  /*1fb0*/  IMAD R7, R3, 0x100, R4 ;  /* 0x0000010003077824 */ /* 0x000fe200078e0204 */
[----:B------:R-:W-:Y:S01]  /*1fc0*/  MOV R12, R9 ;  /* 0x00000009000c7202 */ /* 0x000fe20000000f00 */
[----:B------:R-:W-:Y:S02]  /*1fd0*/  IMAD.MOV.U32 R13, RZ, RZ, RZ ;  /* 0x000000ffff0d7224 */ /* 0x000fe400078e00ff */
[----:B------:R-:W-:-:S04]  /*1fe0*/  VIADD R7, R7, 0x100 ;  /* 0x0000010007077836 */ /* 0x000fc80000000000 */
[----:B0-----:R-:W-:-:S05]  /*1ff0*/  IMAD.WIDE.U32 R10, R7, 0x8, R10 ;  /* 0x00000008070a7825 */ /* 0x001fca00078e000a */
[----:B------:R1:W-:Y:S02]  /*2000*/  REDG.E.ADD.64.STRONG.GPU desc[UR20][R10.64], R12 ;  /* 0x0000000c0a00798e */ /* 0x0003e4000c12e514 */
.L_x_174:
[----:B------:R-:W-:Y:S05]  /*2010*/  BSYNC.RECONVERGENT B1 ;  /* 0x0000000000017941 */ /* 0x000fea0003800200 */
.L_x_173:
[----:B------:R-:W-:Y:S04]  /*2020*/  BSSY.RECONVERGENT B1, `(.L_x_175) ;  /* 0x0000008000017945 */ /* 0x000fe80003800200 */
[----:B------:R-:W-:Y:S05]  /*2030*/  @!P2 BRA `(.L_x_176) ;  /* 0x000000000018a947 */ /* 0x000fea0003800000 */
[----:B01----:R-:W0:Y:S01]  /*2040*/  LDC.64 R10, c[0x0][0x380] ;  /* 0x0000e000ff0a7b82 */ /* 0x003e220000000a00 */
[----:B------:R-:W-:-:S04]  /*2050*/  IMAD R7, R3, 0x100, R4 ;  /* 0x0000010003077824 */ /* 0x000fc800078e0204 */
[----:B------:R-:W-:-:S04]  /*2060*/  VIADD R7, R7, 0x200 ;  /* 0x0000020007077836 */ /* 0x000fc80000000000 */
[----:B0-----:R-:W-:-:S04]  /*2070*/  IMAD.WIDE.U32 R10, R7, 0x8, R10 ;  /* 0x00000008070a7825 */ /* 0x001fc800078e000a */
[----:B------:R-:W-:-:S05]  /*2080*/  IMAD.MOV.U32 R7, RZ, RZ, RZ ;  /* 0x000000ffff077224 */ /* 0x000fca00078e00ff */
[----:B------:R4:W-:Y:S02]  /*2090*/  REDG.E.ADD.64.STRONG.GPU desc[UR20][R10.64], R6 ;  /* 0x000000060a00798e */ /* 0x0009e4000c12e514 */
.L_x_176:
[----:B------:R-:W-:Y:S05]  /*20a0*/  BSYNC.RECONVERGENT B1 ;  /* 0x0000000000017941 */ /* 0x000fea0003800200 */
.L_x_175:
[----:B------:R-:W-:Y:S04]  /*20b0*/  BSSY.RECONVERGENT B1, `(.L_x_177) ;  /* 0x0000009000017945 */ /* 0x000fe80003800200 */
[----:B------:R-:W-:Y:S05]  /*20c0*/  @!P3 BRA `(.L_x_178) ;  /* 0x00000000001cb947 */ /* 0x000fea0003800000 */
[----:B----4-:R-:W4:Y:S01]  /*20d0*/  LDC.64 R6, c[0x0][0x380] ;  /* 0x0000e000ff067b82 */ /* 0x010f220000000a00 */
[----:B------:R-:W-:Y:S01]  /*20e0*/  IMAD R9, R3, 0x100, R4 ;  /* 0x0000010003097824 */ /* 0x000fe200078e0204 */
[----:B01----:R-:W-:Y:S01]  /*20f0*/  MOV R10, R2 ;  /* 0x00000002000a7202 */ /* 0x003fe20000000f00 */
[----:B------:R-:W-:Y:S02]  /*2100*/  IMAD.MOV.U32 R11, RZ, RZ, RZ ;  /* 0x000000ffff0b7224 */ /* 0x000fe400078e00ff */
[----:B------:R-:W-:-:S04]  /*2110*/  VIADD R9, R9, 0x300 ;  /* 0x0000030009097836 */ /* 0x000fc80000000000 */
[----:B----4-:R-:W-:-:S05]  /*2120*/  IMAD.WIDE.U32 R6, R9, 0x8, R6 ;  /* 0x0000000809067825 */ /* 0x010fca00078e0006 */
[----:B------:R0:W-:Y:S02]  /*2130*/  REDG.E.ADD.64.STRONG.GPU desc[UR20][R6.64], R10 ;  /* 0x0000000a0600798e */ /* 0x0001e4000c12e514 */
.L_x_178:
[----:B------:R-:W-:Y:S05]  /*2140*/  BSYNC.RECONVERGENT B1 ;  /* 0x0000000000017941 */ /* 0x000fea0003800200 */
.L_x_177:
[----:B------:R-:W-:-:S07]  /*2150*/  VIADD R3, R3, 0x4 ;  /* 0x0000000403037836 */ /* 0x000fce0000000000 */
.L_x_170:
[----:B------:R-:W-:Y:S01]  /*2160*/  UISETP.NE.AND UP0, UPT, UR25, URZ, UPT ;  /* 0x000000ff1900728c */ /* 0x000fe2000bf05270 */
[----:B------:R-:W-:Y:S08]  /*2170*/  BSSY.RECONVERGENT B1, `(.L_x_169) ;  /* 0x0000029000017945 */ /* 0x000ff00003800200 */
[----:B------:R-:W-:Y:S05]  /*2180*/  BRA.U !UP0, `(.L_x_179) ;  /* 0x00000001089c7547 */ /* 0x000fea000b800000 */
[----:B------:R-:W-:-:S13]  /*2190*/  ISETP.NE.AND P0, PT, R5, RZ, PT ;  /* 0x000000ff0500720c */ /* 0x000fda0003f05270 */
[----:B------:R-:W-:Y:S05]  /*21a0*/  @!P0 BRA `(.L_x_180) ;  /* 0x0000000000648947 */ /* 0x000fea0003800000 */
[----:B0---4-:R-:W-:Y:S01]  /*21b0*/  IMAD R6, R3, 0x400, R0 ;  /* 0x0000040003067824 */ /* 0x011fe200078e0200 */
[----:B------:R-:W-:Y:S04]  /*21c0*/  BSSY.RECONVERGENT B2, `(.L_x_181) ;  /* 0x000000c000027945 */ /* 0x000fe80003800200 */
[----:B------:R-:W0:Y:S04]  /*21d0*/  LDS R2, [R6] ;  /* 0x0000000006027984 */ /* 0x000e280000000800 */
[----:B------:R-:W4:Y:S01]  /*21e0*/  LDS R9, [R6+0x400] ;  /* 0x0004000006097984 */ /* 0x000f220000000800 */
[----:B0-----:R-:W-:-:S02]  /*21f0*/  ISETP.NE.AND P0, PT, R2, RZ, PT ;  /* 0x000000ff0200720c */ /* 0x001fc40003f05270 */
[----:B----4-:R-:W-:-:S11]  /*2200*/  ISETP.NE.AND P1, PT, R9, RZ, PT ;  /* 0x000000ff0900720c */ /* 0x010fd60003f25270 */
[----:B------:R-:W-:Y:S05]  /*2210*/  @!P0 BRA `(.L_x_182) ;  /* 0x0000000000188947 */ /* 0x000fea0003800000 */
[----:B------:R-:W0:Y:S01]  /*2220*/  LDC.64 R6, c[0x0][0x380] ;  /* 0x0000e000ff067b82 */ /* 0x000e220000000a00 */
[----:B-1----:R-:W-:-:S04]  /*2230*/  IMAD R11, R3, 0x100, R4 ;  /* 0x00000100030b7824 */ /* 0x002fc800078e0204 */
[----:B0-----:R-:W-:-:S04]  /*2240*/  IMAD.WIDE.U32 R10, R11, 0x8, R6 ;  /* 0x000000080b0a7825 */ /* 0x001fc800078e0006 */
[----:B------:R-:W-:Y:S02]  /*2250*/  IMAD.MOV.U32 R6, RZ, RZ, R2 ;  /* 0x000000ffff067224 */ /* 0x000fe400078e0002 */
[----:B------:R-:W-:-:S05]  /*2260*/  IMAD.MOV.U32 R7, RZ, RZ, RZ ;  /* 0x000000ffff077224 */ /* 0x000fca00078e00ff */
[----:B------:R0:W-:Y:S02]  /*2270*/  REDG.E.ADD.64.STRONG.GPU desc[UR20][R10.64], R6 ;  /* 0x000000060a00798e */ /* 0x0001e4000c12e514 */
.L_x_182:
[----:B------:R-:W-:Y:S05]  /*2280*/  BSYNC.RECONVERGENT B2 ;  /* 0x0000000000027941 */ /* 0x000fea0003800200 */
.L_x_181:
[----:B------:R-:W-:Y:S04]  /*2290*/  BSSY.RECONVERGENT B2, `(.L_x_183) ;  /* 0x0000009000027945 */ /* 0x000fe80003800200 */
[----:B------:R-:W-:Y:S05]  /*22a0*/  @!P1 BRA `(.L_x_184) ;  /* 0x00000000001c9947 */ /* 0x000fea0003800000 */
[----:B0-----:R-:W0:Y:S01]  /*22b0*/  LDC.64 R6, c[0x0][0x380] ;  /* 0x0000e000ff067b82 */ /* 0x001e220000000a00 */
[----:B------:R-:W-:-:S05]  /*22c0*/  LEA R2, R3, R4, 0x8 ;  /* 0x0000000403027211 */ /* 0x000fca00078e40ff */
[----:B-1----:R-:W-:-:S04]  /*22d0*/  VIADD R11, R2, 0x100 ;  /* 0x00000100020b7836 */ /* 0x002fc80000000000 */
[----:B0-----:R-:W-:-:S04]  /*22e0*/  IMAD.WIDE.U32 R10, R11, 0x8, R6 ;  /* 0x000000080b0a7825 */ /* 0x001fc800078e0006 */
[----:B------:R-:W-:Y:S02]  /*22f0*/  IMAD.MOV.U32 R6, RZ, RZ, R9 ;  /* 0x000000ffff067224 */ /* 0x000fe400078e0009 */
[----:B------:R-:W-:-:S05]  /*2300*/  IMAD.MOV.U32 R7, RZ, RZ, RZ ;  /* 0x000000ffff077224 */ /* 0x000fca00078e00ff */
[----:B------:R4:W-:Y:S02]  /*2310*/  REDG.E.ADD.64.STRONG.GPU desc[UR20][R10.64], R6 ;  /* 0x000000060a00798e */ /* 0x0009e4000c12e514 */
.L_x_184:
[----:B------:R-:W-:Y:S05]  /*2320*/  BSYNC.RECONVERGENT B2 ;  /* 0x0000000000027941 */ /* 0x000fea0003800200 */
.L_x_183:
[----:B------:R-:W-:-:S07]  /*2330*/  VIADD R3, R3, 0x2 ;  /* 0x0000000203037836 */ /* 0x000fce0000000000 */
.L_x_180:
[----:B------:R-:W-:-:S09]  /*2340*/  UISETP.NE.AND UP0, UPT, UR9, URZ, UPT ;  /* 0x000000ff0900728c */ /* 0x000fd2000bf05270 */
[----:B------:R-:W-:Y:S05]  /*2350*/  BRA.U !UP0, `(.L_x_179) ;  /* 0x0000000108287547 */ /* 0x000fea000b800000 */
[----:B------:R-:W-:-:S05]  /*2360*/  IMAD R2, R3, 0x400, R0 ;  /* 0x0000040003027824 */ /* 0x000fca00078e0200 */
[----:B------:R-:W5:Y:S02]  /*2370*/  LDS R9, [R2] ;  /* 0x0000000002097984 */ /* 0x000f640000000800 */
[----:B-----5:R-:W-:-:S13]  /*2380*/  ISETP.NE.AND P0, PT, R9, RZ, PT ;  /* 0x000000ff0900720c */ /* 0x020fda0003f05270 */
[----:B------:R-:W-:Y:S05]  /*2390*/  @!P0 BRA `(.L_x_179) ;  /* 0x0000000000188947 */ /* 0x000fea0003800000 */
[----:B0---4-:R-:W0:Y:S01]  /*23a0*/  LDC.64 R6, c[0x0][0x380] ;  /* 0x0000e000ff067b82 */ /* 0x011e220000000a00 */
[----:B------:R-:W-:-:S04]  /*23b0*/  IMAD R3, R3, 0x100, R4 ;  /* 0x0000010003037824 */ /* 0x000fc800078e0204 */
[----:B0-----:R-:W-:Y:S01]  /*23c0*/  IMAD.WIDE.U32 R2, R3, 0x8, R6 ;  /* 0x0000000803027825 */ /* 0x001fe200078e0006 */
[----:B------:R-:W-:-:S03]  /*23d0*/  MOV R6, R9 ;  /* 0x0000000900067202 */ /* 0x000fc60000000f00 */
[----:B------:R-:W-:-:S05]  /*23e0*/  IMAD.MOV.U32 R7, RZ, RZ, RZ ;  /* 0x000000ffff077224 */ /* 0x000fca00078e00ff */
[----:B------:R0:W-:Y:S02]  /*23f0*/  REDG.E.ADD.64.STRONG.GPU desc[UR20][R2.64], R6 ;  /* 0x000000060200798e */ /* 0x0001e4000c12e514 */
.L_x_179:
[----:B------:R-:W-:Y:S05]  /*2400*/  BSYNC.RECONVERGENT B1 ;  /* 0x0000000000017941 */ /* 0x000fea0003800200 */
.L_x_169:
[----:B------:R-:W-:-:S13]  /*2410*/  ISETP.GT.U32.AND P0, PT, R4, 0x7f, PT ;  /* 0x0000007f0400780c */ /* 0x000fda0003f04070 */
[----:B------:R-:W-:Y:S05]  /*2420*/  @P0 BRA `(.L_x_150) ;  /* 0x0000000800900947 */ /* 0x000fea0003800000 */
[----:B------:R-:W-:Y:S01]  /*2430*/  UISETP.GE.U32.AND UP0, UPT, UR22, 0x7, UPT ;  /* 0x000000071600788c */ /* 0x000fe2000bf06070 */
[----:B0-----:R-:W-:-:S08]  /*2440*/  IMAD.MOV.U32 R3, RZ, RZ, RZ ;  /* 0x000000ffff037224 */ /* 0x001fd000078e00ff */
[----:B------:R-:W-:Y:S05]  /*2450*/  BRA.U !UP0, `(.L_x_185) ;  /* 0x0000000508147547 */ /* 0x000fea000b800000 */
[----:B------:R-:W0:Y:S01]  /*2460*/  LDC.64 R2, c[0x0][0x380] ;  /* 0x0000e000ff027b82 */ /* 0x000e220000000a00 */
[----:B------:R-:W-:-:S07]  /*2470*/  IMAD.MOV.U32 R9, RZ, RZ, RZ ;  /* 0x000000ffff097224 */ /* 0x000fce00078e00ff */
.L_x_202:
[C---:B01--4-:R-:W-:Y:S01]  /*2480*/  IMAD R11, R9.reuse, 0x400, R0 ;  /* 0x00000400090b7824 */ /* 0x053fe200078e0200 */
[----:B------:R-:W-:Y:S01]  /*2490*/  BSSY.RECONVERGENT B1, `(.L_x_186) ;  /* 0x0000011000017945 */ /* 0x000fe20003800200 */
[C---:B--23--:R-:W-:Y:S02]  /*24a0*/  IMAD R7, R9.reuse, 0x100, R4 ;  /* 0x0000010009077824 */ /* 0x04cfe400078e0204 */
[----:B------:R-:W-:Y:S01]  /*24b0*/  VIADD R9, R9, 0x8 ;  /* 0x0000000809097836 */ /* 0x000fe20000000000 */
[----:B---3--:R-:W1:Y:S01]  /*24c0*/  LDS R14, [R11+0x200] ;  /* 0x000200000b0e7984 */ /* 0x008e620000000800 */
[----:B0-----:R-:W-:-:S03]  /*24d0*/  IMAD.WIDE.U32 R6, R7, 0x8, R2 ;  /* 0x0000000807067825 */ /* 0x001fc600078e0002 */
[----:B------:R-:W0:Y:S04]  /*24e0*/  LDS R13, [R11+0x600] ;  /* 0x000600000b0d7984 */ /* 0x000e280000000800 */
[----:B--2---:R2:W3:Y:S04]  /*24f0*/  LDS R17, [R11+0xa00] ;  /* 0x000a00000b117984 */ /* 0x0044e80000000800 */
[----:B------:R2:W4:Y:S04]  /*2500*/  LDS R18, [R11+0xe00] ;  /* 0x000e00000b127984 */ /* 0x0005280000000800 */
[----:B------:R2:W2:Y:S04]  /*2510*/  LDS R19, [R11+0x1200] ;  /* 0x001200000b137984 */ /* 0x0004a80000000800 */
[----:B------:R0:W2:Y:S04]  /*2520*/  LDS R16, [R11+0x1600] ;  /* 0x001600000b107984 */ /* 0x0000a80000000800 */
[----:B------:R0:W2:Y:S04]  /*2530*/  LDS R12, [R11+0x1a00] ;  /* 0x001a00000b0c7984 */ /* 0x0000a80000000800 */
[----:B------:R0:W2:Y:S01]  /*2540*/  LDS R10, [R11+0x1e00] ;  /* 0x001e00000b0a7984 */ /* 0x0000a20000000800 */
[----:B-1----:R-:W-:-:S02]  /*2550*/  ISETP.NE.AND P0, PT, R14, RZ, PT ;  /* 0x000000ff0e00720c */ /* 0x002fc40003f05270 */
[----:B0-----:R-:W-:-:S11]  /*2560*/  ISETP.NE.AND P1, PT, R13, RZ, PT ;  /* 0x000000ff0d00720c */ /* 0x001fd60003f25270 */
[----:B---34-:R-:W-:Y:S05]  /*2570*/  @!P0 BRA `(.L_x_187) ;  /* 0x0000000000088947 */ /* 0x018fea0003800000 */
[----:B------:R-:W-:-:S05]  /*2580*/  HFMA2 R15, -RZ, RZ, 0, 0 ;  /* 0x00000000ff0f7431 */ /* 0x000fca00000001ff */
[----:B------:R0:W-:Y:S02]  /*2590*/  REDG.E.ADD.64.STRONG.GPU desc[UR20][R6.64+0x400], R14 ;  /* 0x0004000e0600798e */ /* 0x0001e4000c12e514 */
.L_x_187:
[----:B------:R-:W-:Y:S05]  /*25a0*/  BSYNC.RECONVERGENT B1 ;  /* 0x0000000000017941 */ /* 0x000fea0003800200 */
.L_x_186:
[----:B------:R-:W-:Y:S04]  /*25b0*/  BSSY.RECONVERGENT B1, `(.L_x_188) ;  /* 0x0000005000017945 */ /* 0x000fe80003800200 */
[----:B------:R-:W-:Y:S05]  /*25c0*/  @!P1 BRA `(.L_x_189) ;  /* 0x00000000000c9947 */ /* 0x000fea0003800000 */
[----:B0-----:R-:W-:Y:S02]  /*25d0*/  IMAD.MOV.U32 R14, RZ, RZ, R13 ;  /* 0x000000ffff0e7224 */ /* 0x001fe400078e000d */
[----:B------:R-:W-:-:S05]  /*25e0*/  IMAD.MOV.U32 R15, RZ, RZ, RZ ;  /* 0x000000ffff0f7224 */ /* 0x000fca00078e00ff */
[----:B------:R1:W-:Y:S02]  /*25f0*/  REDG.E.ADD.64.STRONG.GPU desc[UR20][R6.64+0xc00], R14 ;  /* 0x000c000e0600798e */ /* 0x0003e4000c12e514 */
.L_x_189:
[----:B------:R-:W-:Y:S05]  /*2600*/  BSYNC.RECONVERGENT B1 ;  /* 0x0000000000017941 */ /* 0x000fea0003800200 */
.L_x_188:
[----:B------:R-:W-:Y:S01]  /*2610*/  ISETP.NE.AND P6, PT, R17, RZ, PT ;  /* 0x000000ff1100720c */ /* 0x000fe20003fc5270 */
[----:B------:R-:W-:Y:S01]  /*2620*/  BSSY.RECONVERGENT B1, `(.L_x_190) ;  /* 0x000000b000017945 */ /* 0x000fe20003800200 */
[----:B------:R-:W-:Y:S02]  /*2630*/  ISETP.NE.AND P0, PT, R9, UR27, PT ;  /* 0x0000001b09007c0c */ /* 0x000fe4000bf05270 */
[----:B------:R-:W-:Y:S02]  /*2640*/  ISETP.NE.AND P1, PT, R18, RZ, PT ;  /* 0x000000ff1200720c */ /* 0x000fe40003f25270 */
[----:B--2---:R-:W-:Y:S02]  /*2650*/  ISETP.NE.AND P2, PT, R19, RZ, PT ;  /* 0x000000ff1300720c */ /* 0x004fe40003f45270 */
[----:B------:R-:W-:Y:S02]  /*2660*/  ISETP.NE.AND P3, PT, R16, RZ, PT ;  /* 0x000000ff1000720c */ /* 0x000fe40003f65270 */
[----:B------:R-:W-:-:S02]  /*2670*/  ISETP.NE.AND P4, PT, R12, RZ, PT ;  /* 0x000000ff0c00720c */ /* 0x000fc40003f85270 */
[----:B------:R-:W-:Y:S01]  /*2680*/  ISETP.NE.AND P5, PT, R10, RZ, PT ;  /* 0x000000ff0a00720c */ /* 0x000fe20003fa5270 */
[----:B------:R-:W-:-:S12]  /*2690*/  @!P6 BRA `(.L_x_191) ;  /* 0x00000000000ce947 */ /* 0x000fd80003800000 */
[----:B01----:R-:W-:Y:S02]  /*26a0*/  IMAD.MOV.U32 R14, RZ, RZ, R17 ;  /* 0x000000ffff0e7224 */ /* 0x003fe400078e0011 */
[----:B------:R-:W-:-:S05]  /*26b0*/  IMAD.MOV.U32 R15, RZ, RZ, RZ ;  /* 0x000000ffff0f7224 */ /* 0x000fca00078e00ff */
[----:B------:R2:W-:Y:S02]  /*26c0*/  REDG.E.ADD.64.STRONG.GPU desc[UR20][R6.64+0x1400], R14 ;  /* 0x0014000e0600798e */ /* 0x0005e4000c12e514 */
.L_x_191:
[----:B------:R-:W-:Y:S05]  /*26d0*/  BSYNC.RECONVERGENT B1 ;  /* 0x0000000000017941 */ /* 0x000fea0003800200 */
.L_x_190:
[----:B------:R-:W-:Y:S04]  /*26e0*/  BSSY.RECONVERGENT B1, `(.L_x_192) ;  /* 0x0000005000017945 */ /* 0x000fe80003800200 */
[----:B------:R-:W-:Y:S05]  /*26f0*/  @!P1 BRA `(.L_x_193) ;  /* 0x00000000000c9947 */ /* 0x000fea0003800000 */
[----:B012---:R-:W-:Y:S02]  /*2700*/  IMAD.MOV.U32 R14, RZ, RZ, R18 ;  /* 0x000000ffff0e7224 */ /* 0x007fe400078e0012 */
[----:B------:R-:W-:-:S05]  /*2710*/  IMAD.MOV.U32 R15, RZ, RZ, RZ ;  /* 0x000000ffff0f7224 */ /* 0x000fca00078e00ff */
[----:B------:R3:W-:Y:S02]  /*2720*/  REDG.E.ADD.64.STRONG.GPU desc[UR20][R6.64+0x1c00], R14 ;  /* 0x001c000e0600798e */ /* 0x0007e4000c12e514 */
.L_x_193:
[----:B------:R-:W-:Y:S05]  /*2730*/  BSYNC.RECONVERGENT B1 ;  /* 0x0000000000017941 */ /* 0x000fea0003800200 */
.L_x_192:
[----:B------:R-:W-:Y:S04]  /*2740*/  BSSY.RECONVERGENT B1, `(.L_x_194) ;  /* 0x0000005000017945 */ /* 0x000fe80003800200 */
[----:B------:R-:W-:Y:S05]  /*2750*/  @!P2 BRA `(.L_x_195) ;  /* 0x00000000000ca947 */ /* 0x000fea0003800000 */
[----:B0123--:R-:W-:Y:S01]  /*2760*/  MOV R14, R19 ;  /* 0x00000013000e7202 */ /* 0x00ffe20000000f00 */
[----:B------:R-:W-:-:S05]  /*2770*/  IMAD.MOV.U32 R15, RZ, RZ, RZ ;  /* 0x000000ffff0f7224 */ /* 0x000fca00078e00ff */
[----:B------:R4:W-:Y:S02]  /*2780*/  REDG.E.ADD.64.STRONG.GPU desc[UR20][R6.64+0x2400], R14 ;  /* 0x0024000e0600798e */ /* 0x0009e4000c12e514 */
.L_x_195:
[----:B------:R-:W-:Y:S05]  /*2790*/  BSYNC.RECONVERGENT B1 ;  /* 0x0000000000017941 */ /* 0x000fea0003800200 */
.L_x_194:
[----:B------:R-:W-:Y:S04]  /*27a0*/  BSSY.RECONVERGENT B1, `(.L_x_196) ;  /* 0x0000004000017945 */ /* 0x000fe80003800200 */
[----:B------:R-:W-:Y:S05]  /*27b0*/  @!P3 BRA `(.L_x_197) ;  /* 0x000000000008b947 */ /* 0x000fea0003800000 */
[----:B------:R-:W-:-:S05]  /*27c0*/  IMAD.MOV.U32 R17, RZ, RZ, RZ ;  /* 0x000000ffff117224 */ /* 0x000fca00078e00ff */
[----:B------:R0:W-:Y:S02]  /*27d0*/  REDG.E.ADD.64.STRONG.GPU desc[UR20][R6.64+0x2c00], R16 ;  /* 0x002c00100600798e */ /* 0x0001e4000c12e514 */
.L_x_197:
[----:B------:R-:W-:Y:S05]  /*27e0*/  BSYNC.RECONVERGENT B1 ;  /* 0x0000000000017941 */ /* 0x000fea0003800200 */
.L_x_196:
[----:B------:R-:W-:Y:S04]  /*27f0*/  BSSY.RECONVERGENT B1, `(.L_x_198) ;  /* 0x0000004000017945 */ /* 0x000fe80003800200 */
[----:B------:R-:W-:Y:S05]  /*2800*/  @!P4 BRA `(.L_x_199) ;  /* 0x000000000008c947 */ /* 0x000fea0003800000 */
[----:B------:R-:W-:-:S05]  /*2810*/  IMAD.MOV.U32 R13, RZ, RZ, RZ ;  /* 0x000000ffff0d7224 */ /* 0x000fca00078e00ff */
[----:B------:R0:W-:Y:S02]  /*2820*/  REDG.E.ADD.64.STRONG.GPU desc[UR20][R6.64+0x3400], R12 ;  /* 0x0034000c0600798e */ /* 0x0001e4000c12e514 */
.L_x_199:
[----:B------:R-:W-:Y:S05]  /*2830*/  BSYNC.RECONVERGENT B1 ;  /* 0x0000000000017941 */ /* 0x000fea0003800200 */
.L_x_198:
[----:B------:R-:W-:Y:S04]  /*2840*/  BSSY.RECONVERGENT B1, `(.L_x_200) ;  /* 0x0000004000017945 */ /* 0x000fe80003800200 */
[----:B------:R-:W-:Y:S05]  /*2850*/  @!P5 BRA `(.L_x_201) ;  /* 0x000000000008d947 */ /* 0x000fea0003800000 */
[----:B------:R-:W-:-:S05]  /*2860*/  IMAD.MOV.U32 R11, RZ, RZ, RZ ;  /* 0x000000ffff0b7224 */ /* 0x000fca00078e00ff */
[----:B------:R0:W-:Y:S02]  /*2870*/  REDG.E.ADD.64.STRONG.GPU desc[UR20][R6.64+0x3c00], R10 ;  /* 0x003c000a0600798e */ /* 0x0001e4000c12e514 */
.L_x_201:
[----:B------:R-:W-:Y:S05]  /*2880*/  BSYNC.RECONVERGENT B1 ;  /* 0x0000000000017941 */ /* 0x000fea0003800200 */
.L_x_200:
[----:B------:R-:W-:Y:S05]  /*2890*/  @P0 BRA `(.L_x_202) ;  /* 0xfffffff800f80947 */ /* 0x000fea000383ffff */
[----:B------:R-:W-:-:S07]  /*28a0*/  IMAD.U32 R3, RZ, RZ, UR27 ;  /* 0x0000001bff037e24 */ /* 0x000fce000f8e00ff */
.L_x_185:
[----:B------:R-:W-:-:S09]  /*28b0*/  UISETP.NE.AND UP0, UPT, UR24, URZ, UPT ;  /* 0x000000ff1800728c */ /* 0x000fd2000bf05270 */
[----:B------:R-:W-:Y:S05]  /*28c0*/  BRA.U !UP0, `(.L_x_150) ;  /* 0x0000000508687547 */ /* 0x000fea000b800000 */
[----:B------:R-:W-:-:S13]  /*28d0*/  ISETP.GE.U32.AND P0, PT, R8, 0x3, PT ;  /* 0x000000030800780c */ /* 0x000fda0003f06070 */
[----:B------:R-:W-:Y:S05]  /*28e0*/  @!P0 BRA `(.L_x_203) ;  /* 0x0000000000bc8947 */ /* 0x000fea0003800000 */
[----:B01234-:R-:W-:Y:S01]  /*28f0*/  IMAD R7, R3, 0x400, R0 ;  /* 0x0000040003077824 */ /* 0x01ffe200078e0200 */
[----:B------:R-:W-:Y:S04]  /*2900*/  BSSY.RECONVERGENT B1, `(.L_x_204) ;  /* 0x000000f000017945 */ /* 0x000fe80003800200 */
[----:B------:R-:W0:Y:S04]  /*2910*/  LDS R10, [R7+0x200] ;  /* 0x00020000070a7984 */ /* 0x000e280000000800 */
[----:B------:R-:W1:Y:S04]  /*2920*/  LDS R12, [R7+0x600] ;  /* 0x00060000070c7984 */ /* 0x000e680000000800 */
[----:B------:R-:W2:Y:S04]  /*2930*/  LDS R6, [R7+0xa00] ;  /* 0x000a000007067984 */ /* 0x000ea80000000800 */
[----:B------:R-:W3:Y:S01]  /*2940*/  LDS R2, [R7+0xe00] ;  /* 0x000e000007027984 */ /* 0x000ee20000000800 */
[----:B0-----:R-:W-:-:S02]  /*2950*/  ISETP.NE.AND P0, PT, R10, RZ, PT ;  /* 0x000000ff0a00720c */ /* 0x001fc40003f05270 */
[----:B-1----:R-:W-:Y:S02]  /*2960*/  ISETP.NE.AND P1, PT, R12, RZ, PT ;  /* 0x000000ff0c00720c */ /* 0x002fe40003f25270 */
[----:B--2---:R-:W-:Y:S02]  /*2970*/  ISETP.NE.AND P2, PT, R6, RZ, PT ;  /* 0x000000ff0600720c */ /* 0x004fe40003f45270 */
[----:B---3--:R-:W-:-:S07]  /*2980*/  ISETP.NE.AND P3, PT, R2, RZ, PT ;  /* 0x000000ff0200720c */ /* 0x008fce0003f65270 */
[----:B------:R-:W-:Y:S06]  /*2990*/  @!P0 BRA `(.L_x_205) ;  /* 0x0000000000148947 */ /* 0x000fec0003800000 */
[----:B------:R-:W0:Y:S01]  /*29a0*/  LDC.64 R8, c[0x0][0x380] ;  /* 0x0000e000ff087b82 */ /* 0x000e220000000a00 */
[----:B------:R-:W-:Y:S01]  /*29b0*/  LEA R7, R3, R4, 0x8 ;  /* 0x0000000403077211 */ /* 0x000fe200078e40ff */
[----:B------:R-:W-:-:S04]  /*29c0*/  IMAD.MOV.U32 R11, RZ, RZ, RZ ;  /* 0x000000ffff0b7224 */ /* 0x000fc800078e00ff */
[----:B0-----:R-:W-:-:S05]  /*29d0*/  IMAD.WIDE.U32 R8, R7, 0x8, R8 ;  /* 0x0000000807087825 */ /* 0x001fca00078e0008 */
[----:B------:R0:W-:Y:S02]  /*29e0*/  REDG.E.ADD.64.STRONG.GPU desc[UR20][R8.64+0x400], R10 ;  /* 0x0004000a0800798e */ /* 0x0001e4000c12e514 */
.L_x_205:
[----:B------:R-:W-:Y:S05]  /*29f0*/  BSYNC.RECONVERGENT B1 ;  /* 0x0000000000017941 */ /* 0x000fea0003800200 */
.L_x_204:
[----:B------:R-:W-:Y:S04]  /*2a00*/  BSSY.RECONVERGENT B1, `(.L_x_206) ;  /* 0x0000009000017945 */ /* 0x000fe80003800200 */
[----:B------:R-:W-:Y:S05]  /*2a10*/  @!P1 BRA `(.L_x_207) ;  /* 0x00000000001c9947 */ /* 0x000fea0003800000 */
[----:B0-----:R-:W0:Y:S01]  /*2a20*/  LDC.64 R8, c[0x0][0x380] ;  /* 0x0000e000ff087b82 */ /* 0x001e220000000a00 */
[----:B------:R-:W-:Y:S02]  /*2a30*/  IMAD R7, R3, 0x100, R4 ;  /* 0x0000010003077824 */ /* 0x000fe400078e0204 */
[----:B------:R-:W-:Y:S02]  /*2a40*/  IMAD.MOV.U32 R10, RZ, RZ, R12 ;  /* 0x000000ffff0a7224 */ /* 0x000fe400078e000c */
[----:B------:R-:W-:Y:S02]  /*2a50*/  VIADD R7, R7, 0x100 ;  /* 0x0000010007077836 */ /* 0x000fe40000000000 */
[----:B------:R-:W-:Y:S02]  /*2a60*/  IMAD.MOV.U32 R11, RZ, RZ, RZ ;  /* 0x000000ffff0b7224 */ /* 0x000fe400078e00ff */
[----:B0-----:R-:W-:-:S05]  /*2a70*/  IMAD.WIDE.U32 R8, R7, 0x8, R8 ;  /* 0x0000000807087825 */ /* 0x001fca00078e0008 */
[----:B------:R1:W-:Y:S02]  /*2a80*/  REDG.E.ADD.64.STRONG.GPU desc[UR20][R8.64+0x400], R10 ;  /* 0x0004000a0800798e */ /* 0x0003e4000c12e514 */
.L_x_207:
[----:B------:R-:W-:Y:S05]  /*2a90*/  BSYNC.RECONVERGENT B1 ;  /* 0x0000000000017941 */ /* 0x000fea0003800200 */
.L_x_206:
[----:B------:R-:W-:Y:S04]  /*2aa0*/  BSSY.RECONVERGENT B1, `(.L_x_208) ;  /* 0x0000008000017945 */ /* 0x000fe80003800200 */
[----:B------:R-:W-:Y:S05]  /*2ab0*/  @!P2 BRA `(.L_x_209) ;  /* 0x000000000018a947 */ /* 0x000fea0003800000 */
[----:B01----:R-:W0:Y:S01]  /*2ac0*/  LDC.64 R8, c[0x0][0x380] ;  /* 0x0000e000ff087b82 */ /* 0x003e220000000a00 */
[----:B------:R-:W-:-:S05]  /*2ad0*/  IMAD R7, R3, 0x100, R4 ;  /* 0x0000010003077824 */ /* 0x000fca00078e0204 */
[----:B------:R-:W-:-:S05]  /*2ae0*/  IADD3 R7, PT, PT, R7, 0x200, RZ ;  /* 0x0000020007077810 */ /* 0x000fca0007ffe0ff */
[----:B0-----:R-:W-:-:S04]  /*2af0*/  IMAD.WIDE.U32 R8, R7, 0x8, R8 ;  /* 0x0000000807087825 */ /* 0x001fc800078e0008 */
[----:B------:R-:W-:-:S05]  /*2b00*/  IMAD.MOV.U32 R7, RZ, RZ, RZ ;  /* 0x000000ffff077224 */ /* 0x000fca00078e00ff */
[----:B------:R2:W-:Y:S02]  /*2b10*/  REDG.E.ADD.64.STRONG.GPU desc[UR20][R8.64+0x400], R6 ;  /* 0x000400060800798e */ /* 0x0005e4000c12e514 */
.L_x_209:
[----:B------:R-:W-:Y:S05]  /*2b20*/  BSYNC.RECONVERGENT B1 ;  /* 0x0000000000017941 */ /* 0x000fea0003800200 */
.L_x_208:
[----:B------:R-:W-:Y:S04]  /*2b30*/  BSSY.RECONVERGENT B1, `(.L_x_210) ;  /* 0x0000009000017945 */ /* 0x000fe80003800200 */
[----:B------:R-:W-:Y:S05]  /*2b40*/  @!P3 BRA `(.L_x_211) ;  /* 0x00000000001cb947 */ /* 0x000fea0003800000 */
[----:B--2---:R-:W2:Y:S01]  /*2b50*/  LDC.64 R6, c[0x0][0x380] ;  /* 0x0000e000ff067b82 */ /* 0x004ea20000000a00 */
[----:B01----:R-:W-:Y:S02]  /*2b60*/  IMAD R9, R3, 0x100, R4 ;  /* 0x0000010003097824 */ /* 0x003fe400078e0204 */
[----:B------:R-:W-:Y:S02]  /*2b70*/  IMAD.MOV.U32 R8, RZ, RZ, R2 ;  /* 0x000000ffff087224 */ /* 0x000fe400078e0002 */
[----:B------:R-:W-:-:S04]  /*2b80*/  VIADD R9, R9, 0x300 ;  /* 0x0000030009097836 */ /* 0x000fc80000000000 */
[----:B--2---:R-:W-:-:S04]  /*2b90*/  IMAD.WIDE.U32 R6, R9, 0x8, R6 ;  /* 0x0000000809067825 */ /* 0x004fc800078e0006 */
[----:B------:R-:W-:-:S05]  /*2ba0*/  IMAD.MOV.U32 R9, RZ, RZ, RZ ;  /* 0x000000ffff097224 */ /* 0x000fca00078e00ff */
[----:B------:R3:W-:Y:S02]  /*2bb0*/  REDG.E.ADD.64.STRONG.GPU desc[UR20][R6.64+0x400], R8 ;  /* 0x000400080600798e */ /* 0x0007e4000c12e514 */
.L_x_211:
[----:B------:R-:W-:Y:S05]  /*2bc0*/  BSYNC.RECONVERGENT B1 ;  /* 0x0000000000017941 */ /* 0x000fea0003800200 */
.L_x_210:
[----:B------:R-:W-:-:S07]  /*2bd0*/  VIADD R3, R3, 0x4 ;  /* 0x0000000403037836 */ /* 0x000fce0000000000 */
.L_x_203:
[----:B------:R-:W-:-:S09]  /*2be0*/  UISETP.NE.AND UP0, UPT, UR25, URZ, UPT ;  /* 0x000000ff1900728c */ /* 0x000fd2000bf05270 */
[----:B------:R-:W-:Y:S05]  /*2bf0*/  BRA.U !UP0, `(.L_x_150) ;  /* 0x00000001089c7547 */ /* 0x000fea000b800000 */
[----:B------:R-:W-:-:S13]  /*2c00*/  ISETP.NE.AND P0, PT, R5, RZ, PT ;  /* 0x000000ff0500720c */ /* 0x000fda0003f05270 */
[----:B------:R-:W-:Y:S05]  /*2c10*/  @!P0 BRA `(.L_x_212) ;  /* 0x0000000000648947 */ /* 0x000fea0003800000 */
[----:B01234-:R-:W-:Y:S01]  /*2c20*/  LEA R6, R3, R0, 0xa ;  /* 0x0000000003067211 */ /* 0x01ffe200078e50ff */
[----:B------:R-:W-:Y:S04]  /*2c30*/  BSSY.RECONVERGENT B1, `(.L_x_213) ;  /* 0x000000c000017945 */ /* 0x000fe80003800200 */
[----:B------:R-:W0:Y:S04]  /*2c40*/  LDS R2, [R6+0x200] ;  /* 0x0002000006027984 */ /* 0x000e280000000800 */
[----:B------:R-:W1:Y:S01]  /*2c50*/  LDS R5, [R6+0x600] ;  /* 0x0006000006057984 */ /* 0x000e620000000800 */
[----:B0-----:R-:W-:-:S02]  /*2c60*/  ISETP.NE.AND P0, PT, R2, RZ, PT ;  /* 0x000000ff0200720c */ /* 0x001fc40003f05270 */
[----:B-1----:R-:W-:-:S11]  /*2c70*/  ISETP.NE.AND P1, PT, R5, RZ, PT ;  /* 0x000000ff0500720c */ /* 0x002fd60003f25270 */
[----:B------:R-:W-:Y:S05]  /*2c80*/  @!P0 BRA `(.L_x_214) ;  /* 0x0000000000188947 */ /* 0x000fea0003800000 */
[----:B------:R-:W0:Y:S01]  /*2c90*/  LDC.64 R6, c[0x0][0x380] ;  /* 0x0000e000ff067b82 */ /* 0x000e220000000a00 */
[----:B------:R-:W-:-:S04]  /*2ca0*/  IMAD R9, R3, 0x100, R4 ;  /* 0x0000010003097824 */ /* 0x000fc800078e0204 */
[----:B0-----:R-:W-:-:S04]  /*2cb0*/  IMAD.WIDE.U32 R8, R9, 0x8, R6 ;  /* 0x0000000809087825 */ /* 0x001fc800078e0006 */
[----:B------:R-:W-:Y:S02]  /*2cc0*/  IMAD.MOV.U32 R6, RZ, RZ, R2 ;  /* 0x000000ffff067224 */ /* 0x000fe400078e0002 */
[----:B------:R-:W-:-:S05]  /*2cd0*/  IMAD.MOV.U32 R7, RZ, RZ, RZ ;  /* 0x000000ffff077224 */ /* 0x000fca00078e00ff */
[----:B------:R0:W-:Y:S02]  /*2ce0*/  REDG.E.ADD.64.STRONG.GPU desc[UR20][R8.64+0x400], R6 ;  /* 0x000400060800798e */ /* 0x0001e4000c12e514 */
.L_x_214:
[----:B------:R-:W-:Y:S05]  /*2cf0*/  BSYNC.RECONVERGENT B1 ;  /* 0x0000000000017941 */ /* 0x000fea0003800200 */
.L_x_213:
[----:B------:R-:W-:Y:S04]  /*2d00*/  BSSY.RECONVERGENT B1, `(.L_x_215) ;  /* 0x0000009000017945 */ /* 0x000fe80003800200 */
[----:B------:R-:W-:Y:S05]  /*2d10*/  @!P1 BRA `(.L_x_216) ;  /* 0x00000000001c9947 */ /* 0x000fea0003800000 */
[----:B0-----:R-:W0:Y:S01]  /*2d20*/  LDC.64 R6, c[0x0][0x380] ;  /* 0x0000e000ff067b82 */ /* 0x001e220000000a00 */
[----:B------:R-:W-:-:S04]  /*2d30*/  IMAD R2, R3, 0x100, R4 ;  /* 0x0000010003027824 */ /* 0x000fc800078e0204 */
[----:B------:R-:W-:-:S04]  /*2d40*/  VIADD R9, R2, 0x100 ;  /* 0x0000010002097836 */ /* 0x000fc80000000000 */
[----:B0-----:R-:W-:-:S04]  /*2d50*/  IMAD.WIDE.U32 R8, R9, 0x8, R6 ;  /* 0x0000000809087825 */ /* 0x001fc800078e0006 */
[----:B------:R-:W-:Y:S02]  /*2d60*/  HFMA2 R7, -RZ, RZ, 0, 0 ;  /* 0x00000000ff077431 */ /* 0x000fe400000001ff */
[----:B------:R-:W-:-:S05]  /*2d70*/  IMAD.MOV.U32 R6, RZ, RZ, R5 ;  /* 0x000000ffff067224 */ /* 0x000fca00078e0005 */
[----:B------:R1:W-:Y:S02]  /*2d80*/  REDG.E.ADD.64.STRONG.GPU desc[UR20][R8.64+0x400], R6 ;  /* 0x000400060800798e */ /* 0x0003e4000c12e514 */
.L_x_216:
[----:B------:R-:W-:Y:S05]  /*2d90*/  BSYNC.RECONVERGENT B1 ;  /* 0x0000000000017941 */ /* 0x000fea0003800200 */
.L_x_215:
[----:B------:R-:W-:-:S07]  /*2da0*/  VIADD R3, R3, 0x2 ;  /* 0x0000000203037836 */ /* 0x000fce0000000000 */
.L_x_212:
[----:B------:R-:W-:-:S09]  /*2db0*/  UISETP.NE.AND UP0, UPT, UR9, URZ, UPT ;  /* 0x000000ff0900728c */ /* 0x000fd2000bf05270 */
[----:B------:R-:W-:Y:S05]  /*2dc0*/  BRA.U !UP0, `(.L_x_150) ;  /* 0x0000000108287547 */ /* 0x000fea000b800000 */
[----:B------:R-:W-:-:S05]  /*2dd0*/  IMAD R2, R3, 0x400, R0 ;  /* 0x0000040003027824 */ /* 0x000fca00078e0200 */
[----:B------:R-:W5:Y:S02]  /*2de0*/  LDS R5, [R2+0x200] ;  /* 0x0002000002057984 */ /* 0x000f640000000800 */
[----:B-----5:R-:W-:-:S13]  /*2df0*/  ISETP.NE.AND P0, PT, R5, RZ, PT ;  /* 0x000000ff0500720c */ /* 0x020fda0003f05270 */
[----:B------:R-:W-:Y:S05]  /*2e00*/  @!P0 BRA `(.L_x_150) ;  /* 0x0000000000188947 */ /* 0x000fea0003800000 */
[----:B01234-:R-:W0:Y:S01]  /*2e10*/  LDC.64 R6, c[0x0][0x380] ;  /* 0x0000e000ff067b82 */ /* 0x01fe220000000a00 */
[----:B------:R-:W-:-:S04]  /*2e20*/  IMAD R3, R3, 0x100, R4 ;  /* 0x0000010003037824 */ /* 0x000fc800078e0204 */
[----:B0-----:R-:W-:-:S04]  /*2e30*/  IMAD.WIDE.U32 R2, R3, 0x8, R6 ;  /* 0x0000000803027825 */ /* 0x001fc800078e0006 */
[----:B------:R-:W-:Y:S02]  /*2e40*/  IMAD.MOV.U32 R6, RZ, RZ, R5 ;  /* 0x000000ffff067224 */ /* 0x000fe400078e0005 */
[----:B------:R-:W-:-:S05]  /*2e50*/  IMAD.MOV.U32 R7, RZ, RZ, RZ ;  /* 0x000000ffff077224 */ /* 0x000fca00078e00ff */
[----:B------:R0:W-:Y:S02]  /*2e60*/  REDG.E.ADD.64.STRONG.GPU desc[UR20][R2.64+0x400], R6 ;  /* 0x000400060200798e */ /* 0x0001e4000c12e514 */
.L_x_150:
[----:B------:R-:W-:Y:S05]  /*2e70*/  BSYNC.RECONVERGENT B0 ;  /* 0x0000000000007941 */ /* 0x000fea0003800200 */
.L_x_149:
[----:B------:R-:W-:Y:S01]  /*2e80*/  BAR.SYNC.DEFER_BLOCKING 0x0 ;  /* 0x0000000000007b1d */ /* 0x000fe20000010000 */
[----:B------:R-:W-:-:S04]  /*2e90*/  UIADD3 UR6, UP0, UPT, UR6, 0x1, URZ ;  /* 0x0000000106067890 */ /* 0x000fc8000ff1e0ff */
[----:B------:R-:W-:Y:S02]  /*2ea0*/  UIADD3.X UR7, UPT, UPT, URZ, UR7, URZ, UP0, !UPT ;  /* 0x00000007ff077290 */ /* 0x000fe400087fe4ff */
[----:B------:R-:W-:-:S04]  /*2eb0*/  UISETP.NE.U32.AND UP0, UPT, UR6, UR11, UPT ;  /* 0x0000000b0600728c */ /* 0x000fc8000bf05070 */
[----:B------:R-:W-:-:S09]  /*2ec0*/  UISETP.NE.AND.EX UP0, UPT, UR7, UR12, UPT, UP0 ;  /* 0x0000000c0700728c */ /* 0x000fd2000bf05300 */
[----:B------:R-:W-:Y:S05]  /*2ed0*/  BRA.U UP0, `(.L_x_217) ;  /* 0xffffffd100f07547 */ /* 0x000fea000b83ffff */
[----:B------:R-:W-:Y:S05]  /*2ee0*/  EXIT ;  /* 0x000000000000794d */ /* 0x000fea0003800000 */
.L_x_218:
        /* <DEDUP_REMOVED lines=9> */
.L_x_1416:


//--------------------- .text._ZN3cub18CUB_300001_SM_10006detail10radix_sort31DeviceRadixSortSingleTileKernelINS1_5radix10policy_hubIiNS0_8NullTypeEyE10Policy1000ELNS0_9SortOrderE0EiS6_yNS1_21identity_decomposer_tEEEvPKT1_PSB_PKT2_PSF_T3_iiT4_ --------------------------
	.section	.text._ZN3cub18CUB_300001_SM_10006detail10radix_sort31DeviceRadixSortSingleTileKernelINS1_5radix10policy_hubIiNS0_8NullTypeEyE10Policy1000ELNS0_9SortOrderE0EiS6_yNS1_21identity_decomposer_tEEEvPKT1_PSB_PKT2_PSF_T3_iiT4_,"ax",@progbits
	.align	128
        .global         _ZN3cub18CUB_300001_SM_10006detail10radix_sort31DeviceRadixSortSingleTileKernelINS1_5radix10policy_hubIiNS0_8NullTypeEyE10Policy1000ELNS0_9SortOrderE0EiS6_yNS1_21identity_decomposer_tEEEvPKT1_PSB_PKT2_PSF_T3_iiT4_
        .type           _ZN3cub18CUB_300001_SM_10006detail10radix_sort31DeviceRadixSortSingleTileKernelINS1_5radix10policy_hubIiNS0_8NullTypeEyE10Policy1000ELNS0_9SortOrderE0EiS6_yNS1_21identity_decomposer_tEEEvPKT1_PSB_PKT2_PSF_T3_iiT4_,@function
        .size           _ZN3cub18CUB_300001_SM_10006detail10radix_sort31DeviceRadixSortSingleTileKernelINS1_5radix10policy_hubIiNS0_8NullTypeEyE10Policy1000ELNS0_9SortOrderE0EiS6_yNS1_21identity_decomposer_tEEEvPKT1_PSB_PKT2_PSF_T3_iiT4_,(.L_x_1417 - _ZN3cub18CUB_300001_SM_10006detail10radix_sort31DeviceRadixSortSingleTileKernelINS1_5radix10policy_hubIiNS0_8NullTypeEyE10Policy1000ELNS0_9SortOrderE0EiS6_yNS1_21identity_decomposer_tEEEvPKT1_PSB_PKT2_PSF_T3_iiT4_)
        .other          _ZN3cub18CUB_300001_SM_10006detail10radix_sort31DeviceRadixSortSingleTileKernelINS1_5radix10policy_hubIiNS0_8NullTypeEyE10Policy1000ELNS0_9SortOrderE0EiS6_yNS1_21identity_decomposer_tEEEvPKT1_PSB_PKT2_PSF_T3_iiT4_,@"STO_CUDA_ENTRY STV_DEFAULT"
_ZN3cub18CUB_300001_SM_10006detail10radix_sort31DeviceRadixSortSingleTileKernelINS1_5radix10policy_hubIiNS0_8NullTypeEyE10Policy1000ELNS0_9SortOrderE0EiS6_yNS1_21identity_decomposer_tEEEvPKT1_PSB_PKT2_PSF_T3_iiT4_:
.text._ZN3cub18CUB_300001_SM_10006detail10radix_sort31DeviceRadixSortSingleTileKernelINS1_5radix10policy_hubIiNS0_8NullTypeEyE10Policy1000ELNS0_9SortOrderE0EiS6_yNS1_21identity_decomposer_tEEEvPKT1_PSB_PKT2_PSF_T3_iiT4_:
[----:B------:R-:W-:Y:S01]  /*0000*/  LDC R1, c[0x0][0x37c] ;  /* 0x0000df00ff017b82 */ /* 0x000fe20000000800 */
[----:B------:R-:W0:Y:S01]  /*0010*/  S2R R0, SR_TID.X ;  /* 0x0000000000007919 */ /* 0x000e220000002100 */
[----:B------:R-:W1:Y:S06]  /*0020*/  LDCU UR4, c[0x0][0x3a0] ;  /* 0x00007400ff0477ac */ /* 0x000e6c0008000800 */
[----:B------:R-:W2:Y:S01]  /*0030*/  LDC.64 R4, c[0x0][0x380] ;  /* 0x0000e000ff047b82 */ /* 0x000ea20000000a00 */
[----:B------:R-:W3:Y:S01]  /*0040*/  LDCU.64 UR8, c[0x0][0x358] ;  /* 0x00006b00ff0877ac */ /* 0x000ee20008000a00 */
[----:B------:R-:W-:-:S02]  /*0050*/  IMAD.MOV.U32 R13, RZ, RZ, -0x1 ;  /* 0xffffffffff0d7424 */ /* 0x000fc400078e00ff */
[----:B------:R-:W-:Y:S02]  /*0060*/  IMAD.MOV.U32 R14, RZ, RZ, -0x1 ;  /* 0xffffffffff0e7424 */ /* 0x000fe400078e00ff */
[----:B------:R-:W-:Y:S02]  /*0070*/  IMAD.MOV.U32 R20, RZ, RZ, -0x1 ;  /* 0xffffffffff147424 */ /* 0x000fe400078e00ff */
[----:B------:R-:W-:Y:S01]  /*0080*/  IMAD.MOV.U32 R21, RZ, RZ, -0x1 ;  /* 0xffffffffff157424 */ /* 0x000fe200078e00ff */
[----:B------:R-:W4:Y:S01]  /*0090*/  S2UR UR6, SR_CgaCtaId ;  /* 0x00000000000679c3 */ /* 0x000f220000008800 */
[----:B------:R-:W2:Y:S01]  /*00a0*/  S2R R23, SR_LANEID ;  /* 0x0000000000177919 */ /* 0x000ea20000000000 */
[----:B------:R-:W-:Y:S01]  /*00b0*/  IMAD.MOV.U32 R25, RZ, RZ, -0x1 ;  /* 0xffffffffff197424 */ /* 0x000fe200078e00ff */
[----:B------:R-:W1:Y:S01]  /*00c0*/  LDCU UR10, c[0x0][0x3ac] ;  /* 0x00007580ff0a77ac */ /* 0x000e620008000800 */
[----:B0-----:R-:W-:-:S04]  /*00d0*/  IMAD R7, R0, 0x13, RZ ;  /* 0x0000001300077824 */ /* 0x001fc800078e02ff */
[C---:B------:R-:W-:Y:S01]  /*00e0*/  VIADD R2, R7.reuse, 0x1 ;  /* 0x0000000107027836 */ /* 0x040fe20000000000 */
[C---:B-1----:R-:W-:Y:S01]  /*00f0*/  ISETP.GE.AND P1, PT, R7.reuse, UR4, PT ;  /* 0x0000000407007c0c */ /* 0x042fe2000bf26270 */
[----:B--2---:R-:W-:-:S03]  /*0100*/  IMAD.WIDE.U32 R4, R7, 0x4, R4 ;  /* 0x0000000407047825 */ /* 0x004fc600078e0004 */
[----:B------:R-:W-:Y:S01]  /*0110*/  ISETP.GE.AND P2, PT, R2, UR4, PT ;  /* 0x0000000402007c0c */ /* 0x000fe2000bf46270 */
[C---:B------:R-:W-:Y:S02]  /*0120*/  VIADD R2, R7.reuse, 0x2 ;  /* 0x0000000207027836 */ /* 0x040fe40000000000 */
[----:B------:R-:W-:-:S03]  /*0130*/  VIADD R3, R7, 0x3 ;  /* 0x0000000307037836 */ /* 0x000fc60000000000 */
[----:B------:R-:W-:Y:S01]  /*0140*/  ISETP.GE.AND P3, PT, R2, UR4, PT ;  /* 0x0000000402007c0c */ /* 0x000fe2000bf66270 */
[----:B------:R-:W-:Y:S01]  /*0150*/  VIADD R2, R7, 0x4 ;  /* 0x0000000407027836 */ /* 0x000fe20000000000 */
[----:B------:R-:W-:Y:S01]  /*0160*/  ISETP.GE.AND P4, PT, R3, UR4, PT ;  /* 0x0000000403007c0c */ /* 0x000fe2000bf86270 */
[----:B---3--:R-:W2:Y:S03]  /*0170*/  @!P1 LDG.E R12, desc[UR8][R4.64] ;  /* 0x00000008040c9981 */ /* 0x008ea6000c1e1900 */
[----:B------:R-:W-:Y:S01]  /*0180*/  ISETP.GE.AND P5, PT, R2, UR4, PT ;  /* 0x0000000402007c0c */ /* 0x000fe2000bfa6270 */
[----:B------:R-:W3:Y:S06]  /*0190*/  @!P2 LDG.E R6, desc[UR8][R4.64+0x4] ;  /* 0x000004080406a981 */ /* 0x000eec000c1e1900 */
[----:B------:R-:W5:Y:S04]  /*01a0*/  @!P3 LDG.E R8, desc[UR8][R4.64+0x8] ;  /* 0x000008080408b981 */ /* 0x000f68000c1e1900 */
[----:B------:R-:W4:Y:S04]  /*01b0*/  @!P4 LDG.E R9, desc[UR8][R4.64+0xc] ;  /* 0x00000c080409c981 */ /* 0x000f28000c1e1900 */
[----:B------:R-:W4:Y:S01]  /*01c0*/  @!P5 LDG.E R10, desc[UR8][R4.64+0x10] ;  /* 0x00001008040ad981 */ /* 0x000f22000c1e1900 */
[----:B------:R-:W-:-:S02]  /*01d0*/  VIADD R2, R7, 0x5 ;  /* 0x0000000507027836 */ /* 0x000fc40000000000 */
[C---:B------:R-:W-:Y:S02]  /*01e0*/  VIADD R11, R7.reuse, 0x7 ;  /* 0x00000007070b7836 */ /* 0x040fe40000000000 */
[----:B------:R-:W-:Y:S01]  /*01f0*/  VIADD R3, R7, 0x6 ;  /* 0x0000000607037836 */ /* 0x000fe20000000000 */
[----:B------:R-:W-:Y:S01]  /*0200*/  ISETP.GE.AND P6, PT, R2, UR4, PT ;  /* 0x0000000402007c0c */ /* 0x000fe2000bfc6270 */
[----:B------:R-:W-:-:S03]  /*0210*/  IMAD.MOV.U32 R2, RZ, RZ, -0x1 ;  /* 0xffffffffff027424 */ /* 0x000fc600078e00ff */
[----:B------:R-:W-:Y:S01]  /*0220*/  ISETP.GE.AND P0, PT, R3, UR4, PT ;  /* 0x0000000403007c0c */ /* 0x000fe2000bf06270 */
[----:B------:R-:W-:Y:S02]  /*0230*/  IMAD.MOV.U32 R3, RZ, RZ, -0x1 ;  /* 0xffffffffff037424 */ /* 0x000fe400078e00ff */
[----:B------:R-:W-:-:S06]  /*0240*/  VIADD R15, R7, 0xb ;  /* 0x0000000b070f7836 */ /* 0x000fcc0000000000 */
[----:B------:R-:W4:Y:S01]  /*0250*/  @!P6 LDG.E R17, desc[UR8][R4.64+0x14] ;  /* 0x000014080411e981 */ /* 0x000f22000c1e1900 */
[----:B--2---:R-:W-:Y:S01]  /*0260*/  @!P1 LOP3.LUT R2, R12, 0x80000000, RZ, 0x3c, !PT ;  /* 0x800000000c029812 */ /* 0x004fe200078e3cff */
[----:B------:R-:W-:Y:S01]  /*0270*/  IMAD.MOV.U32 R12, RZ, RZ, -0x1 ;  /* 0xffffffffff0c7424 */ /* 0x000fe200078e00ff */
[----:B------:R-:W-:Y:S01]  /*0280*/  ISETP.GE.AND P1, PT, R11, UR4, PT ;  /* 0x000000040b007c0c */ /* 0x000fe2000bf26270 */
[C---:B------:R-:W-:Y:S01]  /*0290*/  VIADD R11, R7.reuse, 0x8 ;  /* 0x00000008070b7836 */ /* 0x040fe20000000000 */
[----:B---3--:R-:W-:Y:S01]  /*02a0*/  @!P2 LOP3.LUT R3, R6, 0x80000000, RZ, 0x3c, !PT ;  /* 0x800000000603a812 */ /* 0x008fe200078e3cff */
[----:B------:R-:W-:-:S03]  /*02b0*/  VIADD R6, R7, 0x9 ;  /* 0x0000000907067836 */ /* 0x000fc60000000000 */
[----:B------:R-:W-:Y:S01]  /*02c0*/  ISETP.GE.AND P2, PT, R11, UR4, PT ;  /* 0x000000040b007c0c */ /* 0x000fe2000bf46270 */
[----:B------:R-:W-:Y:S01]  /*02d0*/  VIADD R11, R7, 0xa ;  /* 0x0000000a070b7836 */ /* 0x000fe20000000000 */
[----:B-----5:R-:W-:Y:S02]  /*02e0*/  @!P3 LOP3.LUT R12, R8, 0x80000000, RZ, 0x3c, !PT ;  /* 0x80000000080cb812 */ /* 0x020fe400078e3cff */
[----:B------:R-:W-:Y:S02]  /*02f0*/  ISETP.GE.AND P3, PT, R6, UR4, PT ;  /* 0x0000000406007c0c */ /* 0x000fe4000bf66270 */
[----:B----4-:R-:W-:Y:S01]  /*0300*/  @!P4 LOP3.LUT R13, R9, 0x80000000, RZ, 0x3c, !PT ;  /* 0x80000000090dc812 */ /* 0x010fe200078e3cff */
[----:B------:R-:W2:Y:S01]  /*0310*/  @!P0 LDG.E R6, desc[UR8][R4.64+0x18] ;  /* 0x0000180804068981 */ /* 0x000ea2000c1e1900 */
[----:B------:R-:W-:Y:S02]  /*0320*/  ISETP.GE.AND P4, PT, R11, UR4, PT ;  /* 0x000000040b007c0c */ /* 0x000fe4000bf86270 */
[----:B------:R-:W-:Y:S01]  /*0330*/  @!P5 LOP3.LUT R14, R10, 0x80000000, RZ, 0x3c, !PT ;  /* 0x800000000a0ed812 */ /* 0x000fe200078e3cff */
[----:B------:R-:W3:Y:S01]  /*0340*/  @!P1 LDG.E R8, desc[UR8][R4.64+0x1c] ;  /* 0x00001c0804089981 */ /* 0x000ee2000c1e1900 */
[----:B------:R-:W-:-:S03]  /*0350*/  ISETP.GE.AND P5, PT, R15, UR4, PT ;  /* 0x000000040f007c0c */ /* 0x000fc6000bfa6270 */
[----:B------:R-:W4:Y:S04]  /*0360*/  @!P2 LDG.E R9, desc[UR8][R4.64+0x20] ;  /* 0x000020080409a981 */ /* 0x000f28000c1e1900 */
[----:B------:R-:W5:Y:S04]  /*0370*/  @!P3 LDG.E R10, desc[UR8][R4.64+0x24] ;  /* 0x00002408040ab981 */ /* 0x000f68000c1e1900 */
[----:B------:R-:W5:Y:S04]  /*0380*/  @!P4 LDG.E R11, desc[UR8][R4.64+0x28] ;  /* 0x00002808040bc981 */ /* 0x000f68000c1e1900 */
[----:B------:R-:W5:Y:S01]  /*0390*/  @!P5 LDG.E R22, desc[UR8][R4.64+0x2c] ;  /* 0x00002c080416d981 */ /* 0x000f62000c1e1900 */
[----:B------:R-:W-:-:S02]  /*03a0*/  VIADD R16, R7, 0xc ;  /* 0x0000000c07107836 */ /* 0x000fc40000000000 */
[----:B------:R-:W-:Y:S01]  /*03b0*/  IMAD.MOV.U32 R15, RZ, RZ, -0x1 ;  /* 0xffffffffff0f7424 */ /* 0x000fe200078e00ff */
[----:B------:R-:W-:Y:S01]  /*03c0*/  @!P6 LOP3.LUT R15, R17, 0x80000000, RZ, 0x3c, !PT ;  /* 0x80000000110fe812 */ /* 0x000fe200078e3cff */
[C---:B------:R-:W-:Y:S01]  /*03d0*/  VIADD R18, R7.reuse, 0xd ;  /* 0x0000000d07127836 */ /* 0x040fe20000000000 */
[----:B------:R-:W-:Y:S01]  /*03e0*/  ISETP.GE.AND P6, PT, R16, UR4, PT ;  /* 0x0000000410007c0c */ /* 0x000fe2000bfc6270 */
[----:B------:R-:W-:Y:S02]  /*03f0*/  IMAD.MOV.U32 R16, RZ, RZ, -0x1 ;  /* 0xffffffffff107424 */ /* 0x000fe400078e00ff */
[----:B------:R-:W-:Y:S02]  /*0400*/  IMAD.MOV.U32 R17, RZ, RZ, -0x1 ;  /* 0xffffffffff117424 */ /* 0x000fe400078e00ff */
[----:B------:R-:W-:-:S08]  /*0410*/  VIADD R19, R7, 0xe ;  /* 0x0000000e07137836 */ /* 0x000fd00000000000 */
[----:B------:R-:W5:Y:S01]  /*0420*/  @!P6 LDG.E R24, desc[UR8][R4.64+0x30] ;  /* 0x000030080418e981 */ /* 0x000f62000c1e1900 */
[----:B--2---:R-:W-:Y:S01]  /*0430*/  @!P0 LOP3.LUT R16, R6, 0x80000000, RZ, 0x3c, !PT ;  /* 0x8000000006108812 */ /* 0x004fe200078e3cff */
[C---:B------:R-:W-:Y:S01]  /*0440*/  VIADD R6, R7.reuse, 0xf ;  /* 0x0000000f07067836 */ /* 0x040fe20000000000 */
[----:B------:R-:W-:Y:S01]  /*0450*/  ISETP.GE.AND P0, PT, R18, UR4, PT ;  /* 0x0000000412007c0c */ /* 0x000fe2000bf06270 */
[----:B------:R-:W-:Y:S01]  /*0460*/  IMAD.MOV.U32 R18, RZ, RZ, -0x1 ;  /* 0xffffffffff127424 */ /* 0x000fe200078e00ff */
[----:B---3--:R-:W-:Y:S01]  /*0470*/  @!P1 LOP3.LUT R17, R8, 0x80000000, RZ, 0x3c, !PT ;  /* 0x8000000008119812 */ /* 0x008fe200078e3cff */
[----:B------:R-:W-:Y:S01]  /*0480*/  VIADD R8, R7, 0x10 ;  /* 0x0000001007087836 */ /* 0x000fe20000000000 */
[----:B----4-:R-:W-:Y:S02]  /*0490*/  @!P2 LOP3.LUT R18, R9, 0x80000000, RZ, 0x3c, !PT ;  /* 0x800000000912a812 */ /* 0x010fe400078e3cff */
[----:B------:R-:W-:Y:S01]  /*04a0*/  ISETP.GE.AND P2, PT, R6, UR4, PT ;  /* 0x0000000406007c0c */ /* 0x000fe2000bf46270 */
[----:B------:R-:W-:-:S02]  /*04b0*/  VIADD R6, R7, 0x11 ;  /* 0x0000001107067836 */ /* 0x000fc40000000000 */
[----:B------:R-:W-:Y:S01]  /*04c0*/  VIADD R7, R7, 0x12 ;  /* 0x0000001207077836 */ /* 0x000fe20000000000 */
[----:B------:R-:W-:Y:S01]  /*04d0*/  ISETP.GE.AND P1, PT, R19, UR4, PT ;  /* 0x0000000413007c0c */ /* 0x000fe2000bf26270 */
[----:B------:R-:W-:Y:S01]  /*04e0*/  IMAD.MOV.U32 R19, RZ, RZ, -0x1 ;  /* 0xffffffffff137424 */ /* 0x000fe200078e00ff */
[----:B-----5:R-:W-:Y:S02]  /*04f0*/  @!P3 LOP3.LUT R19, R10, 0x80000000, RZ, 0x3c, !PT ;  /* 0x800000000a13b812 */ /* 0x020fe400078e3cff */
[----:B------:R-:W-:Y:S02]  /*0500*/  @!P4 LOP3.LUT R20, R11, 0x80000000, RZ, 0x3c, !PT ;  /* 0x800000000b14c812 */ /* 0x000fe400078e3cff */
[----:B------:R-:W-:Y:S02]  /*0510*/  @!P5 LOP3.LUT R21, R22, 0x80000000, RZ, 0x3c, !PT ;  /* 0x800000001615d812 */ /* 0x000fe400078e3cff */
[----:B------:R-:W-:Y:S02]  /*0520*/  ISETP.GE.AND P3, PT, R8, UR4, PT ;  /* 0x0000000408007c0c */ /* 0x000fe4000bf66270 */
[----:B------:R-:W-:Y:S01]  /*0530*/  ISETP.GE.AND P4, PT, R6, UR4, PT ;  /* 0x0000000406007c0c */ /* 0x000fe2000bf86270 */
[----:B------:R-:W2:Y:S01]  /*0540*/  @!P2 LDG.E R8, desc[UR8][R4.64+0x3c] ;  /* 0x00003c080408a981 */ /* 0x000ea2000c1e1900 */
[----:B------:R-:W-:Y:S01]  /*0550*/  ISETP.GE.AND P5, PT, R7, UR4, PT ;  /* 0x0000000407007c0c */ /* 0x000fe2000bfa6270 */
[----:B------:R-:W0:Y:S02]  /*0560*/  LDCU.64 UR4, c[0x0][0x3a8] ;  /* 0x00007500ff0477ac */ /* 0x000e240008000a00 */
[----:B------:R-:W3:Y:S04]  /*0570*/  @!P0 LDG.E R6, desc[UR8][R4.64+0x34] ;  /* 0x0000340804068981 */ /* 0x000ee8000c1e1900 */
[----:B------:R-:W4:Y:S04]  /*0580*/  @!P1 LDG.E R7, desc[UR8][R4.64+0x38] ;  /* 0x0000380804079981 */ /* 0x000f28000c1e1900 */
[----:B------:R-:W5:Y:S04]  /*0590*/  @!P3 LDG.E R9, desc[UR8][R4.64+0x40] ;  /* 0x000040080409b981 */ /* 0x000f68000c1e1900 */
[----:B------:R-:W5:Y:S04]  /*05a0*/  @!P4 LDG.E R10, desc[UR8][R4.64+0x44] ;  /* 0x00004408040ac981 */ /* 0x000f68000c1e1900 */
[----:B------:R-:W5:Y:S01]  /*05b0*/  @!P5 LDG.E R11, desc[UR8][R4.64+0x48] ;  /* 0x00004808040bd981 */ /* 0x000f62000c1e1900 */
[----:B0-----:R-:W-:-:S02]  /*05c0*/  UIADD3 UR7, UPT, UPT, UR4, 0x6, URZ ;  /* 0x0000000604077890 */ /* 0x001fc4000fffe0ff */
[----:B------:R-:W-:-:S03]  /*05d0*/  UIADD3 UR5, UPT, UPT, -UR4, UR5, URZ ;  /* 0x0000000504057290 */ /* 0x000fc6000fffe1ff */
[----:B------:R-:W-:Y:S02]  /*05e0*/  UMOV UR4, 0x400 ;  /* 0x0000040000047882 */ /* 0x000fe40000000000 */
[----:B------:R-:W-:Y:S01]  /*05f0*/  ULEA UR4, UR6, UR4, 0x18 ;  /* 0x0000000406047291 */ /* 0x000fe2000f8ec0ff */
[----:B------:R-:W-:-:S05]  /*0600*/  SHF.R.U32.HI R105, RZ, 0x5, R0 ;  /* 0x00000005ff697819 */ /* 0x000fca0000011600 */
[----:B------:R-:W-:Y:S01]  /*0610*/  LEA R29, R0, UR4, 0x2 ;  /* 0x00000004001d7c11 */ /* 0x000fe2000f8e10ff */
[----:B------:R-:W-:Y:S01]  /*0620*/  IMAD.MOV.U32 R22, RZ, RZ, -0x1 ;  /* 0xffffffffff167424 */ /* 0x000fe200078e00ff */
[----:B------:R-:W-:-:S03]  /*0630*/  @!P6 LOP3.LUT R22, R24, 0x80000000, RZ, 0x3c, !PT ;  /* 0x800000001816e812 */ /* 0x000fc600078e3cff */
[----:B------:R-:W-:Y:S01]  /*0640*/  IMAD R31, R0, 0x80, R29 ;  /* 0x00000080001f7824 */ /* 0x000fe200078e021d */
[----:B------:R-:W-:Y:S01]  /*0650*/  LEA R32, R105, UR4, 0x2 ;  /* 0x0000000469207c11 */ /* 0x000fe2000f8e10ff */
[----:B------:R-:W-:Y:S02]  /*0660*/  IMAD.MOV.U32 R24, RZ, RZ, -0x1 ;  /* 0xffffffffff187424 */ /* 0x000fe400078e00ff */
[----:B------:R-:W-:Y:S02]  /*0670*/  IMAD.MOV.U32 R26, RZ, RZ, -0x1 ;  /* 0xffffffffff1a7424 */ /* 0x000fe400078e00ff */
[----:B------:R-:W-:Y:S02]  /*0680*/  IMAD.MOV.U32 R27, RZ, RZ, -0x1 ;  /* 0xffffffffff1b7424 */ /* 0x000fe400078e00ff */
[----:B------:R-:W-:Y:S02]  /*0690*/  IMAD.MOV.U32 R28, RZ, RZ, -0x1 ;  /* 0xffffffffff1c7424 */ /* 0x000fe400078e00ff */
[----:B------:R-:W-:-:S02]  /*06a0*/  IMAD.MOV.U32 R30, RZ, RZ, -0x1 ;  /* 0xffffffffff1e7424 */ /* 0x000fc400078e00ff */
[----:B------:R-:W-:Y:S01]  /*06b0*/  IMAD R33, R0, -0x38, R31 ;  /* 0xffffffc800217824 */ /* 0x000fe200078e021f */
[----:B------:R-:W-:Y:S01]  /*06c0*/  BAR.SYNC.DEFER_BLOCKING 0x0 ;  /* 0x0000000000007b1d */ /* 0x000fe20000010000 */
[----:B--2---:R-:W-:Y:S02]  /*06d0*/  @!P2 LOP3.LUT R26, R8, 0x80000000, RZ, 0x3c, !PT ;  /* 0x80000000081aa812 */ /* 0x004fe400078e3cff */
[----:B---3--:R-:W-:Y:S02]  /*06e0*/  @!P0 LOP3.LUT R24, R6, 0x80000000, RZ, 0x3c, !PT ;  /* 0x8000000006188812 */ /* 0x008fe400078e3cff */
[----:B----4-:R-:W-:Y:S02]  /*06f0*/  @!P1 LOP3.LUT R25, R7, 0x80000000, RZ, 0x3c, !PT ;  /* 0x8000000007199812 */ /* 0x010fe400078e3cff */
[----:B-----5:R-:W-:Y:S02]  /*0700*/  @!P3 LOP3.LUT R27, R9, 0x80000000, RZ, 0x3c, !PT ;  /* 0x80000000091bb812 */ /* 0x020fe400078e3cff */
[----:B------:R-:W-:-:S02]  /*0710*/  @!P4 LOP3.LUT R28, R10, 0x80000000, RZ, 0x3c, !PT ;  /* 0x800000000a1cc812 */ /* 0x000fc400078e3cff */
[----:B------:R-:W-:-:S07]  /*0720*/  @!P5 LOP3.LUT R30, R11, 0x80000000, RZ, 0x3c, !PT ;  /* 0x800000000b1ed812 */ /* 0x000fce00078e3cff */
.L_x_220:
[----:B------:R-:W-:Y:S01]  /*0730*/  UISETP.LT.AND UP0, UPT, UR5, 0x6, UPT ;  /* 0x000000060500788c */ /* 0x000fe2000bf01270 */
[----:B------:R-:W-:Y:S01]  /*0740*/  STS [R29], RZ ;  /* 0x000000ff1d007388 */ /* 0x000fe20000000800 */
[----:B------:R-:W-:Y:S01]  /*0750*/  UIADD3 UR6, UPT, UPT, UR7, -0x6, URZ ;  /* 0xfffffffa07067890 */ /* 0x000fe2000fffe0ff */
[----:B------:R-:W-:Y:S01]  /*0760*/  ISETP.NE.AND P1, PT, R23, 0x1f, PT ;  /* 0x0000001f1700780c */ /* 0x000fe20003f25270 */
[----:B------:R-:W-:Y:S01]  /*0770*/  USEL UR4, UR5, 0x6, UP0 ;  /* 0x0000000605047887 */ /* 0x000fe20008000000 */
[----:B------:R-:W-:Y:S01]  /*0780*/  STS [R29+0x400], RZ ;  /* 0x000400ff1d007388 */ /* 0x000fe20000000800 */
[C---:B------:R-:W-:Y:S01]  /*0790*/  ISETP.NE.AND P2, PT, R105.reuse, 0x6, PT ;  /* 0x000000066900780c */ /* 0x040fe20003f45270 */
[----:B------:R-:W-:Y:S01]  /*07a0*/  UISETP.GE.AND UP0, UPT, UR7, UR10, UPT ;  /* 0x0000000a0700728c */ /* 0x000fe2000bf06270 */
[----:B0-2---:R-:W-:Y:S01]  /*07b0*/  SHF.R.U32.HI R4, RZ, UR6, R2 ;  /* 0x00000006ff047c19 */ /* 0x005fe20008011602 */
[----:B------:R-:W-:Y:S01]  /*07c0*/  UBMSK UR4, URZ, UR4 ;  /* 0x00000004ff04729b */ /* 0x000fe20008000000 */
[----:B------:R-:W-:Y:S01]  /*07d0*/  STS [R29+0x800], RZ ;  /* 0x000800ff1d007388 */ /* 0x000fe20000000800 */
[----:B------:R-:W-:-:S03]  /*07e0*/  ISETP.NE.AND P3, PT, R105, 0x7, PT ;  /* 0x000000076900780c */ /* 0x000fc60003f65270 */
[----:B------:R-:W-:Y:S01]  /*07f0*/  STS [R29+0xc00], RZ ;  /* 0x000c00ff1d007388 */ /* 0x000fe20000000800 */
[----:B------:R-:W-:-:S03]  /*0800*/  LOP3.LUT R4, R4, UR4, RZ, 0xc0, !PT ;  /* 0x0000000404047c12 */ /* 0x000fc6000f8ec0ff */
[----:B------:R-:W-:Y:S02]  /*0810*/  STS [R29+0x1000], RZ ;  /* 0x001000ff1d007388 */ /* 0x000fe40000000800 */
[----:B------:R-:W-:Y:S01]  /*0820*/  IMAD.SHL.U32 R5, R4, 0x400, RZ ;  /* 0x0000040004057824 */ /* 0x000fe200078e00ff */
[----:B------:R-:W-:Y:S01]  /*0830*/  SHF.R.U32.HI R4, RZ, 0x4, R4 ;  /* 0x00000004ff047819 */ /* 0x000fe20000011604 */
[----:B------:R-:W-:Y:S03]  /*0840*/  STS [R29+0x1400], RZ ;  /* 0x001400ff1d007388 */ /* 0x000fe60000000800 */
[----:B------:R-:W-:Y:S01]  /*0850*/  LOP3.LUT R36, R5, 0x7c00, RZ, 0xc0, !PT ;  /* 0x00007c0005247812 */ /* 0x000fe200078ec0ff */
[----:B------:R-:W-:Y:S01]  /*0860*/  STS [R29+0x1800], RZ ;  /* 0x001800ff1d007388 */ /* 0x000fe20000000800 */
[----:B------:R-:W-:-:S03]  /*0870*/  LOP3.LUT R4, R4, 0xffffffe, RZ, 0xc0, !PT ;  /* 0x0ffffffe04047812 */ /* 0x000fc600078ec0ff */
[----:B------:R-:W-:Y:S01]  /*0880*/  STS [R29+0x1c00], RZ ;  /* 0x001c00ff1d007388 */ /* 0x000fe20000000800 */
[----:B------:R-:W-:Y:S02]  /*0890*/  IADD3 R36, PT, PT, R4, R29, R36 ;  /* 0x0000001d04247210 */ /* 0x000fe40007ffe024 */
[----:B------:R-:W-:Y:S01]  /*08a0*/  SHF.R.U32.HI R4, RZ, UR6, R3 ;  /* 0x00000006ff047c19 */ /* 0x000fe20008011603 */
[----:B------:R-:W-:Y:S03]  /*08b0*/  STS [R29+0x2000], RZ ;  /* 0x002000ff1d007388 */ /* 0x000fe60000000800 */
[----:B------:R-:W-:Y:S01]  /*08c0*/  LOP3.LUT R4, R4, UR4, RZ, 0xc0, !PT ;  /* 0x0000000404047c12 */ /* 0x000fe2000f8ec0ff */
[----:B------:R-:W-:Y:S03]  /*08d0*/  STS [R29+0x2400], RZ ;  /* 0x002400ff1d007388 */ /* 0x000fe60000000800 */
[----:B------:R-:W-:Y:S01]  /*08e0*/  SHF.R.U32.HI R6, RZ, 0x4, R4 ;  /* 0x00000004ff067819 */ /* 0x000fe20000011604 */
[----:B------:R-:W-:Y:S01]  /*08f0*/  STS [R29+0x2800], RZ ;  /* 0x002800ff1d007388 */ /* 0x000fe20000000800 */
[----:B------:R-:W-:-:S02]  /*0900*/  IMAD.SHL.U32 R5, R4, 0x400, RZ ;  /* 0x0000040004057824 */ /* 0x000fc400078e00ff */
[----:B------:R-:W-:Y:S01]  /*0910*/  LOP3.LUT R6, R6, 0xffffffe, RZ, 0xc0, !PT ;  /* 0x0ffffffe06067812 */ /* 0x000fe200078ec0ff */
[----:B------:R-:W-:Y:S02]  /*0920*/  STS [R29+0x2c00], RZ ;  /* 0x002c00ff1d007388 */ /* 0x000fe40000000800 */
[----:B------:R-:W-:Y:S02]  /*0930*/  LOP3.LUT R4, R5, 0x7c00, RZ, 0xc0, !PT ;  /* 0x00007c0005047812 */ /* 0x000fe400078ec0ff */
[----:B------:R-:W-:Y:S02]  /*0940*/  STS [R29+0x3000], RZ ;  /* 0x003000ff1d007388 */ /* 0x000fe40000000800 */
[----:B------:R-:W-:Y:S02]  /*0950*/  IADD3 R37, PT, PT, R6, R29, R4 ;  /* 0x0000001d06257210 */ /* 0x000fe40007ffe004 */
[----:B------:R-:W-:Y:S01]  /*0960*/  STS [R29+0x3400], RZ ;  /* 0x003400ff1d007388 */ /* 0x000fe20000000800 */
[----:B------:R-:W-:-:S03]  /*0970*/  SHF.R.U32.HI R4, RZ, UR6, R12 ;  /* 0x00000006ff047c19 */ /* 0x000fc6000801160c */
        /* <DEDUP_REMOVED lines=10> */
[----:B------:R-:W-:-:S03]  /*0a20*/  IADD3 R39, PT, PT, R39, R29, R6 ;  /* 0x0000001d27277210 */ /* 0x000fc60007ffe006 */
[----:B------:R-:W-:Y:S04]  /*0a30*/  STS [R29+0x4c00], RZ ;  /* 0x004c00ff1d007388 */ /* 0x000fe80000000800 */
        /* <DEDUP_REMOVED lines=13> */
[----:B------:R-:W0:Y:S02]  /*0b10*/  LDS.U16 R34, [R36] ;  /* 0x0000000024227984 */ /* 0x000e240000000400 */
[----:B0-----:R-:W-:-:S05]  /*0b20*/  VIADD R5, R34, 0x1 ;  /* 0x0000000122057836 */ /* 0x001fca0000000000 */
[----:B------:R0:W-:Y:S04]  /*0b30*/  STS.U16 [R36], R5 ;  /* 0x0000000524007388 */ /* 0x0001e80000000400 */
[----:B------:R-:W1:Y:S01]  /*0b40*/  LDS.U16 R38, [R37] ;  /* 0x0000000025267984 */ /* 0x000e620000000400 */
[----:B0-----:R-:W-:-:S04]  /*0b50*/  SHF.R.U32.HI R5, RZ, UR6, R13 ;  /* 0x00000006ff057c19 */ /* 0x001fc8000801160d */
[----:B------:R-:W-:-:S05]  /*0b60*/  LOP3.LUT R5, R5, UR4, RZ, 0xc0, !PT ;  /* 0x0000000405057c12 */ /* 0x000fca000f8ec0ff */
[----:B------:R-:W-:Y:S01]  /*0b70*/  IMAD.SHL.U32 R6, R5, 0x400, RZ ;  /* 0x0000040005067824 */ /* 0x000fe200078e00ff */
[----:B------:R-:W-:-:S04]  /*0b80*/  SHF.R.U32.HI R5, RZ, 0x4, R5 ;  /* 0x00000004ff057819 */ /* 0x000fc80000011605 */
[----:B------:R-:W-:Y:S02]  /*0b90*/  LOP3.LUT R8, R6, 0x7c00, RZ, 0xc0, !PT ;  /* 0x00007c0006087812 */ /* 0x000fe400078ec0ff */
[----:B------:R-:W-:-:S04]  /*0ba0*/  LOP3.LUT R5, R5, 0xffffffe, RZ, 0xc0, !PT ;  /* 0x0ffffffe05057812 */ /* 0x000fc800078ec0ff */
[----:B------:R-:W-:Y:S01]  /*0bb0*/  IADD3 R41, PT, PT, R5, R29, R8 ;  /* 0x0000001d05297210 */ /* 0x000fe20007ffe008 */
[----:B-1----:R-:W-:-:S05]  /*0bc0*/  VIADD R4, R38, 0x1 ;  /* 0x0000000126047836 */ /* 0x002fca0000000000 */
[----:B------:R0:W-:Y:S04]  /*0bd0*/  STS.U16 [R37], R4 ;  /* 0x0000000425007388 */ /* 0x0001e80000000400 */
[----:B------:R-:W1:Y:S01]  /*0be0*/  LDS.U16 R40, [R39] ;  /* 0x0000000027287984 */ /* 0x000e620000000400 */
[----:B0-----:R-:W-:-:S04]  /*0bf0*/  SHF.R.U32.HI R4, RZ, UR6, R14 ;  /* 0x00000006ff047c19 */ /* 0x001fc8000801160e */
[----:B------:R-:W-:-:S05]  /*0c00*/  LOP3.LUT R4, R4, UR4, RZ, 0xc0, !PT ;  /* 0x0000000404047c12 */ /* 0x000fca000f8ec0ff */
[----:B------:R-:W-:Y:S01]  /*0c10*/  IMAD.SHL.U32 R5, R4, 0x400, RZ ;  /* 0x0000040004057824 */ /* 0x000fe200078e00ff */
[----:B------:R-:W-:-:S04]  /*0c20*/  SHF.R.U32.HI R4, RZ, 0x4, R4 ;  /* 0x00000004ff047819 */ /* 0x000fc80000011604 */
[----:B------:R-:W-:Y:S02]  /*0c30*/  LOP3.LUT R8, R5, 0x7c00, RZ, 0xc0, !PT ;  /* 0x00007c0005087812 */ /* 0x000fe400078ec0ff */
[----:B------:R-:W-:Y:S02]  /*0c40*/  LOP3.LUT R43, R4, 0xffffffe, RZ, 0xc0, !PT ;  /* 0x0ffffffe042b7812 */ /* 0x000fe400078ec0ff */
[----:B------:R-:W-:Y:S02]  /*0c50*/  SHF.R.U32.HI R5, RZ, UR6, R15 ;  /* 0x00000006ff057c19 */ /* 0x000fe4000801160f */
[----:B------:R-:W-:Y:S02]  /*0c60*/  IADD3 R43, PT, PT, R43, R29, R8 ;  /* 0x0000001d2b2b7210 */ /* 0x000fe40007ffe008 */
[----:B------:R-:W-:Y:S01]  /*0c70*/  LOP3.LUT R5, R5, UR4, RZ, 0xc0, !PT ;  /* 0x0000000405057c12 */ /* 0x000fe2000f8ec0ff */
[----:B-1----:R-:W-:-:S05]  /*0c80*/  VIADD R6, R40, 0x1 ;  /* 0x0000000128067836 */ /* 0x002fca0000000000 */
[----:B------:R0:W-:Y:S04]  /*0c90*/  STS.U16 [R39], R6 ;  /* 0x0000000627007388 */ /* 0x0001e80000000400 */
[----:B------:R-:W1:Y:S01]  /*0ca0*/  LDS.U16 R42, [R41] ;  /* 0x00000000292a7984 */ /* 0x000e620000000400 */
[----:B0-----:R-:W-:Y:S01]  /*0cb0*/  IMAD.SHL.U32 R6, R5, 0x400, RZ ;  /* 0x0000040005067824 */ /* 0x001fe200078e00ff */
        /* <DEDUP_REMOVED lines=127> */
[----:B0-----:R-:W-:Y:S01]  /*14b0*/  SHF.R.U32.HI R4, RZ, UR6, R30 ;  /* 0x00000006ff047c19 */ /* 0x001fe2000801161e */
[----:B------:R-:W0:Y:S03]  /*14c0*/  S2UR UR6, SR_CgaCtaId ;  /* 0x00000000000679c3 */ /* 0x000e260000008800 */
[----:B------:R-:W-:Y:S01]  /*14d0*/  LOP3.LUT R4, R4, UR4, RZ, 0xc0, !PT ;  /* 0x0000000404047c12 */ /* 0x000fe2000f8ec0ff */
[----:B------:R-:W-:-:S04]  /*14e0*/  UMOV UR4, 0x400 ;  /* 0x0000040000047882 */ /* 0x000fc80000000000 */
[----:B------:R-:W-:Y:S01]  /*14f0*/  IMAD.SHL.U32 R5, R4, 0x400, RZ ;  /* 0x0000040004057824 */ /* 0x000fe200078e00ff */
[----:B------:R-:W-:-:S04]  /*1500*/  SHF.R.U32.HI R4, RZ, 0x4, R4 ;  /* 0x00000004ff047819 */ /* 0x000fc80000011604 */
[----:B------:R-:W-:Y:S02]  /*1510*/  LOP3.LUT R8, R5, 0x7c00, RZ, 0xc0, !PT ;  /* 0x00007c0005087812 */ /* 0x000fe400078ec0ff */
[----:B------:R-:W-:-:S04]  /*1520*/  LOP3.LUT R71, R4, 0xffffffe, RZ, 0xc0, !PT ;  /* 0x0ffffffe04477812 */ /* 0x000fc800078ec0ff */
[----:B------:R-:W-:Y:S01]  /*1530*/  IADD3 R71, PT, PT, R71, R29, R8 ;  /* 0x0000001d47477210 */ /* 0x000fe20007ffe008 */
[----:B0-----:R-:W-:Y:S01]  /*1540*/  ULEA UR4, UR6, UR4, 0x18 ;  /* 0x0000000406047291 */ /* 0x001fe2000f8ec0ff */
[----:B-1----:R-:W-:-:S05]  /*1550*/  VIADD R6, R68, 0x1 ;  /* 0x0000000144067836 */ /* 0x002fca0000000000 */
[----:B------:R-:W-:Y:S04]  /*1560*/  STS.U16 [R67], R6 ;  /* 0x0000000643007388 */ /* 0x000fe80000000400 */
[----:B------:R-:W0:Y:S02]  /*1570*/  LDS.U16 R70, [R69] ;  /* 0x0000000045467984 */ /* 0x000e240000000400 */
[----:B0-----:R-:W-:-:S05]  /*1580*/  VIADD R4, R70, 0x1 ;  /* 0x0000000146047836 */ /* 0x001fca0000000000 */
[----:B------:R-:W-:Y:S04]  /*1590*/  STS.U16 [R69], R4 ;  /* 0x0000000445007388 */ /* 0x000fe80000000400 */
[----:B------:R-:W0:Y:S02]  /*15a0*/  LDS.U16 R72, [R71] ;  /* 0x0000000047487984 */ /* 0x000e240000000400 */
[----:B0-----:R-:W-:-:S05]  /*15b0*/  VIADD R6, R72, 0x1 ;  /* 0x0000000148067836 */ /* 0x001fca0000000000 */
[----:B------:R-:W-:Y:S01]  /*15c0*/  STS.U16 [R71], R6 ;  /* 0x0000000647007388 */ /* 0x000fe20000000400 */
[----:B------:R-:W-:Y:S06]  /*15d0*/  BAR.SYNC.DEFER_BLOCKING 0x0 ;  /* 0x0000000000007b1d */ /* 0x000fec0000010000 */
[----:B------:R-:W-:Y:S04]  /*15e0*/  LDS R73, [R31] ;  /* 0x000000001f497984 */ /* 0x000fe80000000800 */
[----:B------:R-:W0:Y:S04]  /*15f0*/  LDS R74, [R31+0x4] ;  /* 0x000004001f4a7984 */ /* 0x000e280000000800 */
        /* <DEDUP_REMOVED lines=13> */
[----:B------:R-:W1:Y:S01]  /*16d0*/  LDS R86, [R31+0x34] ;  /* 0x000034001f567984 */ /* 0x000e620000000800 */
[----:B--2---:R-:W-:-:S03]  /*16e0*/  IMAD.IADD R76, R76, 0x1, R75 ;  /* 0x000000014c4c7824 */ /* 0x004fc600078e024b */
[----:B------:R-:W2:Y:S01]  /*16f0*/  LDS R87, [R31+0x38] ;  /* 0x000038001f577984 */ /* 0x000ea20000000800 */
[----:B---3--:R-:W-:-:S03]  /*1700*/  IMAD.IADD R77, R77, 0x1, R76 ;  /* 0x000000014d4d7824 */ /* 0x008fc600078e024c */
[----:B------:R-:W3:Y:S01]  /*1710*/  LDS R88, [R31+0x3c] ;  /* 0x00003c001f587984 */ /* 0x000ee20000000800 */
[----:B----4-:R-:W-:-:S03]  /*1720*/  IMAD.IADD R78, R78, 0x1, R77 ;  /* 0x000000014e4e7824 */ /* 0x010fc600078e024d */
[----:B------:R-:W4:Y:S01]  /*1730*/  LDS R89, [R31+0x40] ;  /* 0x000040001f597984 */ /* 0x000f220000000800 */
[----:B-----5:R-:W-:-:S03]  /*1740*/  IMAD.IADD R79, R79, 0x1, R78 ;  /* 0x000000014f4f7824 */ /* 0x020fc600078e024e */
[----:B------:R-:W5:Y:S01]  /*1750*/  LDS R90, [R31+0x44] ;  /* 0x000044001f5a7984 */ /* 0x000f620000000800 */
[----:B------:R-:W-:-:S03]  /*1760*/  IMAD.IADD R80, R80, 0x1, R79 ;  /* 0x0000000150507824 */ /* 0x000fc600078e024f */
        /* <DEDUP_REMOVED lines=29> */
[----:B------:R-:W-:-:S04]  /*1940*/  IMAD.IADD R95, R95, 0x1, R94 ;  /* 0x000000015f5f7824 */ /* 0x000fc800078e025e */
[----:B0-----:R-:W-:-:S04]  /*1950*/  IMAD.IADD R96, R96, 0x1, R95 ;  /* 0x0000000160607824 */ /* 0x001fc800078e025f */
[----:B-1----:R-:W-:-:S04]  /*1960*/  IMAD.IADD R97, R97, 0x1, R96 ;  /* 0x0000000161617824 */ /* 0x002fc800078e0260 */
[----:B--2---:R-:W-:-:S04]  /*1970*/  IMAD.IADD R98, R98, 0x1, R97 ;  /* 0x0000000162627824 */ /* 0x004fc800078e0261 */
[----:B---3--:R-:W-:-:S04]  /*1980*/  IMAD.IADD R99, R99, 0x1, R98 ;  /* 0x0000000163637824 */ /* 0x008fc800078e0262 */
[----:B----4-:R-:W-:-:S04]  /*1990*/  IMAD.IADD R100, R100, 0x1, R99 ;  /* 0x0000000164647824 */ /* 0x010fc800078e0263 */
[----:B-----5:R-:W-:-:S04]  /*19a0*/  IMAD.IADD R101, R101, 0x1, R100 ;  /* 0x0000000165657824 */ /* 0x020fc800078e0264 */
[----:B------:R-:W-:-:S04]  /*19b0*/  IMAD.IADD R102, R102, 0x1, R101 ;  /* 0x0000000166667824 */ /* 0x000fc800078e0265 */
[----:B------:R-:W-:-:S04]  /*19c0*/  IMAD.IADD R103, R103, 0x1, R102 ;  /* 0x0000000167677824 */ /* 0x000fc800078e0266 */
[----:B------:R-:W-:-:S04]  /*19d0*/  IMAD.IADD R104, R104, 0x1, R103 ;  /* 0x0000000168687824 */ /* 0x000fc800078e0267 */
[----:B------:R-:W-:-:S05]  /*19e0*/  IMAD.IADD R106, R5, 0x1, R104 ;  /* 0x00000001056a7824 */ /* 0x000fca00078e0268 */
        /* <DEDUP_REMOVED lines=8> */
[----:B------:R-:W0:Y:S02]  /*1a70*/  SHFL.UP P0, R107, R108, 0x10, RZ ;  /* 0x060000006c6b7989 */ /* 0x000e2400000000ff */
[----:B0-----:R-:W-:Y:S01]  /*1a80*/  @P0 IMAD.IADD R107, R108, 0x1, R107 ;  /* 0x000000016c6b0824 */ /* 0x001fe200078e026b */
[----:B------:R-:W-:-:S03]  /*1a90*/  ISETP.NE.AND P0, PT, R105, 0x1, PT ;  /* 0x000000016900780c */ /* 0x000fc60003f05270 */
[----:B------:R-:W-:Y:S01]  /*1aa0*/  IMAD.IADD R106, R107, 0x1, -R106 ;  /* 0x000000016b6a7824 */ /* 0x000fe200078e0a6a */
[----:B------:R-:W-:Y:S01]  /*1ab0*/  @!P1 STS [R32+0x8400], R107 ;  /* 0x0084006b20009388 */ /* 0x000fe20000000800 */
[----:B------:R-:W-:Y:S01]  /*1ac0*/  BAR.SYNC.DEFER_BLOCKING 0x0 ;  /* 0x0000000000007b1d */ /* 0x000fe20000010000 */
[----:B------:R-:W-:-:S05]  /*1ad0*/  ISETP.NE.AND P1, PT, R105, 0x4, PT ;  /* 0x000000046900780c */ /* 0x000fca0003f25270 */
[----:B------:R-:W0:Y:S04]  /*1ae0*/  LDS.128 R4, [UR4+0x8400] ;  /* 0x00840004ff047984 */ /* 0x000e280008000c00 */
[----:B------:R-:W1:Y:S01]  /*1af0*/  LDS.128 R8, [UR4+0x8410] ;  /* 0x00841004ff087984 */ /* 0x000e620008000c00 */
[C---:B0-----:R-:W-:Y:S01]  /*1b00*/  SEL R35, R4.reuse, R35, !P0 ;  /* 0x0000002304237207 */ /* 0x041fe20004000000 */
[----:B------:R-:W-:Y:S01]  /*1b10*/  IMAD.IADD R5, R4, 0x1, R5 ;  /* 0x0000000104057824 */ /* 0x000fe200078e0205 */
[----:B------:R-:W-:-:S03]  /*1b20*/  ISETP.NE.AND P0, PT, R105, 0x2, PT ;  /* 0x000000026900780c */ /* 0x000fc60003f05270 */
[----:B------:R-:W-:Y:S01]  /*1b30*/  IMAD.IADD R6, R6, 0x1, R5 ;  /* 0x0000000106067824 */ /* 0x000fe200078e0205 */
[----:B------:R-:W-:Y:S02]  /*1b40*/  SEL R35, R5, R35, !P0 ;  /* 0x0000002305237207 */ /* 0x000fe40004000000 */
[----:B------:R-:W-:Y:S01]  /*1b50*/  ISETP.NE.AND P0, PT, R105, 0x3, PT ;  /* 0x000000036900780c */ /* 0x000fe20003f05270 */
[----:B------:R-:W-:-:S03]  /*1b60*/  IMAD.IADD R7, R7, 0x1, R6 ;  /* 0x0000000107077824 */ /* 0x000fc600078e0206 */
[----:B------:R-:W-:Y:S01]  /*1b70*/  SEL R35, R6, R35, !P0 ;  /* 0x0000002306237207 */ /* 0x000fe20004000000 */
[----:B-1----:R-:W-:Y:S01]  /*1b80*/  IMAD.IADD R8, R7, 0x1, R8 ;  /* 0x0000000107087824 */ /* 0x002fe200078e0208 */
[----:B------:R-:W-:Y:S02]  /*1b90*/  ISETP.NE.AND P0, PT, R105, 0x5, PT ;  /* 0x000000056900780c */ /* 0x000fe40003f05270 */
[----:B------:R-:W-:Y:S01]  /*1ba0*/  SEL R35, R7, R35, !P1 ;  /* 0x0000002307237207 */ /* 0x000fe20004800000 */
[----:B------:R-:W-:Y:S01]  /*1bb0*/  IMAD.IADD R9, R9, 0x1, R8 ;  /* 0x0000000109097824 */ /* 0x000fe200078e0208 */
[----:B------:R-:W-:Y:S02]  /*1bc0*/  ISETP.NE.AND P1, PT, R23, RZ, PT ;  /* 0x000000ff1700720c */ /* 0x000fe40003f25270 */
[----:B------:R-:W-:Y:S01]  /*1bd0*/  SEL R35, R8, R35, !P0 ;  /* 0x0000002308237207 */ /* 0x000fe20004000000 */
[----:B------:R-:W-:Y:S01]  /*1be0*/  IMAD.IADD R10, R10, 0x1, R9 ;  /* 0x000000010a0a7824 */ /* 0x000fe200078e0209 */
[----:B------:R-:W-:-:S02]  /*1bf0*/  ISETP.GT.U32.AND P0, PT, R0, 0x1f, PT ;  /* 0x0000001f0000780c */ /* 0x000fc40003f04070 */
[----:B------:R-:W-:Y:S01]  /*1c00*/  SEL R35, R9, R35, !P2 ;  /* 0x0000002309237207 */ /* 0x000fe20005000000 */
[----:B------:R-:W-:Y:S01]  /*1c10*/  IMAD.IADD R11, R11, 0x1, R10 ;  /* 0x000000010b0b7824 */ /* 0x000fe200078e020a */
[----:B------:R-:W-:Y:S02]  /*1c20*/  ISETP.GT.U32.OR P2, PT, R0, 0x1f, P1 ;  /* 0x0000001f0000780c */ /* 0x000fe40000f44470 */
[----:B------:R-:W-:Y:S02]  /*1c30*/  SEL R4, R106, RZ, P1 ;  /* 0x000000ff6a047207 */ /* 0x000fe40000800000 */
[----:B------:R-:W-:-:S05]  /*1c40*/  SEL R35, R10, R35, !P3 ;  /* 0x000000230a237207 */ /* 0x000fca0005800000 */
[----:B------:R-:W-:Y:S01]  /*1c50*/  @P0 IMAD.IADD R106, R35, 0x1, R4 ;  /* 0x00000001236a0824 */ /* 0x000fe200078e0204 */
[----:B------:R-:W-:-:S03]  /*1c60*/  ISETP.NE.AND P0, PT, R0, RZ, PT ;  /* 0x000000ff0000720c */ /* 0x000fc60003f05270 */
[----:B------:R-:W-:-:S05]  /*1c70*/  @!P2 IMAD.U32 R106, R11, 0x10000, RZ ;  /* 0x000100000b6aa824 */ /* 0x000fca00078e00ff */
[----:B------:R-:W-:Y:S01]  /*1c80*/  @!P2 STS [UR4+0x8428], R106 ;  /* 0x0084286aff00a988 */ /* 0x000fe20008000804 */
[----:B------:R-:W-:Y:S06]  /*1c90*/  BAR.SYNC.DEFER_BLOCKING 0x0 ;  /* 0x0000000000007b1d */ /* 0x000fec0000010000 */
[----:B------:R-:W0:Y:S02]  /*1ca0*/  LDS R4, [UR4+0x8428] ;  /* 0x00842804ff047984 */ /* 0x000e240008000800 */
[----:B0-----:R-:W-:-:S05]  /*1cb0*/  SEL R5, R4, RZ, P0 ;  /* 0x000000ff04057207 */ /* 0x001fca0000000000 */
[----:B------:R-:W-:-:S04]  /*1cc0*/  IMAD.IADD R4, R5, 0x1, R106 ;  /* 0x0000000105047824 */ /* 0x000fc800078e026a */
[--C-:B------:R-:W-:Y:S01]  /*1cd0*/  IMAD.IADD R6, R73, 0x1, R4.reuse ;  /* 0x0000000149067824 */ /* 0x100fe200078e0204 */
[----:B------:R-:W-:Y:S01]  /*1ce0*/  STS [R31], R4 ;  /* 0x000000041f007388 */ /* 0x000fe20000000800 */
[--C-:B------:R-:W-:Y:S02]  /*1cf0*/  IMAD.IADD R74, R74, 0x1, R4.reuse ;  /* 0x000000014a4a7824 */ /* 0x100fe400078e0204 */
[--C-:B------:R-:W-:Y:S01]  /*1d00*/  IMAD.IADD R8, R75, 0x1, R4.reuse ;  /* 0x000000014b087824 */ /* 0x100fe200078e0204 */
[----:B------:R-:W-:Y:S01]  /*1d10*/  STS [R31+0x4], R6 ;  /* 0x000004061f007388 */ /* 0x000fe20000000800 */
[--C-:B------:R-:W-:Y:S02]  /*1d20*/  IMAD.IADD R76, R76, 0x1, R4.reuse ;  /* 0x000000014c4c7824 */ /* 0x100fe400078e0204 */
[--C-:B------:R-:W-:Y:S01]  /*1d30*/  IMAD.IADD R10, R77, 0x1, R4.reuse ;  /* 0x000000014d0a7824 */ /* 0x100fe200078e0204 */
[----:B------:R-:W-:Y:S01]  /*1d40*/  STS [R31+0x8], R74 ;  /* 0x0000084a1f007388 */ /* 0x000fe20000000800 */
[----:B------:R-:W-:-:S02]  /*1d50*/  IMAD.IADD R78, R78, 0x1, R4 ;  /* 0x000000014e4e7824 */ /* 0x000fc400078e0204 */
[--C-:B------:R-:W-:Y:S01]  /*1d60*/  IMAD.IADD R106, R79, 0x1, R4.reuse ;  /* 0x000000014f6a7824 */ /* 0x100fe200078e0204 */
[----:B------:R-:W-:Y:S01]  /*1d70*/  STS [R31+0xc], R8 ;  /* 0x00000c081f007388 */ /* 0x000fe20000000800 */
        /* <DEDUP_REMOVED lines=36> */
[----:B------:R-:W-:-:S03]  /*1fc0*/  IMAD.IADD R104, R104, 0x1, R4 ;  /* 0x0000000168687824 */ /* 0x000fc600078e0204 */
[----:B------:R-:W-:Y:S04]  /*1fd0*/  STS [R31+0x40], R88 ;  /* 0x000040581f007388 */ /* 0x000fe80000000800 */
        /* <DEDUP_REMOVED lines=15> */
[----:B------:R-:W-:Y:S01]  /*20d0*/  STS [R31+0x80], R104 ;  /* 0x000080681f007388 */ /* 0x000fe20000000800 */
[----:B------:R-:W-:Y:S06]  /*20e0*/  BAR.SYNC.DEFER_BLOCKING 0x0 ;  /* 0x0000000000007b1d */ /* 0x000fec0000010000 */
[----:B------:R-:W0:Y:S04]  /*20f0*/  LDS.U16 R5, [R36] ;  /* 0x0000000024057984 */ /* 0x000e280000000400 */
[----:B------:R-:W1:Y:S04]  /*2100*/  LDS.U16 R37, [R37] ;  /* 0x0000000025257984 */ /* 0x000e680000000400 */
[----:B------:R-:W2:Y:S04]  /*2110*/  LDS.U16 R39, [R39] ;  /* 0x0000000027277984 */ /* 0x000ea80000000400 */
[----:B------:R-:W3:Y:S04]  /*2120*/  LDS.U16 R41, [R41] ;  /* 0x0000000029297984 */ /* 0x000ee80000000400 */
[----:B------:R-:W4:Y:S04]  /*2130*/  LDS.U16 R43, [R43] ;  /* 0x000000002b2b7984 */ /* 0x000f280000000400 */
[----:B------:R-:W5:Y:S04]  /*2140*/  LDS.U16 R45, [R45] ;  /* 0x000000002d2d7984 */ /* 0x000f680000000400 */
[----:B------:R-:W5:Y:S04]  /*2150*/  LDS.U16 R47, [R47] ;  /* 0x000000002f2f7984 */ /* 0x000f680000000400 */
[----:B------:R-:W5:Y:S04]  /*2160*/  LDS.U16 R49, [R49] ;  /* 0x0000000031317984 */ /* 0x000f680000000400 */
[----:B------:R-:W5:Y:S04]  /*2170*/  LDS.U16 R51, [R51] ;  /* 0x0000000033337984 */ /* 0x000f680000000400 */
[----:B------:R-:W5:Y:S04]  /*2180*/  LDS.U16 R53, [R53] ;  /* 0x0000000035357984 */ /* 0x000f680000000400 */
[----:B------:R-:W5:Y:S01]  /*2190*/  LDS.U16 R55, [R55] ;  /* 0x0000000037377984 */ /* 0x000f620000000400 */
[----:B0-----:R-:W-:-:S03]  /*21a0*/  IMAD.IADD R5, R34, 0x1, R5 ;  /* 0x0000000122057824 */ /* 0x001fc600078e0205 */
[----:B------:R-:W0:Y:S01]  /*21b0*/  LDS.U16 R57, [R57] ;  /* 0x0000000039397984 */ /* 0x000e220000000400 */
[----:B-1----:R-:W-:-:S03]  /*21c0*/  IMAD.IADD R37, R38, 0x1, R37 ;  /* 0x0000000126257824 */ /* 0x002fc600078e0225 */
[----:B------:R-:W1:Y:S01]  /*21d0*/  LDS.U16 R59, [R59] ;  /* 0x000000003b3b7984 */ /* 0x000e620000000400 */
[----:B--2---:R-:W-:-:S03]  /*21e0*/  IMAD.IADD R39, R40, 0x1, R39 ;  /* 0x0000000128277824 */ /* 0x004fc600078e0227 */
[----:B------:R-:W2:Y:S01]  /*21f0*/  LDS.U16 R61, [R61] ;  /* 0x000000003d3d7984 */ /* 0x000ea20000000400 */
[----:B---3--:R-:W-:-:S03]  /*2200*/  IMAD.IADD R41, R42, 0x1, R41 ;  /* 0x000000012a297824 */ /* 0x008fc600078e0229 */
[----:B------:R-:W3:Y:S01]  /*2210*/  LDS.U16 R63, [R63] ;  /* 0x000000003f3f7984 */ /* 0x000ee20000000400 */
[----:B----4-:R-:W-:-:S03]  /*2220*/  IMAD.IADD R43, R44, 0x1, R43 ;  /* 0x000000012c2b7824 */ /* 0x010fc600078e022b */
[----:B------:R-:W4:Y:S01]  /*2230*/  LDS.U16 R65, [R65] ;  /* 0x0000000041417984 */ /* 0x000f220000000400 */
[----:B-----5:R-:W-:-:S03]  /*2240*/  IMAD.IADD R45, R46, 0x1, R45 ;  /* 0x000000012e2d7824 */ /* 0x020fc600078e022d */
[----:B------:R-:W5:Y:S01]  /*2250*/  LDS.U16 R67, [R67] ;  /* 0x0000000043437984 */ /* 0x000f620000000400 */
[----:B------:R-:W-:-:S03]  /*2260*/  IMAD.IADD R47, R48, 0x1, R47 ;  /* 0x00000001302f7824 */ /* 0x000fc600078e022f */
[----:B------:R-:W5:Y:S01]  /*2270*/  LDS.U16 R69, [R69] ;  /* 0x0000000045457984 */ /* 0x000f620000000400 */
[----:B------:R-:W-:-:S03]  /*2280*/  IMAD.IADD R49, R50, 0x1, R49 ;  /* 0x0000000132317824 */ /* 0x000fc600078e0231 */
[----:B------:R-:W5:Y:S01]  /*2290*/  LDS.U16 R71, [R71] ;  /* 0x0000000047477984 */ /* 0x000f620000000400 */
[----:B------:R-:W-:Y:S02]  /*22a0*/  IMAD.IADD R51, R52, 0x1, R51 ;  /* 0x0000000134337824 */ /* 0x000fe400078e0233 */
[----:B------:R-:W-:Y:S02]  /*22b0*/  IMAD.IADD R53, R54, 0x1, R53 ;  /* 0x0000000136357824 */ /* 0x000fe400078e0235 */
[----:B------:R-:W-:Y:S02]  /*22c0*/  IMAD.IADD R55, R56, 0x1, R55 ;  /* 0x0000000138377824 */ /* 0x000fe400078e0237 */
[----:B0-----:R-:W-:Y:S02]  /*22d0*/  IMAD.IADD R57, R58, 0x1, R57 ;  /* 0x000000013a397824 */ /* 0x001fe400078e0239 */
[----:B-1----:R-:W-:Y:S02]  /*22e0*/  IMAD.IADD R59, R60, 0x1, R59 ;  /* 0x000000013c3b7824 */ /* 0x002fe400078e023b */
[----:B--2---:R-:W-:-:S02]  /*22f0*/  IMAD.IADD R61, R62, 0x1, R61 ;  /* 0x000000013e3d7824 */ /* 0x004fc400078e023d */
[----:B---3--:R-:W-:Y:S02]  /*2300*/  IMAD.IADD R63, R64, 0x1, R63 ;  /* 0x00000001403f7824 */ /* 0x008fe400078e023f */
[----:B----4-:R-:W-:Y:S02]  /*2310*/  IMAD.IADD R65, R66, 0x1, R65 ;  /* 0x0000000142417824 */ /* 0x010fe400078e0241 */
[----:B-----5:R-:W-:Y:S02]  /*2320*/  IMAD.IADD R67, R68, 0x1, R67 ;  /* 0x0000000144437824 */ /* 0x020fe400078e0243 */
[----:B------:R-:W-:Y:S02]  /*2330*/  IMAD.IADD R69, R70, 0x1, R69 ;  /* 0x0000000146457824 */ /* 0x000fe400078e0245 */
[----:B------:R-:W-:Y:S01]  /*2340*/  IMAD.IADD R71, R72, 0x1, R71 ;  /* 0x0000000148477824 */ /* 0x000fe200078e0247 */
[----:B------:R-:W-:Y:S06]  /*2350*/  BAR.SYNC.DEFER_BLOCKING 0x0 ;  /* 0x0000000000007b1d */ /* 0x000fec0000010000 */
[----:B------:R-:W-:Y:S05]  /*2360*/  BRA.U UP0, `(.L_x_219) ;  /* 0x0000000100f87547 */ /* 0x000fea000b800000 */
[----:B------:R-:W-:Y:S01]  /*2370*/  LEA R5, R5, UR4, 0x2 ;  /* 0x0000000405057c11 */ /* 0x000fe2000f8e10ff */
[----:B------:R-:W-:Y:S01]  /*2380*/  UIADD3 UR7, UPT, UPT, UR7, 0x6, URZ ;  /* 0x0000000607077890 */ /* 0x000fe2000fffe0ff */
[----:B------:R-:W-:Y:S01]  /*2390*/  LEA R4, R37, UR4, 0x2 ;  /* 0x0000000425047c11 */ /* 0x000fe2000f8e10ff */
[----:B------:R-:W-:Y:S01]  /*23a0*/  UIADD3 UR5, UPT, UPT, UR5, -0x6, URZ ;  /* 0xfffffffa05057890 */ /* 0x000fe2000fffe0ff */
[----:B------:R-:W-:Y:S01]  /*23b0*/  LEA R7, R39, UR4, 0x2 ;  /* 0x0000000427077c11 */ /* 0x000fe2000f8e10ff */
[----:B------:R0:W-:Y:S01]  /*23c0*/  STS [R5], R2 ;  /* 0x0000000205007388 */ /* 0x0001e20000000800 */
[----:B------:R-:W-:Y:S02]  /*23d0*/  LEA R6, R41, UR4, 0x2 ;  /* 0x0000000429067c11 */ /* 0x000fe4000f8e10ff */
[----:B------:R-:W-:Y:S01]  /*23e0*/  LEA R9, R43, UR4, 0x2 ;  /* 0x000000042b097c11 */ /* 0x000fe2000f8e10ff */
[----:B------:R1:W-:Y:S01]  /*23f0*/  STS [R4], R3 ;  /* 0x0000000304007388 */ /* 0x0003e20000000800 */
[----:B------:R-:W-:-:S02]  /*2400*/  LEA R8, R45, UR4, 0x2 ;  /* 0x000000042d087c11 */ /* 0x000fc4000f8e10ff */
[----:B------:R-:W-:Y:S01]  /*2410*/  LEA R11, R47, UR4, 0x2 ;  /* 0x000000042f0b7c11 */ /* 0x000fe2000f8e10ff */
[----:B------:R2:W-:Y:S01]  /*2420*/  STS [R7], R12 ;  /* 0x0000000c07007388 */ /* 0x0005e20000000800 */
[----:B------:R-:W-:Y:S02]  /*2430*/  LEA R10, R49, UR4, 0x2 ;  /* 0x00000004310a7c11 */ /* 0x000fe4000f8e10ff */
[----:B0-----:R-:W-:Y:S01]  /*2440*/  LEA R5, R51, UR4, 0x2 ;  /* 0x0000000433057c11 */ /* 0x001fe2000f8e10ff */
[----:B------:R0:W-:Y:S01]  /*2450*/  STS [R6], R13 ;  /* 0x0000000d06007388 */ /* 0x0001e20000000800 */
[----:B------:R-:W-:Y:S02]  /*2460*/  LEA R2, R53, UR4, 0x2 ;  /* 0x0000000435027c11 */ /* 0x000fe4000f8e10ff */
[----:B-1----:R-:W-:Y:S01]  /*2470*/  LEA R3, R55, UR4, 0x2 ;  /* 0x0000000437037c11 */ /* 0x002fe2000f8e10ff */
[----:B------:R1:W-:Y:S01]  /*2480*/  STS [R9], R14 ;  /* 0x0000000e09007388 */ /* 0x0003e20000000800 */
[----:B------:R-:W-:-:S02]  /*2490*/  LEA R4, R57, UR4, 0x2 ;  /* 0x0000000439047c11 */ /* 0x000fc4000f8e10ff */
[----:B--2---:R-:W-:Y:S01]  /*24a0*/  LEA R7, R59, UR4, 0x2 ;  /* 0x000000043b077c11 */ /* 0x004fe2000f8e10ff */
[----:B------:R2:W-:Y:S01]  /*24b0*/  STS [R8], R15 ;  /* 0x0000000f08007388 */ /* 0x0005e20000000800 */
[----:B0-----:R-:W-:-:S03]  /*24c0*/  LEA R6, R63, UR4, 0x2 ;  /* 0x000000043f067c11 */ /* 0x001fc6000f8e10ff */
[----:B------:R0:W-:Y:S01]  /*24d0*/  STS [R11], R16 ;  /* 0x000000100b007388 */ /* 0x0001e20000000800 */
[----:B-1----:R-:W-:-:S03]  /*24e0*/  LEA R9, R61, UR4, 0x2 ;  /* 0x000000043d097c11 */ /* 0x002fc6000f8e10ff */
[----:B------:R-:W-:Y:S01]  /*24f0*/  STS [R10], R17 ;  /* 0x000000110a007388 */ /* 0x000fe20000000800 */
[----:B--2---:R-:W-:-:S03]  /*2500*/  LEA R8, R67, UR4, 0x2 ;  /* 0x0000000443087c11 */ /* 0x004fc6000f8e10ff */
[----:B------:R1:W-:Y:S01]  /*2510*/  STS [R5], R18 ;  /* 0x0000001205007388 */ /* 0x0003e20000000800 */
[----:B0-----:R-:W-:-:S03]  /*2520*/  LEA R11, R65, UR4, 0x2 ;  /* 0x00000004410b7c11 */ /* 0x001fc6000f8e10ff */
[----:B------:R0:W-:Y:S04]  /*2530*/  STS [R2], R19 ;  /* 0x0000001302007388 */ /* 0x0001e80000000800 */
[----:B------:R2:W-:Y:S01]  /*2540*/  STS [R3], R20 ;  /* 0x0000001403007388 */ /* 0x0005e20000000800 */
[----:B-1----:R-:W-:-:S03]  /*2550*/  LEA R5, R69, UR4, 0x2 ;  /* 0x0000000445057c11 */ /* 0x002fc6000f8e10ff */
[----:B------:R2:W-:Y:S01]  /*2560*/  STS [R4], R21 ;  /* 0x0000001504007388 */ /* 0x0005e20000000800 */
[----:B0-----:R-:W-:-:S03]  /*2570*/  LEA R19, R71, UR4, 0x2 ;  /* 0x0000000447137c11 */ /* 0x001fc6000f8e10ff */
[----:B------:R2:W-:Y:S04]  /*2580*/  STS [R7], R22 ;  /* 0x0000001607007388 */ /* 0x0005e80000000800 */
[----:B------:R2:W-:Y:S04]  /*2590*/  STS [R9], R24 ;  /* 0x0000001809007388 */ /* 0x0005e80000000800 */
[----:B------:R2:W-:Y:S04]  /*25a0*/  STS [R6], R25 ;  /* 0x0000001906007388 */ /* 0x0005e80000000800 */
[----:B------:R2:W-:Y:S04]  /*25b0*/  STS [R11], R26 ;  /* 0x0000001a0b007388 */ /* 0x0005e80000000800 */
[----:B------:R2:W-:Y:S04]  /*25c0*/  STS [R8], R27 ;  /* 0x0000001b08007388 */ /* 0x0005e80000000800 */
[----:B------:R2:W-:Y:S04]  /*25d0*/  STS [R5], R28 ;  /* 0x0000001c05007388 */ /* 0x0005e80000000800 */
[----:B------:R2:W-:Y:S01]  /*25e0*/  STS [R19], R30 ;  /* 0x0000001e13007388 */ /* 0x0005e20000000800 */
[----:B------:R-:W-:Y:S06]  /*25f0*/  BAR.SYNC.DEFER_BLOCKING 0x0 ;  /* 0x0000000000007b1d */ /* 0x000fec0000010000 */
[----:B------:R2:W0:Y:S04]  /*2600*/  LDS R2, [R33] ;  /* 0x0000000021027984 */ /* 0x0004280000000800 */
[----:B------:R2:W1:Y:S04]  /*2610*/  LDS R3, [R33+0x4] ;  /* 0x0000040021037984 */ /* 0x0004680000000800 */
[----:B------:R2:W3:Y:S04]  /*2620*/  LDS R12, [R33+0x8] ;  /* 0x00000800210c7984 */ /* 0x0004e80000000800 */
[----:B------:R2:W4:Y:S04]  /*2630*/  LDS R13, [R33+0xc] ;  /* 0x00000c00210d7984 */ /* 0x0005280000000800 */
[----:B------:R2:W0:Y:S04]  /*2640*/  LDS R14, [R33+0x10] ;  /* 0x00001000210e7984 */ /* 0x0004280000000800 */
        /* <DEDUP_REMOVED lines=13> */
[----:B------:R2:W0:Y:S01]  /*2720*/  LDS R30, [R33+0x48] ;  /* 0x00004800211e7984 */ /* 0x0004220000000800 */
[----:B------:R-:W-:Y:S06]  /*2730*/  BAR.SYNC.DEFER_BLOCKING 0x0 ;  /* 0x0000000000007b1d */ /* 0x000fec0000010000 */
[----:B-1-34-:R-:W-:Y:S05]  /*2740*/  BRA `(.L_x_220) ;  /* 0xffffffdc00f87947 */ /* 0x01afea000383ffff */
.L_x_219:
[----:B------:R-:W-:Y:S01]  /*2750*/  LEA R5, R5, UR4, 0x2 ;  /* 0x0000000405057c11 */ /* 0x000fe2000f8e10ff */
[C---:B------:R-:W-:Y:S01]  /*2760*/  IMAD R33, R0.reuse, -0x48, R33 ;  /* 0xffffffb800217824 */ /* 0x040fe200078e0221 */
[----:B------:R-:W-:Y:S01]  /*2770*/  LEA R4, R37, UR4, 0x2 ;  /* 0x0000000425047c11 */ /* 0x000fe2000f8e10ff */
[C---:B------:R-:W-:Y:S01]  /*2780*/  VIADD R7, R0.reuse, 0x100 ;  /* 0x0000010000077836 */ /* 0x040fe20000000000 */
[----:B------:R-:W-:Y:S01]  /*2790*/  LEA R39, R39, UR4, 0x2 ;  /* 0x0000000427277c11 */ /* 0x000fe2000f8e10ff */
[----:B------:R0:W-:Y:S01]  /*27a0*/  STS [R5], R2 ;  /* 0x0000000205007388 */ /* 0x0001e20000000800 */
[----:B------:R-:W-:Y:S01]  /*27b0*/  LEA R6, R41, UR4, 0x2 ;  /* 0x0000000429067c11 */ /* 0x000fe2000f8e10ff */
[----:B------:R-:W-:Y:S01]  /*27c0*/  VIADD R9, R0, 0x200 ;  /* 0x0000020000097836 */ /* 0x000fe20000000000 */
[----:B------:R-:W-:Y:S01]  /*27d0*/  LEA R43, R43, UR4, 0x2 ;  /* 0x000000042b2b7c11 */ /* 0x000fe2000f8e10ff */
[----:B------:R1:W-:Y:S01]  /*27e0*/  STS [R4], R3 ;  /* 0x0000000304007388 */ /* 0x0003e20000000800 */
[----:B------:R-:W-:-:S02]  /*27f0*/  LEA R8, R45, UR4, 0x2 ;  /* 0x000000042d087c11 */ /* 0x000fc4000f8e10ff */
[----:B------:R-:W-:Y:S01]  /*2800*/  LEA R47, R47, UR4, 0x2 ;  /* 0x000000042f2f7c11 */ /* 0x000fe2000f8e10ff */
[----:B------:R-:W-:Y:S01]  /*2810*/  STS [R39], R12 ;  /* 0x0000000c27007388 */ /* 0x000fe20000000800 */
[----:B------:R-:W-:Y:S02]  /*2820*/  LEA R10, R49, UR4, 0x2 ;  /* 0x00000004310a7c11 */ /* 0x000fe4000f8e10ff */
[----:B------:R-:W-:Y:S01]  /*2830*/  LEA R51, R51, UR4, 0x2 ;  /* 0x0000000433337c11 */ /* 0x000fe2000f8e10ff */
[----:B------:R2:W-:Y:S01]  /*2840*/  STS [R6], R13 ;  /* 0x0000000d06007388 */ /* 0x0005e20000000800 */
[----:B0-----:R-:W-:Y:S02]  /*2850*/  LEA R2, R53, UR4, 0x2 ;  /* 0x0000000435027c11 */ /* 0x001fe4000f8e10ff */
[----:B------:R-:W-:Y:S01]  /*2860*/  LEA R55, R55, UR4, 0x2 ;  /* 0x0000000437377c11 */ /* 0x000fe2000f8e10ff */
[----:B------:R0:W-:Y:S01]  /*2870*/  STS [R43], R14 ;  /* 0x0000000e2b007388 */ /* 0x0001e20000000800 */
[----:B-1----:R-:W-:-:S02]  /*2880*/  LEA R4, R57, UR4, 0x2 ;  /* 0x0000000439047c11 */ /* 0x002fc4000f8e10ff */
[----:B------:R-:W-:Y:S01]  /*2890*/  LEA R59, R59, UR4, 0x2 ;  /* 0x000000043b3b7c11 */ /* 0x000fe2000f8e10ff */
[----:B------:R1:W-:Y:S01]  /*28a0*/  STS [R8], R15 ;  /* 0x0000000f08007388 */ /* 0x0003e20000000800 */
[----:B------:R-:W-:Y:S01]  /*28b0*/  LEA R61, R61, UR4, 0x2 ;  /* 0x000000043d3d7c11 */ /* 0x000fe2000f8e10ff */
[C---:B--2---:R-:W-:Y:S01]  /*28c0*/  VIADD R13, R0.reuse, 0x500 ;  /* 0x00000500000d7836 */ /* 0x044fe20000000000 */
[----:B------:R-:W-:Y:S01]  /*28d0*/  LEA R6, R63, UR4, 0x2 ;  /* 0x000000043f067c11 */ /* 0x000fe2000f8e10ff */
[----:B------:R2:W-:Y:S01]  /*28e0*/  STS [R47], R16 ;  /* 0x000000102f007388 */ /* 0x0005e20000000800 */
[----:B------:R-:W-:Y:S01]  /*28f0*/  LEA R65, R65, UR4, 0x2 ;  /* 0x0000000441417c11 */ /* 0x000fe2000f8e10ff */
[C---:B0-----:R-:W-:Y:S01]  /*2900*/  VIADD R14, R0.reuse, 0x600 ;  /* 0x00000600000e7836 */ /* 0x041fe20000000000 */
[----:B------:R-:W-:Y:S01]  /*2910*/  LEA R69, R69, UR4, 0x2 ;  /* 0x0000000445457c11 */ /* 0x000fe2000f8e10ff */
[----:B------:R0:W-:Y:S01]  /*2920*/  STS [R10], R17 ;  /* 0x000000110a007388 */ /* 0x0001e20000000800 */
[----:B------:R-:W-:Y:S01]  /*2930*/  LEA R71, R71, UR4, 0x2 ;  /* 0x0000000447477c11 */ /* 0x000fe2000f8e10ff */
[C---:B-1----:R-:W-:Y:S01]  /*2940*/  VIADD R15, R0.reuse, 0x700 ;  /* 0x00000700000f7836 */ /* 0x042fe20000000000 */
[----:B------:R-:W-:Y:S01]  /*2950*/  LEA R8, R67, UR4, 0x2 ;  /* 0x0000000443087c11 */ /* 0x000fe2000f8e10ff */
[----:B------:R-:W-:Y:S01]  /*2960*/  STS [R51], R18 ;  /* 0x0000001233007388 */ /* 0x000fe20000000800 */
[----:B------:R-:W1:Y:S01]  /*2970*/  LDCU.64 UR4, c[0x0][0x3a0] ;  /* 0x00007400ff0477ac */ /* 0x000e620008000a00 */
[C---:B------:R-:W-:Y:S01]  /*2980*/  LOP3.LUT R12, R0.reuse, 0x400, RZ, 0xfc, !PT ;  /* 0x00000400000c7812 */ /* 0x040fe200078efcff */
[C---:B--2---:R-:W-:Y:S01]  /*2990*/  VIADD R16, R0.reuse, 0xd00 ;  /* 0x00000d0000107836 */ /* 0x044fe20000000000 */
[----:B------:R2:W-:Y:S01]  /*29a0*/  STS [R2], R19 ;  /* 0x0000001302007388 */ /* 0x0005e20000000800 */
[----:B0-----:R-:W-:-:S03]  /*29b0*/  VIADD R10, R0, 0x300 ;  /* 0x00000300000a7836 */ /* 0x001fc60000000000 */
[----:B------:R-:W-:Y:S04]  /*29c0*/  STS [R55], R20 ;  /* 0x0000001437007388 */ /* 0x000fe80000000800 */
[----:B------:R-:W-:Y:S01]  /*29d0*/  STS [R4], R21 ;  /* 0x0000001504007388 */ /* 0x000fe20000000800 */
[----:B--2---:R-:W0:Y:S03]  /*29e0*/  LDC.64 R2, c[0x0][0x388] ;  /* 0x0000e200ff027b82 */ /* 0x004e260000000a00 */
[----:B------:R-:W-:Y:S01]  /*29f0*/  STS [R59], R22 ;  /* 0x000000163b007388 */ /* 0x000fe20000000800 */
[----:B-1----:R-:W-:-:S03]  /*2a00*/  ISETP.GE.U32.AND P2, PT, R7, UR4, PT ;  /* 0x0000000407007c0c */ /* 0x002fc6000bf46070 */
[----:B------:R-:W-:Y:S01]  /*2a10*/  STS [R61], R24 ;  /* 0x000000183d007388 */ /* 0x000fe20000000800 */
[----:B------:R-:W-:Y:S02]  /*2a20*/  ISETP.GE.U32.AND P3, PT, R9, UR4, PT ;  /* 0x0000000409007c0c */ /* 0x000fe4000bf66070 */
[----:B------:R-:W-:Y:S01]  /*2a30*/  ISETP.GE.U32.AND P6, PT, R10, UR4, PT ;  /* 0x000000040a007c0c */ /* 0x000fe2000bfc6070 */
[----:B------:R-:W-:Y:S01]  /*2a40*/  STS [R6], R25 ;  /* 0x0000001906007388 */ /* 0x000fe20000000800 */
[----:B------:R-:W-:Y:S02]  /*2a50*/  ISETP.GE.U32.AND.EX P3, PT, RZ, UR5, PT, P3 ;  /* 0x00000005ff007c0c */ /* 0x000fe4000bf66130 */
[----:B------:R-:W-:Y:S01]  /*2a60*/  ISETP.GE.U32.AND.EX P2, PT, RZ, UR5, PT, P2 ;  /* 0x00000005ff007c0c */ /* 0x000fe2000bf46120 */
[----:B------:R-:W-:Y:S01]  /*2a70*/  STS [R65], R26 ;  /* 0x0000001a41007388 */ /* 0x000fe20000000800 */
[----:B------:R-:W-:Y:S02]  /*2a80*/  ISETP.GE.U32.AND P1, PT, R13, UR4, PT ;  /* 0x000000040d007c0c */ /* 0x000fe4000bf26070 */
[----:B------:R-:W-:Y:S01]  /*2a90*/  ISETP.GE.U32.AND.EX P6, PT, RZ, UR5, PT, P6 ;  /* 0x00000005ff007c0c */ /* 0x000fe2000bfc6160 */
[----:B------:R-:W-:Y:S01]  /*2aa0*/  STS [R8], R27 ;  /* 0x0000001b08007388 */ /* 0x000fe20000000800 */
[----:B------:R-:W-:-:S02]  /*2ab0*/  ISETP.GE.U32.AND.EX P1, PT, RZ, UR5, PT, P1 ;  /* 0x00000005ff007c0c */ /* 0x000fc4000bf26110 */
[----:B------:R-:W-:Y:S01]  /*2ac0*/  ISETP.GE.U32.AND P5, PT, R12, UR4, PT ;  /* 0x000000040c007c0c */ /* 0x000fe2000bfa6070 */
[----:B------:R-:W-:Y:S01]  /*2ad0*/  STS [R69], R28 ;  /* 0x0000001c45007388 */ /* 0x000fe20000000800 */
[----:B------:R-:W-:Y:S01]  /*2ae0*/  ISETP.GE.U32.AND P4, PT, R15, UR4, PT ;  /* 0x000000040f007c0c */ /* 0x000fe2000bf86070 */
[----:B0-----:R-:W-:Y:S01]  /*2af0*/  IMAD.WIDE.U32 R2, R0, 0x4, R2 ;  /* 0x0000000400027825 */ /* 0x001fe200078e0002 */
[----:B------:R-:W-:Y:S01]  /*2b00*/  ISETP.GE.U32.AND.EX P5, PT, RZ, UR5, PT, P5 ;  /* 0x00000005ff007c0c */ /* 0x000fe2000bfa6150 */
[----:B------:R-:W-:Y:S01]  /*2b10*/  STS [R71], R30 ;  /* 0x0000001e47007388 */ /* 0x000fe20000000800 */
[----:B------:R-:W-:Y:S01]  /*2b20*/  BAR.SYNC.DEFER_BLOCKING 0x0 ;  /* 0x0000000000007b1d */ /* 0x000fe20000010000 */
[----:B------:R-:W-:Y:S01]  /*2b30*/  ISETP.GE.U32.AND P0, PT, R14, UR4, PT ;  /* 0x000000040e007c0c */ /* 0x000fe2000bf06070 */
[C---:B------:R-:W-:Y:S01]  /*2b40*/  VIADD R14, R0.reuse, 0x900 ;  /* 0x00000900000e7836 */ /* 0x040fe20000000000 */
[----:B------:R-:W-:Y:S02]  /*2b50*/  LOP3.LUT R12, R0, 0x800, RZ, 0xfc, !PT ;  /* 0x00000800000c7812 */ /* 0x000fe400078efcff */
[----:B------:R-:W-:-:S02]  /*2b60*/  ISETP.GE.U32.AND.EX P0, PT, RZ, UR5, PT, P0 ;  /* 0x00000005ff007c0c */ /* 0x000fc4000bf06100 */
[----:B------:R-:W-:Y:S01]  /*2b70*/  ISETP.GE.U32.AND.EX P4, PT, RZ, UR5, PT, P4 ;  /* 0x00000005ff007c0c */ /* 0x000fe2000bf86140 */
[----:B------:R-:W0:Y:S04]  /*2b80*/  LDS R5, [R33+0x800] ;  /* 0x0008000021057984 */ /* 0x000e280000000800 */
[----:B------:R-:W1:Y:S04]  /*2b90*/  LDS R4, [R33+0x400] ;  /* 0x0004000021047984 */ /* 0x000e680000000800 */
[----:B------:R-:W2:Y:S04]  /*2ba0*/  LDS R6, [R33+0xc00] ;  /* 0x000c000021067984 */ /* 0x000ea80000000800 */
[----:B------:R-:W3:Y:S04]  /*2bb0*/  LDS R8, [R33+0x1400] ;  /* 0x0014000021087984 */ /* 0x000ee80000000800 */
[----:B------:R-:W4:Y:S04]  /*2bc0*/  LDS R7, [R33+0x1000] ;  /* 0x0010000021077984 */ /* 0x000f280000000800 */
[----:B------:R-:W5:Y:S04]  /*2bd0*/  LDS R9, [R33+0x1800] ;  /* 0x0018000021097984 */ /* 0x000f680000000800 */
[----:B------:R-:W5:Y:S01]  /*2be0*/  LDS R10, [R33+0x1c00] ;  /* 0x001c0000210a7984 */ /* 0x000f620000000800 */
[----:B0-----:R-:W-:-:S03]  /*2bf0*/  @!P3 LOP3.LUT R13, R5, 0x80000000, RZ, 0x3c, !PT ;  /* 0x80000000050db812 */ /* 0x001fc600078e3cff */
[----:B------:R-:W-:Y:S01]  /*2c00*/  LDS R5, [R33+0x2400] ;  /* 0x0024000021057984 */ /* 0x000fe20000000800 */
[----:B-1----:R-:W-:-:S03]  /*2c10*/  @!P2 LOP3.LUT R11, R4, 0x80000000, RZ, 0x3c, !PT ;  /* 0x80000000040ba812 */ /* 0x002fc600078e3cff */
[----:B------:R-:W0:Y:S01]  /*2c20*/  LDS R4, [R33+0x2000] ;  /* 0x0020000021047984 */ /* 0x000e220000000800 */
[----:B--2---:R-:W-:-:S03]  /*2c30*/  @!P6 LOP3.LUT R15, R6, 0x80000000, RZ, 0x3c, !PT ;  /* 0x80000000060fe812 */ /* 0x004fc600078e3cff */
[----:B------:R-:W-:Y:S01]  /*2c40*/  @!P2 STG.E desc[UR8][R2.64+0x400], R11 ;  /* 0x0004000b0200a986 */ /* 0x000fe2000c101908 */
[----:B------:R-:W-:Y:S01]  /*2c50*/  ISETP.GE.U32.AND P2, PT, R12, UR4, PT ;  /* 0x000000040c007c0c */ /* 0x000fe2000bf46070 */
[----:B------:R-:W-:Y:S01]  /*2c60*/  VIADD R12, R0, 0xa00 ;  /* 0x00000a00000c7836 */ /* 0x000fe20000000000 */
[----:B---3--:R-:W-:Y:S01]  /*2c70*/  @!P1 LOP3.LUT R19, R8, 0x80000000, RZ, 0x3c, !PT ;  /* 0x8000000008139812 */ /* 0x008fe200078e3cff */
[----:B------:R-:W-:Y:S01]  /*2c80*/  LDS R11, [R33+0x2800] ;  /* 0x00280000210b7984 */ /* 0x000fe20000000800 */
[----:B------:R-:W-:Y:S02]  /*2c90*/  ISETP.GE.U32.AND.EX P2, PT, RZ, UR5, PT, P2 ;  /* 0x00000005ff007c0c */ /* 0x000fe4000bf46120 */
[----:B----4-:R-:W-:Y:S01]  /*2ca0*/  @!P5 LOP3.LUT R17, R7, 0x80000000, RZ, 0x3c, !PT ;  /* 0x800000000711d812 */ /* 0x010fe200078e3cff */
[----:B------:R-:W-:Y:S01]  /*2cb0*/  LDS R6, [R33+0x2c00] ;  /* 0x002c000021067984 */ /* 0x000fe20000000800 */
[----:B-----5:R-:W-:-:S03]  /*2cc0*/  @!P0 LOP3.LUT R21, R9, 0x80000000, RZ, 0x3c, !PT ;  /* 0x8000000009158812 */ /* 0x020fc600078e3cff */
[----:B------:R-:W-:Y:S01]  /*2cd0*/  @!P1 STG.E desc[UR8][R2.64+0x1400], R19 ;  /* 0x0014001302009986 */ /* 0x000fe2000c101908 */
[----:B------:R-:W-:-:S03]  /*2ce0*/  ISETP.GE.U32.AND P1, PT, R0, UR4, PT ;  /* 0x0000000400007c0c */ /* 0x000fc6000bf26070 */
[----:B------:R-:W1:Y:S01]  /*2cf0*/  LDS R7, [R33+0x3000] ;  /* 0x0030000021077984 */ /* 0x000e620000000800 */
[----:B------:R-:W-:-:S03]  /*2d00*/  ISETP.GE.U32.AND.EX P1, PT, RZ, UR5, PT, P1 ;  /* 0x00000005ff007c0c */ /* 0x000fc6000bf26110 */
[----:B------:R-:W-:Y:S01]  /*2d10*/  @!P3 STG.E desc[UR8][R2.64+0x800], R13 ;  /* 0x0008000d0200b986 */ /* 0x000fe2000c101908 */
[----:B------:R-:W-:Y:S01]  /*2d20*/  ISETP.GE.U32.AND P3, PT, R14, UR4, PT ;  /* 0x000000040e007c0c */ /* 0x000fe2000bf66070 */
[----:B------:R-:W-:Y:S02]  /*2d30*/  VIADD R14, R0, 0xb00 ;  /* 0x00000b00000e7836 */ /* 0x000fe40000000000 */
[----:B------:R2:W-:Y:S01]  /*2d40*/  @!P6 STG.E desc[UR8][R2.64+0xc00], R15 ;  /* 0x000c000f0200e986 */ /* 0x0005e2000c101908 */
[----:B------:R-:W-:Y:S02]  /*2d50*/  ISETP.GE.U32.AND P6, PT, R12, UR4, PT ;  /* 0x000000040c007c0c */ /* 0x000fe4000bfc6070 */
[----:B------:R-:W-:Y:S01]  /*2d60*/  LOP3.LUT R12, R0, 0xc00, RZ, 0xfc, !PT ;  /* 0x00000c00000c7812 */ /* 0x000fe200078efcff */
[----:B------:R0:W-:Y:S01]  /*2d70*/  @!P5 STG.E desc[UR8][R2.64+0x1000], R17 ;  /* 0x001000110200d986 */ /* 0x0001e2000c101908 */
[----:B------:R-:W-:Y:S02]  /*2d80*/  ISETP.GE.U32.AND.EX P3, PT, RZ, UR5, PT, P3 ;  /* 0x00000005ff007c0c */ /* 0x000fe4000bf66130 */
[----:B------:R-:W-:Y:S01]  /*2d90*/  ISETP.GE.U32.AND P5, PT, R14, UR4, PT ;  /* 0x000000040e007c0c */ /* 0x000fe2000bfa6070 */
[----:B------:R-:W-:Y:S01]  /*2da0*/  @!P0 STG.E desc[UR8][R2.64+0x1800], R21 ;  /* 0x0018001502008986 */ /* 0x000fe2000c101908 */
[----:B------:R-:W-:-:S02]  /*2db0*/  ISETP.GE.U32.AND P0, PT, R12, UR4, PT ;  /* 0x000000040c007c0c */ /* 0x000fc4000bf06070 */
[----:B--2---:R-:W-:Y:S01]  /*2dc0*/  @!P4 LOP3.LUT R15, R10, 0x80000000, RZ, 0x3c, !PT ;  /* 0x800000000a0fc812 */ /* 0x004fe200078e3cff */
[----:B------:R-:W2:Y:S01]  /*2dd0*/  LDS R8, [R33+0x3400] ;  /* 0x0034000021087984 */ /* 0x000ea20000000800 */
[----:B------:R-:W-:Y:S02]  /*2de0*/  ISETP.GE.U32.AND.EX P0, PT, RZ, UR5, PT, P0 ;  /* 0x00000005ff007c0c */ /* 0x000fe4000bf06100 */
[----:B0-----:R-:W-:Y:S01]  /*2df0*/  @!P2 LOP3.LUT R17, R4, 0x80000000, RZ, 0x3c, !PT ;  /* 0x800000000411a812 */ /* 0x001fe200078e3cff */
[----:B------:R-:W0:Y:S02]  /*2e00*/  LDS R9, [R33+0x3800] ;  /* 0x0038000021097984 */ /* 0x000e240000000800 */
[----:B------:R-:W-:Y:S01]  /*2e10*/  @!P3 LOP3.LUT R5, R5, 0x80000000, RZ, 0x3c, !PT ;  /* 0x800000000505b812 */ /* 0x000fe200078e3cff */
[----:B------:R-:W-:Y:S01]  /*2e20*/  VIADD R4, R0, 0xe00 ;  /* 0x00000e0000047836 */ /* 0x000fe20000000000 */
[----:B------:R-:W3:Y:S04]  /*2e30*/  LDS R10, [R33+0x3c00] ;  /* 0x003c0000210a7984 */ /* 0x000ee80000000800 */
[----:B------:R-:W4:Y:S04]  /*2e40*/  LDS R12, [R33+0x4000] ;  /* 0x00400000210c7984 */ /* 0x000f280000000800 */
[----:B------:R-:W5:Y:S01]  /*2e50*/  LDS R13, [R33+0x4400] ;  /* 0x00440000210d7984 */ /* 0x000f620000000800 */
[----:B-1----:R-:W-:-:S03]  /*2e60*/  @!P0 LOP3.LUT R7, R7, 0x80000000, RZ, 0x3c, !PT ;  /* 0x8000000007078812 */ /* 0x002fc600078e3cff */
[----:B------:R-:W1:Y:S04]  /*2e70*/  @!P1 LDS R14, [R33] ;  /* 0x00000000210e9984 */ /* 0x000e680000000800 */
[----:B------:R2:W-:Y:S01]  /*2e80*/  @!P4 STG.E desc[UR8][R2.64+0x1c00], R15 ;  /* 0x001c000f0200c986 */ /* 0x0005e2000c101908 */
[----:B------:R-:W-:Y:S02]  /*2e90*/  ISETP.GE.U32.AND.EX P4, PT, RZ, UR5, PT, P6 ;  /* 0x00000005ff007c0c */ /* 0x000fe4000bf86160 */
[----:B------:R-:W-:Y:S01]  /*2ea0*/  ISETP.GE.U32.AND.EX P6, PT, RZ, UR5, PT, P5 ;  /* 0x00000005ff007c0c */ /* 0x000fe2000bfc6150 */
[----:B------:R-:W-:Y:S01]  /*2eb0*/  @!P3 STG.E desc[UR8][R2.64+0x2400], R5 ;  /* 0x002400050200b986 */ /* 0x000fe2000c101908 */
[----:B------:R-:W-:-:S03]  /*2ec0*/  ISETP.GE.U32.AND P5, PT, R16, UR4, PT ;  /* 0x0000000410007c0c */ /* 0x000fc6000bfa6070 */
[----:B------:R0:W-:Y:S01]  /*2ed0*/  @!P2 STG.E desc[UR8][R2.64+0x2000], R17 ;  /* 0x002000110200a986 */ /* 0x0001e2000c101908 */
[----:B------:R-:W-:Y:S02]  /*2ee0*/  ISETP.GE.U32.AND P2, PT, R4, UR4, PT ;  /* 0x0000000404007c0c */ /* 0x000fe4000bf46070 */
[C---:B------:R-:W-:Y:S01]  /*2ef0*/  LOP3.LUT R4, R0.reuse, 0x1000, RZ, 0xfc, !PT ;  /* 0x0000100000047812 */ /* 0x040fe200078efcff */
[----:B--2---:R-:W-:Y:S01]  /*2f00*/  VIADD R15, R0, 0xf00 ;  /* 0x00000f00000f7836 */ /* 0x004fe20000000000 */
[----:B------:R-:W-:Y:S01]  /*2f10*/  ISETP.GE.U32.AND.EX P5, PT, RZ, UR5, PT, P5 ;  /* 0x00000005ff007c0c */ /* 0x000fe2000bfa6150 */
[----:B------:R-:W-:Y:S01]  /*2f20*/  @!P0 STG.E desc[UR8][R2.64+0x3000], R7 ;  /* 0x0030000702008986 */ /* 0x000fe2000c101908 */
[----:B------:R-:W-:Y:S02]  /*2f30*/  @!P4 LOP3.LUT R11, R11, 0x80000000, RZ, 0x3c, !PT ;  /* 0x800000000b0bc812 */ /* 0x000fe400078e3cff */
[----:B------:R-:W-:Y:S02]  /*2f40*/  ISETP.GE.U32.AND P3, PT, R15, UR4, PT ;  /* 0x000000040f007c0c */ /* 0x000fe4000bf66070 */
[----:B------:R-:W-:Y:S01]  /*2f50*/  @!P6 LOP3.LUT R15, R6, 0x80000000, RZ, 0x3c, !PT ;  /* 0x80000000060fe812 */ /* 0x000fe200078e3cff */
[----:B------:R-:W-:Y:S01]  /*2f60*/  VIADD R6, R0, 0x1100 ;  /* 0x0000110000067836 */ /* 0x000fe20000000000 */
[----:B------:R3:W-:Y:S01]  /*2f70*/  @!P4 STG.E desc[UR8][R2.64+0x2800], R11 ;  /* 0x0028000b0200c986 */ /* 0x0007e2000c101908 */
[----:B------:R-:W-:Y:S01]  /*2f80*/  ISETP.GE.U32.AND P4, PT, R4, UR4, PT ;  /* 0x0000000404007c0c */ /* 0x000fe2000bf86070 */
[----:B------:R-:W-:Y:S01]  /*2f90*/  VIADD R0, R0, 0x1200 ;  /* 0x0000120000007836 */ /* 0x000fe20000000000 */
[----:B------:R-:W-:Y:S01]  /*2fa0*/  ISETP.GE.U32.AND.EX P2, PT, RZ, UR5, PT, P2 ;  /* 0x00000005ff007c0c */ /* 0x000fe2000bf46120 */
[----:B------:R4:W-:Y:S01]  /*2fb0*/  @!P6 STG.E desc[UR8][R2.64+0x2c00], R15 ;  /* 0x002c000f0200e986 */ /* 0x0009e2000c101908 */
[----:B------:R-:W-:-:S02]  /*2fc0*/  ISETP.GE.U32.AND P6, PT, R6, UR4, PT ;  /* 0x0000000406007c0c */ /* 0x000fc4000bfc6070 */
[----:B------:R-:W-:Y:S02]  /*2fd0*/  ISETP.GE.U32.AND.EX P3, PT, RZ, UR5, PT, P3 ;  /* 0x00000005ff007c0c */ /* 0x000fe4000bf66130 */
[----:B------:R-:W-:Y:S02]  /*2fe0*/  ISETP.GE.U32.AND.EX P4, PT, RZ, UR5, PT, P4 ;  /* 0x00000005ff007c0c */ /* 0x000fe4000bf86140 */
[----:B------:R-:W-:Y:S02]  /*2ff0*/  ISETP.GE.U32.AND.EX P6, PT, RZ, UR5, PT, P6 ;  /* 0x00000005ff007c0c */ /* 0x000fe4000bfc6160 */
[----:B------:R-:W-:Y:S02]  /*3000*/  ISETP.GE.U32.AND P0, PT, R0, UR4, PT ;  /* 0x0000000400007c0c */ /* 0x000fe4000bf06070 */
[----:B0-----:R-:W-:Y:S02]  /*3010*/  @!P5 LOP3.LUT R17, R8, 0x80000000, RZ, 0x3c, !PT ;  /* 0x800000000811d812 */ /* 0x001fe400078e3cff */
[----:B------:R-:W-:-:S02]  /*3020*/  ISETP.GE.U32.AND.EX P0, PT, RZ, UR5, PT, P0 ;  /* 0x00000005ff007c0c */ /* 0x000fc4000bf06100 */
[----:B------:R-:W-:Y:S01]  /*3030*/  @!P2 LOP3.LUT R9, R9, 0x80000000, RZ, 0x3c, !PT ;  /* 0x800000000909a812 */ /* 0x000fe200078e3cff */
[----:B------:R0:W-:Y:S01]  /*3040*/  @!P5 STG.E desc[UR8][R2.64+0x3400], R17 ;  /* 0x003400110200d986 */ /* 0x0001e2000c101908 */
[----:B---3--:R-:W-:Y:S02]  /*3050*/  @!P3 LOP3.LUT R11, R10, 0x80000000, RZ, 0x3c, !PT ;  /* 0x800000000a0bb812 */ /* 0x008fe400078e3cff */
[----:B----4-:R-:W-:Y:S01]  /*3060*/  @!P4 LOP3.LUT R15, R12, 0x80000000, RZ, 0x3c, !PT ;  /* 0x800000000c0fc812 */ /* 0x010fe200078e3cff */
[----:B------:R0:W-:Y:S01]  /*3070*/  @!P2 STG.E desc[UR8][R2.64+0x3800], R9 ;  /* 0x003800090200a986 */ /* 0x0001e2000c101908 */
[----:B-----5:R-:W-:Y:S02]  /*3080*/  @!P6 LOP3.LUT R13, R13, 0x80000000, RZ, 0x3c, !PT ;  /* 0x800000000d0de812 */ /* 0x020fe400078e3cff */
[----:B-1----:R-:W-:Y:S01]  /*3090*/  @!P1 LOP3.LUT R5, R14, 0x80000000, RZ, 0x3c, !PT ;  /* 0x800000000e059812 */ /* 0x002fe200078e3cff */
[----:B------:R0:W-:Y:S04]  /*30a0*/  @!P3 STG.E desc[UR8][R2.64+0x3c00], R11 ;  /* 0x003c000b0200b986 */ /* 0x0001e8000c101908 */
[----:B------:R0:W-:Y:S04]  /*30b0*/  @!P4 STG.E desc[UR8][R2.64+0x4000], R15 ;  /* 0x0040000f0200c986 */ /* 0x0001e8000c101908 */
[----:B------:R0:W-:Y:S04]  /*30c0*/  @!P6 STG.E desc[UR8][R2.64+0x4400], R13 ;  /* 0x0044000d0200e986 */ /* 0x0001e8000c101908 */
[----:B------:R0:W-:Y:S01]  /*30d0*/  @!P1 STG.E desc[UR8][R2.64], R5 ;  /* 0x0000000502009986 */ /* 0x0001e2000c101908 */
[----:B------:R-:W-:Y:S05]  /*30e0*/  @P0 EXIT ;  /* 0x000000000000094d */ /* 0x000fea0003800000 */
[----:B------:R-:W0:Y:S02]  /*30f0*/  LDS R33, [R33+0x4800] ;  /* 0x0048000021217984 */ /* 0x000e240000000800 */
[----:B0-----:R-:W-:-:S05]  /*3100*/  LOP3.LUT R5, R33, 0x80000000, RZ, 0x3c, !PT ;  /* 0x8000000021057812 */ /* 0x001fca00078e3cff */
[----:B------:R-:W-:Y:S01]  /*3110*/  STG.E desc[UR8][R2.64+0x4800], R5 ;  /* 0x0048000502007986 */ /* 0x000fe2000c101908 */
[----:B------:R-:W-:Y:S05]  /*3120*/  EXIT ;  /* 0x000000000000794d */ /* 0x000fea0003800000 */
.L_x_221:
        /* <DEDUP_REMOVED lines=13> */
.L_x_1417:


//--------------------- .text._ZN3cub18CUB_300001_SM_10006detail8for_each13static_kernelINS2_12policy_hub_t12policy_500_tEmN6thrust24THRUST_300001_SM_1000_NS8cuda_cub20__uninitialized_fill7functorINS7_10device_ptrIiEEiEEEEvT0_T1_ --------------------------
	.section	.text._ZN3cub18CUB_300001_SM_10006detail8for_each13static_kernelINS2_12policy_hub_t12policy_500_tEmN6thrust24THRUST_300001_SM_1000_NS8cuda_cub20__uninitialized_fill7functorINS7_10device_ptrIiEEiEEEEvT0_T1_,"ax",@progbits
	.align	128
        .global         _ZN3cub18CUB_300001_SM_10006detail8for_each13static_kernelINS2_12policy_hub_t12policy_500_tEmN6thrust24THRUST_300001_SM_1000_NS8cuda_cub20__uninitialized_fill7functorINS7_10device_ptrIiEEiEEEEvT0_T1_
        .type           _ZN3cub18CUB_300001_SM_10006detail8for_each13static_kernelINS2_12policy_hub_t12policy_500_tEmN6thrust24THRUST_300001_SM_1000_NS8cuda_cub20__uninitialized_fill7functorINS7_10device_ptrIiEEiEEEEvT0_T1_,@function
        .size           _ZN3cub18CUB_300001_SM_10006detail8for_each13static_kernelINS2_12policy_hub_t12policy_500_tEmN6thrust24THRUST_300001_SM_1000_NS8cuda_cub20__uninitialized_fill7functorINS7_10device_ptrIiEEiEEEEvT0_T1_,(.L_x_1418 - _ZN3cub18CUB_300001_SM_10006detail8for_each13static_kernelINS2_12policy_hub_t12policy_500_tEmN6thrust24THRUST_300001_SM_1000_NS8cuda_cub20__uninitialized_fill7functorINS7_10device_ptrIiEEiEEEEvT0_T1_)
        .other          _ZN3cub18CUB_300001_SM_10006detail8for_each13static_kernelINS2_12policy_hub_t12policy_500_tEmN6thrust24THRUST_300001_SM_1000_NS8cuda_cub20__uninitialized_fill7functorINS7_10device_ptrIiEEiEEEEvT0_T1_,@"STO_CUDA_ENTRY STV_DEFAULT"
_ZN3cub18CUB_300001_SM_10006detail8for_each13static_kernelINS2_12policy_hub_t12policy_500_tEmN6thrust24THRUST_300001_SM_1000_NS8cuda_cub20__uninitialized_fill7functorINS7_10device_ptrIiEEiEEEEvT0_T1_:
.text._ZN3cub18CUB_300001_SM_10006detail8for_each13static_kernelINS2_12policy_hub_t12policy_500_tEmN6thrust24THRUST_300001_SM_1000_NS8cuda_cub20__uninitialized_fill7functorINS7_10device_ptrIiEEiEEEEvT0_T1_:
[----:B------:R-:W-:Y:S08]  /*0000*/  LDC R1, c[0x0][0x37c] ;  /* 0x0000df00ff017b82 */ /* 0x000ff00000000800 */
[----:B------:R-:W0:Y:S01]  /*0010*/  S2UR UR4, SR_CTAID.X ;  /* 0x00000000000479c3 */ /* 0x000e220000002500 */
[----:B------:R-:W1:Y:S01]  /*0020*/  LDCU.64 UR6, c[0x0][0x380] ;  /* 0x00007000ff0677ac */ /* 0x000e620008000a00 */
[----:B------:R-:W2:Y:S01]  /*0030*/  LDCU.64 UR8, c[0x0][0x358] ;  /* 0x00006b00ff0877ac */ /* 0x000ea20008000a00 */
[----:B0-----:R-:W-:-:S04]  /*0040*/  UIMAD.WIDE.U32 UR4, UR4, 0x200, URZ ;  /* 0x00000200040478a5 */ /* 0x001fc8000f8e00ff */
[----:B-1----:R-:W-:-:S04]  /*0050*/  UIADD3 UR6, UP0, UPT, -UR4, UR6, URZ ;  /* 0x0000000604067290 */ /* 0x002fc8000ff1e1ff */
[----:B------:R-:W-:Y:S02]  /*0060*/  UIADD3.X UR7, UPT, UPT, ~UR5, UR7, URZ, UP0, !UPT ;  /* 0x0000000705077290 */ /* 0x000fe400087fe5ff */
[----:B------:R-:W-:-:S04]  /*0070*/  UISETP.GE.U32.AND UP0, UPT, UR6, 0x200, UPT ;  /* 0x000002000600788c */ /* 0x000fc8000bf06070 */
[----:B------:R-:W-:-:S09]  /*0080*/  UISETP.GE.U32.AND.EX UP0, UPT, UR7, URZ, UPT, UP0 ;  /* 0x000000ff0700728c */ /* 0x000fd2000bf06100 */
[----:B--2---:R-:W-:Y:S05]  /*0090*/  BRA.U !UP0, `(.L_x_222) ;  /* 0x0000000108287547 */ /* 0x004fea000b800000 */
[----:B------:R-:W0:Y:S01]  /*00a0*/  S2R R0, SR_TID.X ;  /* 0x0000000000007919 */ /* 0x000e220000002100 */
[----:B------:R-:W1:Y:S01]  /*00b0*/  LDCU.64 UR6, c[0x0][0x388] ;  /* 0x00007100ff0677ac */ /* 0x000e620008000a00 */
[----:B------:R-:W2:Y:S01]  /*00c0*/  LDC R5, c[0x0][0x390] ;  /* 0x0000e400ff057b82 */ /* 0x000ea20000000800 */
[----:B0-----:R-:W-:-:S05]  /*00d0*/  IADD3 R0, P0, PT, R0, UR4, RZ ;  /* 0x0000000400007c10 */ /* 0x001fca000ff1e0ff */
[----:B------:R-:W-:Y:S01]  /*00e0*/  IMAD.X R3, RZ, RZ, UR5, P0 ;  /* 0x00000005ff037e24 */ /* 0x000fe200080e06ff */
[----:B-1----:R-:W-:-:S04]  /*00f0*/  LEA R2, P0, R0, UR6, 0x2 ;  /* 0x0000000600027c11 */ /* 0x002fc8000f8010ff */
[----:B------:R-:W-:-:S05]  /*0100*/  LEA.HI.X R3, R0, UR7, R3, 0x2, P0 ;  /* 0x0000000700037c11 */ /* 0x000fca00080f1403 */
[----:B--2---:R-:W-:Y:S04]  /*0110*/  STG.E desc[UR8][R2.64], R5 ;  /* 0x0000000502007986 */ /* 0x004fe8000c101908 */
[----:B------:R-:W-:Y:S01]  /*0120*/  STG.E desc[UR8][R2.64+0x400], R5 ;  /* 0x0004000502007986 */ /* 0x000fe2000c101908 */
[----:B------:R-:W-:Y:S05]  /*0130*/  EXIT ;  /* 0x000000000000794d */ /* 0x000fea0003800000 */
.L_x_222:
[----:B------:R-:W0:Y:S01]  /*0140*/  S2R R0, SR_TID.X ;  /* 0x0000000000007919 */ /* 0x000e220000002100 */
[----:B------:R-:W-:Y:S01]  /*0150*/  IMAD.U32 R2, RZ, RZ, UR7 ;  /* 0x00000007ff027e24 */ /* 0x000fe2000f8e00ff */
[----:B------:R-:W1:Y:S01]  /*0160*/  LDCU.64 UR10, c[0x0][0x388] ;  /* 0x00007100ff0a77ac */ /* 0x000e620008000a00 */
[----:B------:R-:W-:Y:S01]  /*0170*/  IMAD.U32 R4, RZ, RZ, UR7 ;  /* 0x00000007ff047e24 */ /* 0x000fe2000f8e00ff */
[----:B0-----:R-:W-:-:S04]  /*0180*/  ISETP.LT.U32.AND P0, PT, R0, UR6, PT ;  /* 0x0000000600007c0c */ /* 0x001fc8000bf01070 */
[----:B------:R-:W-:Y:S01]  /*0190*/  ISETP.GT.U32.AND.EX P0, PT, R2, RZ, PT, P0 ;  /* 0x000000ff0200720c */ /* 0x000fe20003f04100 */
[C---:B------:R-:W-:Y:S01]  /*01a0*/  VIADD R2, R0.reuse, 0x100 ;  /* 0x0000010000027836 */ /* 0x040fe20000000000 */
[----:B------:R-:W-:-:S04]  /*01b0*/  IADD3 R0, P2, PT, R0, UR4, RZ ;  /* 0x0000000400007c10 */ /* 0x000fc8000ff5e0ff */
[----:B------:R-:W-:Y:S01]  /*01c0*/  ISETP.LT.U32.AND P1, PT, R2, UR6, PT ;  /* 0x0000000602007c0c */ /* 0x000fe2000bf21070 */
[----:B------:R-:W-:Y:S01]  /*01d0*/  IMAD.X R3, RZ, RZ, UR5, P2 ;  /* 0x00000005ff037e24 */ /* 0x000fe200090e06ff */
[----:B-1----:R-:W-:Y:S02]  /*01e0*/  LEA R2, P2, R0, UR10, 0x2 ;  /* 0x0000000a00027c11 */ /* 0x002fe4000f8410ff */
[----:B------:R-:W-:Y:S02]  /*01f0*/  ISETP.GT.U32.AND.EX P1, PT, R4, RZ, PT, P1 ;  /* 0x000000ff0400720c */ /* 0x000fe40003f24110 */
[----:B------:R-:W-:Y:S01]  /*0200*/  LEA.HI.X R3, R0, UR11, R3, 0x2, P2 ;  /* 0x0000000b00037c11 */ /* 0x000fe200090f1403 */
[----:B------:R-:W0:Y:S04]  /*0210*/  @P0 LDC R5, c[0x0][0x390] ;  /* 0x0000e400ff050b82 */ /* 0x000e280000000800 */
[----:B0-----:R0:W-:Y:S06]  /*0220*/  @P0 STG.E desc[UR8][R2.64], R5 ;  /* 0x0000000502000986 */ /* 0x0011ec000c101908 */
[----:B------:R-:W-:Y:S05]  /*0230*/  @!P1 EXIT ;  /* 0x000000000000994d */ /* 0x000fea0003800000 */
[----:B0-----:R-:W0:Y:S02]  /*0240*/  LDC R5, c[0x0][0x390] ;  /* 0x0000e400ff057b82 */ /* 0x001e240000000800 */
[----:B0-----:R-:W-:Y:S01]  /*0250*/  STG.E desc[UR8][R2.64+0x400], R5 ;  /* 0x0004000502007986 */ /* 0x001fe2000c101908 */
[----:B------:R-:W-:Y:S05]  /*0260*/  EXIT ;  /* 0x000000000000794d */ /* 0x000fea0003800000 */
.L_x_223:
        /* <DEDUP_REMOVED lines=9> */
.L_x_1418:


//--------------------- .text._ZN3cub18CUB_300001_SM_10006detail11EmptyKernelIvEEvv --------------------------
	.section	.text._ZN3cub18CUB_300001_SM_10006detail11EmptyKernelIvEEvv,"ax",@progbits
	.align	128
        .global         _ZN3cub18CUB_300001_SM_10006detail11EmptyKernelIvEEvv
        .type           _ZN3cub18CUB_300001_SM_10006detail11EmptyKernelIvEEvv,@function
        .size           _ZN3cub18CUB_300001_SM_10006detail11EmptyKernelIvEEvv,(.L_x_1419 - _ZN3cub18CUB_300001_SM_10006detail11EmptyKernelIvEEvv)
        .other          _ZN3cub18CUB_300001_SM_10006detail11EmptyKernelIvEEvv,@"STO_CUDA_ENTRY STV_DEFAULT"
_ZN3cub18CUB_300001_SM_10006detail11EmptyKernelIvEEvv:
.text._ZN3cub18CUB_300001_SM_10006detail11EmptyKernelIvEEvv:
[----:B------:R-:W-:Y:S01]  /*0000*/  LDC R1, c[0x0][0x37c] ;  /* 0x0000df00ff017b82 */ /* 0x000fe20000000800 */
[----:B------:R-:W-:Y:S05]  /*0010*/  EXIT ;  /* 0x000000000000794d */ /* 0x000fea0003800000 */
.L_x_224:
        /* <DEDUP_REMOVED lines=14> */
.L_x_1419:


//--------------------- .text._ZN6thrust24THRUST_300001_SM_1000_NS8cuda_cub4core6detail13_kernel_agentINS1_8__reduce11ReduceAgentIPN4cuda3std3__45tupleIJilEEESC_SB_lNS1_9__extrema9arg_max_fIilNS9_4lessIiEEEEEEJSC_SC_iSH_EEEvDpT0_ --------------------------
	.section	.text._ZN6thrust24THRUST_300001_SM_1000_NS8cuda_cub4core6detail13_kernel_agentINS1_8__reduce11ReduceAgentIPN4cuda3std3__45tupleIJilEEESC_SB_lNS1_9__extrema9arg_max_fIilNS9_4lessIiEEEEEEJSC_SC_iSH_EEEvDpT0_,"ax",@progbits
	.align	128
        .global         _ZN6thrust24THRUST_300001_SM_1000_NS8cuda_cub4core6detail13_kernel_agentINS1_8__reduce11ReduceAgentIPN4cuda3std3__45tupleIJilEEESC_SB_lNS1_9__extrema9arg_max_fIilNS9_4lessIiEEEEEEJSC_SC_iSH_EEEvDpT0_
        .type           _ZN6thrust24THRUST_300001_SM_1000_NS8cuda_cub4core6detail13_kernel_agentINS1_8__reduce11ReduceAgentIPN4cuda3std3__45tupleIJilEEESC_SB_lNS1_9__extrema9arg_max_fIilNS9_4lessIiEEEEEEJSC_SC_iSH_EEEvDpT0_,@function
        .size           _ZN6thrust24THRUST_300001_SM_1000_NS8cuda_cub4core6detail13_kernel_agentINS1_8__reduce11ReduceAgentIPN4cuda3std3__45tupleIJilEEESC_SB_lNS1_9__extrema9arg_max_fIilNS9_4lessIiEEEEEEJSC_SC_iSH_EEEvDpT0_,(.L_x_1420 - _ZN6thrust24THRUST_300001_SM_1000_NS8cuda_cub4core6detail13_kernel_agentINS1_8__reduce11ReduceAgentIPN4cuda3std3__45tupleIJilEEESC_SB_lNS1_9__extrema9arg_max_fIilNS9_4lessIiEEEEEEJSC_SC_iSH_EEEvDpT0_)
        .other          _ZN6thrust24THRUST_300001_SM_1000_NS8cuda_cub4core6detail13_kernel_agentINS1_8__reduce11ReduceAgentIPN4cuda3std3__45tupleIJilEEESC_SB_lNS1_9__extrema9arg_max_fIilNS9_4lessIiEEEEEEJSC_SC_iSH_EEEvDpT0_,@"STO_CUDA_ENTRY STV_DEFAULT"
_ZN6thrust24THRUST_300001_SM_1000_NS8cuda_cub4core6detail13_kernel_agentINS1_8__reduce11ReduceAgentIPN4cuda3std3__45tupleIJilEEESC_SB_lNS1_9__extrema9arg_max_fIilNS9_4lessIiEEEEEEJSC_SC_iSH_EEEvDpT0_:
.text._ZN6thrust24THRUST_300001_SM_1000_NS8cuda_cub4core6detail13_kernel_agentINS1_8__reduce11ReduceAgentIPN4cuda3std3__45tupleIJilEEESC_SB_lNS1_9__extrema9arg_max_fIilNS9_4lessIiEEEEEEJSC_SC_iSH_EEEvDpT0_:
[----:B------:R-:W-:Y:S01]  /*0000*/  LDC R1, c[0x0][0x37c] ;  /* 0x0000df00ff017b82 */ /* 0x000fe20000000800 */
[----:B------:R-:W0:Y:S02]  /*0010*/  LDCU UR8, c[0x0][0x390] ;  /* 0x00007200ff0877ac */ /* 0x000e240008000800 */
[----:B0-----:R-:W-:-:S13]  /*0020*/  ISETP.NE.AND P0, PT, RZ, UR8, PT ;  /* 0x00000008ff007c0c */ /* 0x001fda000bf05270 */
[----:B------:R-:W-:Y:S05]  /*0030*/  @!P0 EXIT ;  /* 0x000000000000894d */ /* 0x000fea0003800000 */
[----:B------:R-:W-:Y:S01]  /*0040*/  UISETP.GT.AND UP0, UPT, UR8, 0x4ff, UPT ;  /* 0x000004ff0800788c */ /* 0x000fe2000bf04270 */
[----:B------:R-:W-:Y:S01]  /*0050*/  BSSY.RECONVERGENT B0, `(.L_x_225) ;  /* 0x00005bf000007945 */ /* 0x000fe20003800200 */
[----:B------:R-:W0:Y:S07]  /*0060*/  LDCU.64 UR10, c[0x0][0x358] ;  /* 0x00006b00ff0a77ac */ /* 0x000e2e0008000a00 */
[----:B------:R-:W-:Y:S05]  /*0070*/  BRA.U UP0, `(.L_x_226) ;  /* 0x0000003100807547 */ /* 0x000fea000b800000 */
[----:B------:R-:W1:Y:S01]  /*0080*/  S2R R0, SR_TID.X ;  /* 0x0000000000007919 */ /* 0x000e620000002100 */
[----:B------:R-:W2:Y:S01]  /*0090*/  LDCU UR4, c[0x0][0x390] ;  /* 0x00007200ff0477ac */ /* 0x000ea20008000800 */
[----:B------:R-:W-:Y:S01]  /*00a0*/  BSSY.RECONVERGENT B1, `(.L_x_227) ;  /* 0x000000b000017945 */ /* 0x000fe20003800200 */
[----:B------:R-:W-:Y:S01]  /*00b0*/  IMAD.MOV.U32 R4, RZ, RZ, RZ ;  /* 0x000000ffff047224 */ /* 0x000fe200078e00ff */
[----:B------:R-:W-:Y:S02]  /*00c0*/  CS2R R2, SRZ ;  /* 0x0000000000027805 */ /* 0x000fe4000001ff00 */
[----:B-1----:R-:W-:Y:S01]  /*00d0*/  ISETP.GE.AND P0, PT, R0, UR8, PT ;  /* 0x0000000800007c0c */ /* 0x002fe2000bf06270 */
[----:B------:R-:W-:-:S12]  /*00e0*/  IMAD.MOV.U32 R5, RZ, RZ, R0 ;  /* 0x000000ffff057224 */ /* 0x000fd800078e0000 */
[----:B--2---:R-:W-:Y:S05]  /*00f0*/  @P0 BRA `(.L_x_228) ;  /* 0x0000000000140947 */ /* 0x004fea0003800000 */
[----:B------:R-:W1:Y:S02]  /*0100*/  LDC.64 R6, c[0x0][0x380] ;  /* 0x0000e000ff067b82 */ /* 0x000e640000000a00 */
[----:B-1----:R-:W-:-:S05]  /*0110*/  IMAD.WIDE.U32 R6, R0, 0x10, R6 ;  /* 0x0000001000067825 */ /* 0x002fca00078e0006 */
[----:B0-----:R1:W5:Y:S04]  /*0120*/  LDG.E.CONSTANT R4, desc[UR10][R6.64] ;  /* 0x0000000a06047981 */ /* 0x001368000c1e9900 */
[----:B------:R1:W5:Y:S01]  /*0130*/  LDG.E.64.CONSTANT R2, desc[UR10][R6.64+0x8] ;  /* 0x0000080a06027981 */ /* 0x000362000c1e9b00 */
[----:B------:R-:W-:-:S07]  /*0140*/  VIADD R5, R0, 0x100 ;  /* 0x0000010000057836 */ /* 0x000fce0000000000 */
.L_x_228:
[----:B0-----:R-:W-:Y:S05]  /*0150*/  BSYNC.RECONVERGENT B1 ;  /* 0x0000000000017941 */ /* 0x001fea0003800200 */
.L_x_227:
[----:B------:R-:W-:Y:S01]  /*0160*/  ISETP.GE.AND P0, PT, R5, UR8, PT ;  /* 0x0000000805007c0c */ /* 0x000fe2000bf06270 */
[----:B------:R-:W-:-:S12]  /*0170*/  BSSY.RECONVERGENT B1, `(.L_x_229) ;  /* 0x0000088000017945 */ /* 0x000fd80003800200 */
[----:B------:R-:W-:Y:S05]  /*0180*/  @P0 BRA `(.L_x_230) ;  /* 0x0000000800180947 */ /* 0x000fea0003800000 */
[----:B-1----:R-:W-:Y:S01]  /*0190*/  LOP3.LUT R6, RZ, R5, RZ, 0x33, !PT ;  /* 0x00000005ff067212 */ /* 0x002fe200078e33ff */
[----:B------:R-:W-:Y:S04]  /*01a0*/  BSSY.RECONVERGENT B2, `(.L_x_231) ;  /* 0x000002b000027945 */ /* 0x000fe80003800200 */
[----:B------:R-:W-:-:S05]  /*01b0*/  VIADD R12, R6, UR8 ;  /* 0x00000008060c7c36 */ /* 0x000fca0008000000 */
[----:B------:R-:W-:-:S04]  /*01c0*/  LOP3.LUT R6, R12, 0x300, RZ, 0xc0, !PT ;  /* 0x000003000c067812 */ /* 0x000fc800078ec0ff */
[----:B------:R-:W-:-:S13]  /*01d0*/  ISETP.NE.AND P0, PT, R6, 0x300, PT ;  /* 0x000003000600780c */ /* 0x000fda0003f05270 */
[----:B------:R-:W-:Y:S05]  /*01e0*/  @!P0 BRA `(.L_x_232) ;  /* 0x0000000000988947 */ /* 0x000fea0003800000 */
[----:B------:R-:W0:Y:S01]  /*01f0*/  LDC.64 R6, c[0x0][0x380] ;  /* 0x0000e000ff067b82 */ /* 0x000e220000000a00 */
[----:B------:R-:W-:-:S04]  /*0200*/  LEA.HI R8, R12, 0x1, RZ, 0x18 ;  /* 0x000000010c087811 */ /* 0x000fc800078fc0ff */
[----:B------:R-:W-:-:S05]  /*0210*/  LOP3.LUT R8, R8, 0x3, RZ, 0xc0, !PT ;  /* 0x0000000308087812 */ /* 0x000fca00078ec0ff */
[----:B------:R-:W-:Y:S02]  /*0220*/  IMAD.MOV R10, RZ, RZ, -R8 ;  /* 0x000000ffff0a7224 */ /* 0x000fe400078e0a08 */
[----:B0-----:R-:W-:-:S04]  /*0230*/  IMAD.WIDE.U32 R6, R5, 0x10, R6 ;  /* 0x0000001005067825 */ /* 0x001fc800078e0006 */
[----:B------:R-:W-:-:S07]  /*0240*/  IMAD.MOV.U32 R11, RZ, RZ, R6 ;  /* 0x000000ffff0b7224 */ /* 0x000fce00078e0006 */
.L_x_235:
[----:B------:R-:W-:-:S05]  /*0250*/  IMAD.MOV.U32 R6, RZ, RZ, R11 ;  /* 0x000000ffff067224 */ /* 0x000fca00078e000b */
[----:B------:R-:W2:Y:S04]  /*0260*/  LDG.E.CONSTANT R14, desc[UR10][R6.64] ;  /* 0x0000000a060e7981 */ /* 0x000ea8000c1e9900 */
[----:B------:R-:W3:Y:S01]  /*0270*/  LDG.E.64.CONSTANT R8, desc[UR10][R6.64+0x8] ;  /* 0x0000080a06087981 */ /* 0x000ee2000c1e9b00 */
[----:B------:R-:W-:Y:S01]  /*0280*/  VIADD R10, R10, 0x1 ;  /* 0x000000010a0a7836 */ /* 0x000fe20000000000 */
[----:B------:R-:W-:Y:S01]  /*0290*/  BSSY.RECONVERGENT B3, `(.L_x_233) ;  /* 0x0000018000037945 */ /* 0x000fe20003800200 */
[----:B-----5:R-:W-:Y:S01]  /*02a0*/  IMAD.MOV.U32 R17, RZ, RZ, R3 ;  /* 0x000000ffff117224 */ /* 0x020fe200078e0003 */
[----:B------:R-:W-:Y:S01]  /*02b0*/  IADD3 R11, P3, PT, R6, 0x1000, RZ ;  /* 0x00001000060b7810 */ /* 0x000fe20007f7e0ff */
[----:B------:R-:W-:Y:S01]  /*02c0*/  IMAD.MOV.U32 R15, RZ, RZ, R2 ;  /* 0x000000ffff0f7224 */ /* 0x000fe200078e0002 */
[----:B------:R-:W-:Y:S01]  /*02d0*/  ISETP.NE.AND P2, PT, R10, RZ, PT ;  /* 0x000000ff0a00720c */ /* 0x000fe20003f45270 */
[----:B------:R-:W-:Y:S01]  /*02e0*/  IMAD.MOV.U32 R13, RZ, RZ, R4 ;  /* 0x000000ffff0d7224 */ /* 0x000fe200078e0004 */
[----:B--2---:R-:W-:Y:S01]  /*02f0*/  ISETP.GE.AND P0, PT, R4, R14, PT ;  /* 0x0000000e0400720c */ /* 0x004fe20003f06270 */
[----:B------:R-:W-:-:S02]  /*0300*/  IMAD.MOV.U32 R4, RZ, RZ, R14 ;  /* 0x000000ffff047224 */ /* 0x000fc400078e000e */
[----:B---3--:R-:W-:Y:S02]  /*0310*/  IMAD.MOV.U32 R2, RZ, RZ, R8 ;  /* 0x000000ffff027224 */ /* 0x008fe400078e0008 */
[----:B------:R-:W-:-:S08]  /*0320*/  IMAD.MOV.U32 R3, RZ, RZ, R9 ;  /* 0x000000ffff037224 */ /* 0x000fd000078e0009 */
[----:B------:R-:W-:Y:S05]  /*0330*/  @!P0 BRA `(.L_x_234) ;  /* 0x0000000000348947 */ /* 0x000fea0003800000 */
[----:B------:R-:W-:Y:S01]  /*0340*/  ISETP.GE.AND P4, PT, R14, R13, PT ;  /* 0x0000000d0e00720c */ /* 0x000fe20003f86270 */
[----:B------:R-:W-:Y:S02]  /*0350*/  IMAD.MOV.U32 R4, RZ, RZ, R13 ;  /* 0x000000ffff047224 */ /* 0x000fe400078e000d */
[----:B------:R-:W-:Y:S02]  /*0360*/  IMAD.MOV.U32 R2, RZ, RZ, R15 ;  /* 0x000000ffff027224 */ /* 0x000fe400078e000f */
[----:B------:R-:W-:-:S08]  /*0370*/  IMAD.MOV.U32 R3, RZ, RZ, R17 ;  /* 0x000000ffff037224 */ /* 0x000fd000078e0011 */
[CC--:B------:R-:W-:Y:S02]  /*0380*/  @P4 ISETP.LT.U32.AND P1, PT, R15.reuse, R8.reuse, PT ;  /* 0x000000080f00420c */ /* 0x0c0fe40003f21070 */
[-C--:B------:R-:W-:Y:S02]  /*0390*/  @P4 ISETP.GE.U32.AND P0, PT, R15, R8.reuse, PT ;  /* 0x000000080f00420c */ /* 0x080fe40003f06070 */
[CC--:B------:R-:W-:Y:S02]  /*03a0*/  @P4 ISETP.LT.AND.EX P1, PT, R17.reuse, R9.reuse, PT, P1 ;  /* 0x000000091100420c */ /* 0x0c0fe40003f21310 */
[-C--:B------:R-:W-:Y:S02]  /*03b0*/  @P4 ISETP.GE.AND.EX P0, PT, R17, R9.reuse, PT, P0 ;  /* 0x000000091100420c */ /* 0x080fe40003f06300 */
[----:B------:R-:W-:Y:S02]  /*03c0*/  @P4 SEL R8, R15, R8, P1 ;  /* 0x000000080f084207 */ /* 0x000fe40000800000 */
[----:B------:R-:W-:-:S02]  /*03d0*/  @P4 SEL R9, R17, R9, P1 ;  /* 0x0000000911094207 */ /* 0x000fc40000800000 */
[----:B------:R-:W-:Y:S01]  /*03e0*/  @P4 SEL R4, R13, R14, !P0 ;  /* 0x0000000e0d044207 */ /* 0x000fe20004000000 */
[----:B------:R-:W-:Y:S02]  /*03f0*/  @P4 IMAD.MOV.U32 R2, RZ, RZ, R8 ;  /* 0x000000ffff024224 */ /* 0x000fe400078e0008 */
[----:B------:R-:W-:-:S07]  /*0400*/  @P4 IMAD.MOV.U32 R3, RZ, RZ, R9 ;  /* 0x000000ffff034224 */ /* 0x000fce00078e0009 */
.L_x_234:
[----:B------:R-:W-:Y:S05]  /*0410*/  BSYNC.RECONVERGENT B3 ;  /* 0x0000000000037941 */ /* 0x000fea0003800200 */
.L_x_233:
[----:B------:R-:W-:Y:S02]  /*0420*/  IMAD.X R7, RZ, RZ, R7, P3 ;  /* 0x000000ffff077224 */ /* 0x000fe400018e0607 */
[----:B------:R-:W-:Y:S01]  /*0430*/  VIADD R5, R5, 0x100 ;  /* 0x0000010005057836 */ /* 0x000fe20000000000 */
[----:B------:R-:W-:Y:S06]  /*0440*/  @P2 BRA `(.L_x_235) ;  /* 0xfffffffc00802947 */ /* 0x000fec000383ffff */
.L_x_232:
[----:B------:R-:W-:Y:S05]  /*0450*/  BSYNC.RECONVERGENT B2 ;  /* 0x0000000000027941 */ /* 0x000fea0003800200 */
.L_x_231:
[----:B------:R-:W0:Y:S01]  /*0460*/  LDC.64 R8, c[0x0][0x380] ;  /* 0x0000e000ff087b82 */ /* 0x000e220000000a00 */
[----:B------:R-:W-:-:S13]  /*0470*/  ISETP.GE.U32.AND P0, PT, R12, 0x300, PT ;  /* 0x000003000c00780c */ /* 0x000fda0003f06070 */
[----:B------:R-:W-:Y:S05]  /*0480*/  @!P0 BRA `(.L_x_230) ;  /* 0x0000000400588947 */ /* 0x000fea0003800000 */
.L_x_244:
[----:B0-----:R-:W-:-:S05]  /*0490*/  IMAD.WIDE R18, R5, 0x10, R8 ;  /* 0x0000001005127825 */ /* 0x001fca00078e0208 */
[----:B------:R-:W2:Y:S04]  /*04a0*/  LDG.E.CONSTANT R21, desc[UR10][R18.64] ;  /* 0x0000000a12157981 */ /* 0x000ea8000c1e9900 */
[----:B------:R-:W3:Y:S04]  /*04b0*/  LDG.E.64.CONSTANT R14, desc[UR10][R18.64+0x8] ;  /* 0x0000080a120e7981 */ /* 0x000ee8000c1e9b00 */
[----:B-----5:R0:W5:Y:S04]  /*04c0*/  LDG.E.CONSTANT R27, desc[UR10][R18.64+0x1000] ;  /* 0x0010000a121b7981 */ /* 0x020168000c1e9900 */
[----:B------:R0:W5:Y:S04]  /*04d0*/  LDG.E.CONSTANT R16, desc[UR10][R18.64+0x2000] ;  /* 0x0020000a12107981 */ /* 0x000168000c1e9900 */
[----:B------:R0:W5:Y:S04]  /*04e0*/  LDG.E.CONSTANT R17, desc[UR10][R18.64+0x3000] ;  /* 0x0030000a12117981 */ /* 0x000168000c1e9900 */
[----:B------:R0:W5:Y:S04]  /*04f0*/  LDG.E.64.CONSTANT R12, desc[UR10][R18.64+0x1008] ;  /* 0x0010080a120c7981 */ /* 0x000168000c1e9b00 */
[----:B------:R0:W5:Y:S04]  /*0500*/  LDG.E.64.CONSTANT R6, desc[UR10][R18.64+0x2008] ;  /* 0x0020080a12067981 */ /* 0x000168000c1e9b00 */
[----:B------:R0:W5:Y:S01]  /*0510*/  LDG.E.64.CONSTANT R10, desc[UR10][R18.64+0x3008] ;  /* 0x0030080a120a7981 */ /* 0x000162000c1e9b00 */
[----:B------:R-:W-:Y:S01]  /*0520*/  BSSY.RECONVERGENT B2, `(.L_x_236) ;  /* 0x0000011000027945 */ /* 0x000fe20003800200 */
[----:B--2---:R-:W-:Y:S01]  /*0530*/  ISETP.GE.AND P0, PT, R4, R21, PT ;  /* 0x000000150400720c */ /* 0x004fe20003f06270 */
[----:B------:R-:W-:-:S02]  /*0540*/  IMAD.MOV.U32 R20, RZ, RZ, R21 ;  /* 0x000000ffff147224 */ /* 0x000fc400078e0015 */
[----:B---3--:R-:W-:Y:S02]  /*0550*/  IMAD.MOV.U32 R23, RZ, RZ, R14 ;  /* 0x000000ffff177224 */ /* 0x008fe400078e000e */
[----:B------:R-:W-:-:S08]  /*0560*/  IMAD.MOV.U32 R25, RZ, RZ, R15 ;  /* 0x000000ffff197224 */ /* 0x000fd000078e000f */
[----:B0-----:R-:W-:Y:S05]  /*0570*/  @!P0 BRA `(.L_x_237) ;  /* 0x00000000002c8947 */ /* 0x001fea0003800000 */
[----:B------:R-:W-:Y:S01]  /*0580*/  ISETP.GE.AND P2, PT, R21, R4, PT ;  /* 0x000000041500720c */ /* 0x000fe20003f46270 */
[----:B------:R-:W-:Y:S02]  /*0590*/  IMAD.MOV.U32 R23, RZ, RZ, R2 ;  /* 0x000000ffff177224 */ /* 0x000fe400078e0002 */
[----:B------:R-:W-:Y:S02]  /*05a0*/  IMAD.MOV.U32 R25, RZ, RZ, R3 ;  /* 0x000000ffff197224 */ /* 0x000fe400078e0003 */
[----:B------:R-:W-:-:S08]  /*05b0*/  IMAD.MOV.U32 R20, RZ, RZ, R4 ;  /* 0x000000ffff147224 */ /* 0x000fd000078e0004 */
[CC--:B------:R-:W-:Y:S02]  /*05c0*/  @P2 ISETP.GE.U32.AND P0, PT, R2.reuse, R14.reuse, PT ;  /* 0x0000000e0200220c */ /* 0x0c0fe40003f06070 */
[-C--:B------:R-:W-:Y:S02]  /*05d0*/  @P2 ISETP.LT.U32.AND P1, PT, R2, R14.reuse, PT ;  /* 0x0000000e0200220c */ /* 0x080fe40003f21070 */
[CC--:B------:R-:W-:Y:S02]  /*05e0*/  @P2 ISETP.GE.AND.EX P0, PT, R3.reuse, R15.reuse, PT, P0 ;  /* 0x0000000f0300220c */ /* 0x0c0fe40003f06300 */
[----:B------:R-:W-:Y:S02]  /*05f0*/  @P2 ISETP.LT.AND.EX P1, PT, R3, R15, PT, P1 ;  /* 0x0000000f0300220c */ /* 0x000fe40003f21310 */
[----:B------:R-:W-:Y:S02]  /*0600*/  @P2 SEL R20, R4, R21, !P0 ;  /* 0x0000001504142207 */ /* 0x000fe40004000000 */
[----:B------:R-:W-:-:S02]  /*0610*/  @P2 SEL R23, R2, R14, P1 ;  /* 0x0000000e02172207 */ /* 0x000fc40000800000 */
[----:B------:R-:W-:-:S07]  /*0620*/  @P2 SEL R25, R3, R15, P1 ;  /* 0x0000000f03192207 */ /* 0x000fce0000800000 */
.L_x_237:
[----:B------:R-:W-:Y:S05]  /*0630*/  BSYNC.RECONVERGENT B2 ;  /* 0x0000000000027941 */ /* 0x000fea0003800200 */
.L_x_236:
[----:B-----5:R-:W-:Y:S01]  /*0640*/  ISETP.GE.AND P0, PT, R20, R27, PT ;  /* 0x0000001b1400720c */ /* 0x020fe20003f06270 */
[----:B------:R-:W-:Y:S01]  /*0650*/  BSSY.RECONVERGENT B2, `(.L_x_238) ;  /* 0x0000010000027945 */ /* 0x000fe20003800200 */
[----:B------:R-:W-:Y:S02]  /*0660*/  IMAD.MOV.U32 R3, RZ, RZ, R27 ;  /* 0x000000ffff037224 */ /* 0x000fe400078e001b */
[----:B------:R-:W-:Y:S02]  /*0670*/  IMAD.MOV.U32 R19, RZ, RZ, R12 ;  /* 0x000000ffff137224 */ /* 0x000fe400078e000c */
[----:B------:R-:W-:-:S07]  /*0680*/  IMAD.MOV.U32 R21, RZ, RZ, R13 ;  /* 0x000000ffff157224 */ /* 0x000fce00078e000d */
[----:B------:R-:W-:Y:S05]  /*0690*/  @!P0 BRA `(.L_x_239) ;  /* 0x00000000002c8947 */ /* 0x000fea0003800000 */
        /* <DEDUP_REMOVED lines=11> */
.L_x_239:
[----:B------:R-:W-:Y:S05]  /*0750*/  BSYNC.RECONVERGENT B2 ;  /* 0x0000000000027941 */ /* 0x000fea0003800200 */
.L_x_238:
[----:B------:R-:W-:Y:S01]  /*0760*/  ISETP.GE.AND P0, PT, R3, R16, PT ;  /* 0x000000100300720c */ /* 0x000fe20003f06270 */
        /* <DEDUP_REMOVED lines=10> */
[----:B------:R-:W-:Y:S02]  /*0810*/  @P2 ISETP.LT.U32.AND P1, PT, R19, R6, PT ;  /* 0x000000061300220c */ /* 0x000fe40003f21070 */
[CC--:B------:R-:W-:Y:S02]  /*0820*/  @P2 ISETP.GE.AND.EX P0, PT, R21.reuse, R7.reuse, PT, P0 ;  /* 0x000000071500220c */ /* 0x0c0fe40003f06300 */
[----:B------:R-:W-:Y:S02]  /*0830*/  @P2 ISETP.LT.AND.EX P1, PT, R21, R7, PT, P1 ;  /* 0x000000071500220c */ /* 0x000fe40003f21310 */
[----:B------:R-:W-:Y:S02]  /*0840*/  @P2 SEL R12, R3, R16, !P0 ;  /* 0x00000010030c2207 */ /* 0x000fe40004000000 */
[----:B------:R-:W-:-:S02]  /*0850*/  @P2 SEL R13, R19, R6, P1 ;  /* 0x00000006130d2207 */ /* 0x000fc40000800000 */
[----:B------:R-:W-:-:S07]  /*0860*/  @P2 SEL R15, R21, R7, P1 ;  /* 0x00000007150f2207 */ /* 0x000fce0000800000 */
.L_x_241:
[----:B------:R-:W-:Y:S05]  /*0870*/  BSYNC.RECONVERGENT B2 ;  /* 0x0000000000027941 */ /* 0x000fea0003800200 */
.L_x_240:
        /* <DEDUP_REMOVED lines=19> */
.L_x_243:
[----:B------:R-:W-:Y:S05]  /*09b0*/  BSYNC.RECONVERGENT B2 ;  /* 0x0000000000027941 */ /* 0x000fea0003800200 */
.L_x_242:
[----:B------:R-:W-:-:S05]  /*09c0*/  VIADD R5, R5, 0x400 ;  /* 0x0000040005057836 */ /* 0x000fca0000000000 */
[----:B------:R-:W-:-:S13]  /*09d0*/  ISETP.GE.AND P0, PT, R5, UR4, PT ;  /* 0x0000000405007c0c */ /* 0x000fda000bf06270 */
[----:B------:R-:W-:Y:S05]  /*09e0*/  @!P0 BRA `(.L_x_244) ;  /* 0xfffffff800a88947 */ /* 0x000fea000383ffff */
.L_x_230:
[----:B------:R-:W-:Y:S05]  /*09f0*/  BSYNC.RECONVERGENT B1 ;  /* 0x0000000000017941 */ /* 0x000fea0003800200 */
.L_x_229:
[----:B------:R-:W2:Y:S02]  /*0a00*/  LDCU UR6, c[0x0][0x390] ;  /* 0x00007200ff0677ac */ /* 0x000ea40008000800 */
[----:B--2---:R-:W-:-:S09]  /*0a10*/  UISETP.GE.AND UP0, UPT, UR6, 0x100, UPT ;  /* 0x000001000600788c */ /* 0x004fd2000bf06270 */
[----:B------:R-:W-:Y:S05]  /*0a20*/  BRA.U !UP0, `(.L_x_245) ;  /* 0x00000011088c7547 */ /* 0x000fea000b800000 */
[----:B0-----:R-:W0:Y:S01]  /*0a30*/  S2R R8, SR_LANEID ;  /* 0x0000000000087919 */ /* 0x001e220000000000 */
[----:B------:R-:W-:Y:S01]  /*0a40*/  BSSY.RECONVERGENT B1, `(.L_x_246) ;  /* 0x000001b000017945 */ /* 0x000fe20003800200 */
[----:B-1---5:R-:W-:Y:S01]  /*0a50*/  IMAD.MOV.U32 R6, RZ, RZ, R2 ;  /* 0x000000ffff067224 */ /* 0x022fe200078e0002 */
[----:B------:R1:W2:Y:S01]  /*0a60*/  SHFL.DOWN PT, R9, R4, 0x1, 0x1f ;  /* 0x08201f0004097f89 */ /* 0x0002a200000e0000 */
[----:B------:R-:W-:Y:S02]  /*0a70*/  IMAD.MOV.U32 R7, RZ, RZ, R3 ;  /* 0x000000ffff077224 */ /* 0x000fe400078e0003 */
[----:B------:R-:W-:Y:S01]  /*0a80*/  IMAD.MOV.U32 R5, RZ, RZ, R4 ;  /* 0x000000ffff057224 */ /* 0x000fe200078e0004 */
[----:B------:R1:W3:Y:S04]  /*0a90*/  SHFL.DOWN PT, R11, R2, 0x1, 0x1f ;  /* 0x08201f00020b7f89 */ /* 0x0002e800000e0000 */
[----:B------:R1:W4:Y:S01]  /*0aa0*/  SHFL.DOWN PT, R13, R3, 0x1, 0x1f ;  /* 0x08201f00030d7f89 */ /* 0x00032200000e0000 */
[----:B0-----:R-:W-:-:S02]  /*0ab0*/  ISETP.GT.AND P0, PT, R8, 0x1e, PT ;  /* 0x0000001e0800780c */ /* 0x001fc40003f04270 */
[C---:B------:R-:W-:Y:S02]  /*0ac0*/  ISETP.GT.AND P1, PT, R8.reuse, 0x1d, PT ;  /* 0x0000001d0800780c */ /* 0x040fe40003f24270 */
[----:B------:R-:W-:-:S09]  /*0ad0*/  ISETP.GT.AND P3, PT, R8, 0x1b, PT ;  /* 0x0000001b0800780c */ /* 0x000fd20003f64270 */
[----:B-1234-:R-:W-:Y:S05]  /*0ae0*/  @P0 BRA `(.L_x_247) ;  /* 0x0000000000400947 */ /* 0x01efea0003800000 */
[----:B------:R-:W-:Y:S01]  /*0af0*/  ISETP.GE.AND P0, PT, R4, R9, PT ;  /* 0x000000090400720c */ /* 0x000fe20003f06270 */
[----:B------:R-:W-:Y:S02]  /*0b00*/  IMAD.MOV.U32 R6, RZ, RZ, R11 ;  /* 0x000000ffff067224 */ /* 0x000fe400078e000b */
[----:B------:R-:W-:Y:S02]  /*0b10*/  IMAD.MOV.U32 R7, RZ, RZ, R13 ;  /* 0x000000ffff077224 */ /* 0x000fe400078e000d */
[----:B------:R-:W-:-:S08]  /*0b20*/  IMAD.MOV.U32 R5, RZ, RZ, R9 ;  /* 0x000000ffff057224 */ /* 0x000fd000078e0009 */
        /* <DEDUP_REMOVED lines=12> */
.L_x_247:
[----:B------:R-:W-:Y:S05]  /*0bf0*/  BSYNC.RECONVERGENT B1 ;  /* 0x0000000000017941 */ /* 0x000fea0003800200 */
.L_x_246:
[----:B------:R0:W1:Y:S01]  /*0c00*/  SHFL.DOWN PT, R10, R5, 0x2, 0x1f ;  /* 0x08401f00050a7f89 */ /* 0x00006200000e0000 */
[----:B------:R-:W-:Y:S01]  /*0c10*/  BSSY.RECONVERGENT B1, `(.L_x_248) ;  /* 0x000001a000017945 */ /* 0x000fe20003800200 */
[C---:B------:R-:W-:Y:S01]  /*0c20*/  ISETP.GT.AND P5, PT, R8.reuse, 0x17, PT ;  /* 0x000000170800780c */ /* 0x040fe20003fa4270 */
[----:B------:R-:W-:Y:S01]  /*0c30*/  IMAD.MOV.U32 R4, RZ, RZ, R6 ;  /* 0x000000ffff047224 */ /* 0x000fe200078e0006 */
[----:B------:R0:W2:Y:S01]  /*0c40*/  SHFL.DOWN PT, R3, R6, 0x2, 0x1f ;  /* 0x08401f0006037f89 */ /* 0x0000a200000e0000 */
[C---:B------:R-:W-:Y:S01]  /*0c50*/  ISETP.GT.AND P4, PT, R8.reuse, 0xf, PT ;  /* 0x0000000f0800780c */ /* 0x040fe20003f84270 */
[----:B------:R-:W-:Y:S01]  /*0c60*/  IMAD.MOV.U32 R2, RZ, RZ, R5 ;  /* 0x000000ffff027224 */ /* 0x000fe200078e0005 */
[----:B------:R-:W-:Y:S01]  /*0c70*/  ISETP.NE.AND P2, PT, R8, RZ, PT ;  /* 0x000000ff0800720c */ /* 0x000fe20003f45270 */
[----:B------:R0:W3:Y:S01]  /*0c80*/  SHFL.DOWN PT, R12, R7, 0x2, 0x1f ;  /* 0x08401f00070c7f89 */ /* 0x0000e200000e0000 */
[----:B------:R-:W-:Y:S01]  /*0c90*/  IMAD.MOV.U32 R8, RZ, RZ, R7 ;  /* 0x000000ffff087224 */ /* 0x000fe200078e0007 */
[----:B------:R-:W-:Y:S10]  /*0ca0*/  @P1 BRA `(.L_x_249) ;  /* 0x0000000000401947 */ /* 0x000ff40003800000 */
[----:B-1----:R-:W-:Y:S01]  /*0cb0*/  ISETP.GE.AND P0, PT, R5, R10, PT ;  /* 0x0000000a0500720c */ /* 0x002fe20003f06270 */
[----:B--2---:R-:W-:Y:S02]  /*0cc0*/  IMAD.MOV.U32 R4, RZ, RZ, R3 ;  /* 0x000000ffff047224 */ /* 0x004fe400078e0003 */
[----:B---3--:R-:W-:Y:S02]  /*0cd0*/  IMAD.MOV.U32 R8, RZ, RZ, R12 ;  /* 0x000000ffff087224 */ /* 0x008fe400078e000c */
[----:B------:R-:W-:-:S08]  /*0ce0*/  IMAD.MOV.U32 R2, RZ, RZ, R10 ;  /* 0x000000ffff027224 */ /* 0x000fd000078e000a */
[----:B------:R-:W-:Y:S05]  /*0cf0*/  @!P0 BRA `(.L_x_249) ;  /* 0x00000000002c8947 */ /* 0x000fea0003800000 */
[----:B------:R-:W-:Y:S01]  /*0d00*/  ISETP.GE.AND P6, PT, R10, R5, PT ;  /* 0x000000050a00720c */ /* 0x000fe20003fc6270 */
[----:B------:R-:W-:Y:S02]  /*0d10*/  IMAD.MOV.U32 R4, RZ, RZ, R6 ;  /* 0x000000ffff047224 */ /* 0x000fe400078e0006 */
[----:B------:R-:W-:Y:S02]  /*0d20*/  IMAD.MOV.U32 R8, RZ, RZ, R7 ;  /* 0x000000ffff087224 */ /* 0x000fe400078e0007 */
[----:B------:R-:W-:-:S08]  /*0d30*/  IMAD.MOV.U32 R2, RZ, RZ, R5 ;  /* 0x000000ffff027224 */ /* 0x000fd000078e0005 */
[CC--:B------:R-:W-:Y:S02]  /*0d40*/  @P6 ISETP.GE.U32.AND P1, PT, R6.reuse, R3.reuse, PT ;  /* 0x000000030600620c */ /* 0x0c0fe40003f26070 */
[CC--:B------:R-:W-:Y:S02]  /*0d50*/  @P6 ISETP.LT.U32.AND P0, PT, R6.reuse, R3.reuse, PT ;  /* 0x000000030600620c */ /* 0x0c0fe40003f01070 */
[CC--:B------:R-:W-:Y:S02]  /*0d60*/  @P6 ISETP.GE.AND.EX P1, PT, R7.reuse, R12.reuse, PT, P1 ;  /* 0x0000000c0700620c */ /* 0x0c0fe40003f26310 */
[----:B------:R-:W-:Y:S02]  /*0d70*/  @P6 ISETP.LT.AND.EX P0, PT, R7, R12, PT, P0 ;  /* 0x0000000c0700620c */ /* 0x000fe40003f01300 */
[----:B------:R-:W-:Y:S02]  /*0d80*/  @P6 SEL R2, R5, R10, !P1 ;  /* 0x0000000a05026207 */ /* 0x000fe40004800000 */
[----:B------:R-:W-:-:S02]  /*0d90*/  @P6 SEL R4, R6, R3, P0 ;  /* 0x0000000306046207 */ /* 0x000fc40000000000 */
[----:B------:R-:W-:-:S07]  /*0da0*/  @P6 SEL R8, R7, R12, P0 ;  /* 0x0000000c07086207 */ /* 0x000fce0000000000 */
.L_x_249:
[----:B------:R-:W-:Y:S05]  /*0db0*/  BSYNC.RECONVERGENT B1 ;  /* 0x0000000000017941 */ /* 0x000fea0003800200 */
.L_x_248:
[----:B0-----:R0:W4:Y:S01]  /*0dc0*/  SHFL.DOWN PT, R5, R2, 0x4, 0x1f ;  /* 0x08801f0002057f89 */ /* 0x00112200000e0000 */
[----:B------:R-:W-:Y:S01]  /*0dd0*/  BSSY.RECONVERGENT B1, `(.L_x_250) ;  /* 0x0000017000017945 */ /* 0x000fe20003800200 */
[----:B------:R-:W-:Y:S02]  /*0de0*/  IMAD.MOV.U32 R6, RZ, RZ, R4 ;  /* 0x000000ffff067224 */ /* 0x000fe400078e0004 */
[----:B------:R0:W0:Y:S01]  /*0df0*/  SHFL.DOWN PT, R9, R4, 0x4, 0x1f ;  /* 0x08801f0004097f89 */ /* 0x00002200000e0000 */
[----:B------:R-:W-:Y:S02]  /*0e00*/  IMAD.MOV.U32 R7, RZ, RZ, R8 ;  /* 0x000000ffff077224 */ /* 0x000fe400078e0008 */
[----:B--2---:R-:W-:Y:S01]  /*0e10*/  IMAD.MOV.U32 R3, RZ, RZ, R2 ;  /* 0x000000ffff037224 */ /* 0x004fe200078e0002 */
[----:B------:R2:W0:Y:S01]  /*0e20*/  SHFL.DOWN PT, R11, R8, 0x4, 0x1f ;  /* 0x08801f00080b7f89 */ /* 0x00042200000e0000 */
[----:B------:R-:W-:Y:S05]  /*0e30*/  @P3 BRA `(.L_x_251) ;  /* 0x0000000000403947 */ /* 0x000fea0003800000 */
[----:B----4-:R-:W-:Y:S01]  /*0e40*/  ISETP.GE.AND P0, PT, R2, R5, PT ;  /* 0x000000050200720c */ /* 0x010fe20003f06270 */
[----:B0-----:R-:W-:Y:S02]  /*0e50*/  IMAD.MOV.U32 R6, RZ, RZ, R9 ;  /* 0x000000ffff067224 */ /* 0x001fe400078e0009 */
        /* <DEDUP_REMOVED lines=14> */
.L_x_251:
[----:B------:R-:W-:Y:S05]  /*0f40*/  BSYNC.RECONVERGENT B1 ;  /* 0x0000000000017941 */ /* 0x000fea0003800200 */
.L_x_250:
[----:B--2---:R2:W2:Y:S01]  /*0f50*/  SHFL.DOWN PT, R8, R3, 0x8, 0x1f ;  /* 0x09001f0003087f89 */ /* 0x0044a200000e0000 */
[----:B------:R-:W-:Y:S01]  /*0f60*/  BSSY.RECONVERGENT B1, `(.L_x_252) ;  /* 0x0000017000017945 */ /* 0x000fe20003800200 */
[----:B0-----:R-:W-:Y:S02]  /*0f70*/  IMAD.MOV.U32 R4, RZ, RZ, R6 ;  /* 0x000000ffff047224 */ /* 0x001fe400078e0006 */
[----:B------:R0:W0:Y:S01]  /*0f80*/  SHFL.DOWN PT, R9, R6, 0x8, 0x1f ;  /* 0x09001f0006097f89 */ /* 0x00002200000e0000 */
[----:B----4-:R-:W-:Y:S02]  /*0f90*/  IMAD.MOV.U32 R5, RZ, RZ, R7 ;  /* 0x000000ffff057224 */ /* 0x010fe400078e0007 */
[----:B------:R-:W-:Y:S01]  /*0fa0*/  IMAD.MOV.U32 R2, RZ, RZ, R3 ;  /* 0x000000ffff027224 */ /* 0x000fe200078e0003 */
[----:B-1----:R1:W4:Y:S01]  /*0fb0*/  SHFL.DOWN PT, R10, R7, 0x8, 0x1f ;  /* 0x09001f00070a7f89 */ /* 0x00232200000e0000 */
[----:B------:R-:W-:Y:S05]  /*0fc0*/  @P5 BRA `(.L_x_253) ;  /* 0x0000000000405947 */ /* 0x000fea0003800000 */
[----:B--2---:R-:W-:Y:S01]  /*0fd0*/  ISETP.GE.AND P0, PT, R3, R8, PT ;  /* 0x000000080300720c */ /* 0x004fe20003f06270 */
[----:B0-----:R-:W-:Y:S02]  /*0fe0*/  IMAD.MOV.U32 R4, RZ, RZ, R9 ;  /* 0x000000ffff047224 */ /* 0x001fe400078e0009 */
[----:B----4-:R-:W-:Y:S02]  /*0ff0*/  IMAD.MOV.U32 R5, RZ, RZ, R10 ;  /* 0x000000ffff057224 */ /* 0x010fe400078e000a */
        /* <DEDUP_REMOVED lines=13> */
.L_x_253:
[----:B------:R-:W-:Y:S05]  /*10d0*/  BSYNC.RECONVERGENT B1 ;  /* 0x0000000000017941 */ /* 0x000fea0003800200 */
.L_x_252:
[----:B--2---:R2:W2:Y:S01]  /*10e0*/  SHFL.DOWN PT, R3, R2, 0x10, 0x1f ;  /* 0x0a001f0002037f89 */ /* 0x0044a200000e0000 */
[----:B------:R-:W-:Y:S01]  /*10f0*/  BSSY.RECONVERGENT B1, `(.L_x_254) ;  /* 0x0000017000017945 */ /* 0x000fe20003800200 */
[----:B-1----:R-:W-:Y:S02]  /*1100*/  IMAD.MOV.U32 R7, RZ, RZ, R4 ;  /* 0x000000ffff077224 */ /* 0x002fe400078e0004 */
[----:B0-----:R0:W1:Y:S01]  /*1110*/  SHFL.DOWN PT, R9, R4, 0x10, 0x1f ;  /* 0x0a001f0004097f89 */ /* 0x00106200000e0000 */
[----:B------:R-:W-:Y:S02]  /*1120*/  IMAD.MOV.U32 R6, RZ, RZ, R5 ;  /* 0x000000ffff067224 */ /* 0x000fe400078e0005 */
[----:B------:R-:W-:Y:S01]  /*1130*/  IMAD.MOV.U32 R8, RZ, RZ, R2 ;  /* 0x000000ffff087224 */ /* 0x000fe200078e0002 */
[----:B----4-:R0:W4:Y:S01]  /*1140*/  SHFL.DOWN PT, R10, R5, 0x10, 0x1f ;  /* 0x0a001f00050a7f89 */ /* 0x01012200000e0000 */
[----:B------:R-:W-:Y:S05]  /*1150*/  @P4 BRA `(.L_x_255) ;  /* 0x0000000000404947 */ /* 0x000fea0003800000 */
[----:B--2---:R-:W-:Y:S01]  /*1160*/  ISETP.GE.AND P0, PT, R2, R3, PT ;  /* 0x000000030200720c */ /* 0x004fe20003f06270 */
[----:B-1----:R-:W-:Y:S02]  /*1170*/  IMAD.MOV.U32 R7, RZ, RZ, R9 ;  /* 0x000000ffff077224 */ /* 0x002fe400078e0009 */
        /* <DEDUP_REMOVED lines=14> */
.L_x_255:
[----:B------:R-:W-:Y:S05]  /*1260*/  BSYNC.RECONVERGENT B1 ;  /* 0x0000000000017941 */ /* 0x000fea0003800200 */
.L_x_254:
[----:B------:R-:W-:Y:S04]  /*1270*/  BSSY.RECONVERGENT B1, `(.L_x_256) ;  /* 0x000000c000017945 */ /* 0x000fe80003800200 */
[----:B------:R-:W-:Y:S05]  /*1280*/  @P2 BRA `(.L_x_257) ;  /* 0x0000000000282947 */ /* 0x000fea0003800000 */
[----:B0-----:R-:W0:Y:S01]  /*1290*/  S2R R4, SR_CgaCtaId ;  /* 0x0000000000047919 */ /* 0x001e220000008800 */
[----:B--2---:R-:W-:Y:S02]  /*12a0*/  MOV R3, 0x400 ;  /* 0x0000040000037802 */ /* 0x004fe40000000f00 */
[----:B------:R-:W-:-:S04]  /*12b0*/  SHF.R.U32.HI R2, RZ, 0x1, R0 ;  /* 0x00000001ff027819 */ /* 0x000fc80000011600 */
[----:B------:R-:W-:Y:S02]  /*12c0*/  LOP3.LUT R2, R2, 0x1f0, RZ, 0xc0, !PT ;  /* 0x000001f002027812 */ /* 0x000fe400078ec0ff */
[----:B0-----:R-:W-:-:S05]  /*12d0*/  LEA R3, R4, R3, 0x18 ;  /* 0x0000000304037211 */ /* 0x001fca00078ec0ff */
[----:B------:R-:W-:Y:S02]  /*12e0*/  IMAD.IADD R5, R2, 0x1, R3 ;  /* 0x0000000102057824 */ /* 0x000fe400078e0203 */
[----:B------:R-:W-:Y:S02]  /*12f0*/  IMAD.MOV.U32 R2, RZ, RZ, R7 ;  /* 0x000000ffff027224 */ /* 0x000fe400078e0007 */
[----:B------:R-:W-:Y:S01]  /*1300*/  IMAD.MOV.U32 R3, RZ, RZ, R6 ;  /* 0x000000ffff037224 */ /* 0x000fe200078e0006 */
[----:B------:R0:W-:Y:S04]  /*1310*/  STS [R5+0x8], R8 ;  /* 0x0000080805007388 */ /* 0x0001e80000000800 */
[----:B------:R0:W-:Y:S02]  /*1320*/  STS.64 [R5+0x10], R2 ;  /* 0x0000100205007388 */ /* 0x0001e40000000a00 */
.L_x_257:
[----:B------:R-:W-:Y:S05]  /*1330*/  BSYNC.RECONVERGENT B1 ;  /* 0x0000000000017941 */ /* 0x000fea0003800200 */
.L_x_256:
[----:B------:R-:W-:Y:S01]  /*1340*/  BAR.SYNC.DEFER_BLOCKING 0x0 ;  /* 0x0000000000007b1d */ /* 0x000fe20000010000 */
[----:B------:R-:W-:-:S13]  /*1350*/  ISETP.NE.AND P1, PT, R0, RZ, PT ;  /* 0x000000ff0000720c */ /* 0x000fda0003f25270 */
[----:B------:R-:W-:Y:S05]  /*1360*/  @P1 BRA `(.L_x_258) ;  /* 0x0000004800341947 */ /* 0x000fea0003800000 */
[----:B0-2---:R-:W0:Y:S01]  /*1370*/  S2R R3, SR_CgaCtaId ;  /* 0x0000000000037919 */ /* 0x005e220000008800 */
[----:B------:R-:W-:Y:S01]  /*1380*/  MOV R0, 0x400 ;  /* 0x0000040000007802 */ /* 0x000fe20000000f00 */
[----:B------:R-:W-:Y:S03]  /*1390*/  BSSY.RECONVERGENT B1, `(.L_x_259) ;  /* 0x0000016000017945 */ /* 0x000fe60003800200 */
[----:B0-----:R-:W-:-:S05]  /*13a0*/  LEA R24, R3, R0, 0x18 ;  /* 0x0000000003187211 */ /* 0x001fca00078ec0ff */
[----:B------:R-:W0:Y:S04]  /*13b0*/  LDS R5, [R24+0x18] ;  /* 0x0000180018057984 */ /* 0x000e280000000800 */
[----:B------:R2:W1:Y:S04]  /*13c0*/  LDS.64 R2, [R24+0x20] ;  /* 0x0000200018027984 */ /* 0x0004680000000a00 */
[----:B------:R2:W1:Y:S04]  /*13d0*/  LDS R21, [R24+0x28] ;  /* 0x0000280018157984 */ /* 0x0004680000000800 */
[----:B------:R2:W1:Y:S01]  /*13e0*/  LDS R18, [R24+0x38] ;  /* 0x0000380018127984 */ /* 0x0004620000000800 */
[----:B0-----:R-:W-:Y:S01]  /*13f0*/  ISETP.GE.AND P0, PT, R8, R5, PT ;  /* 0x000000050800720c */ /* 0x001fe20003f06270 */
[----:B------:R-:W-:-:S12]  /*1400*/  IMAD.MOV.U32 R20, RZ, RZ, R5 ;  /* 0x000000ffff147224 */ /* 0x000fd800078e0005 */
[----:B-12---:R-:W-:Y:S05]  /*1410*/  @!P0 BRA `(.L_x_260) ;  /* 0x0000000000348947 */ /* 0x006fea0003800000 */
[----:B------:R-:W-:Y:S01]  /*1420*/  ISETP.GE.AND P3, PT, R5, R8, PT ;  /* 0x000000080500720c */ /* 0x000fe20003f66270 */
[----:B------:R-:W-:-:S12]  /*1430*/  IMAD.MOV.U32 R20, RZ, RZ, R8 ;  /* 0x000000ffff147224 */ /* 0x000fd800078e0008 */
[CC--:B------:R-:W-:Y:S02]  /*1440*/  @P3 ISETP.GE.U32.AND P0, PT, R7.reuse, R2.reuse, PT ;  /* 0x000000020700320c */ /* 0x0c0fe40003f06070 */
[CC--:B------:R-:W-:Y:S02]  /*1450*/  @P3 ISETP.LT.U32.AND P2, PT, R7.reuse, R2.reuse, PT ;  /* 0x000000020700320c */ /* 0x0c0fe40003f41070 */
[CC--:B------:R-:W-:Y:S02]  /*1460*/  @P3 ISETP.GE.AND.EX P0, PT, R6.reuse, R3.reuse, PT, P0 ;  /* 0x000000030600320c */ /* 0x0c0fe40003f06300 */
[----:B------:R-:W-:Y:S02]  /*1470*/  @P3 ISETP.LT.AND.EX P2, PT, R6, R3, PT, P2 ;  /* 0x000000030600320c */ /* 0x000fe40003f41320 */
[----:B------:R-:W-:Y:S02]  /*1480*/  @P3 SEL R20, R8, R5, !P0 ;  /* 0x0000000508143207 */ /* 0x000fe40004000000 */
[----:B------:R-:W-:Y:S01]  /*1490*/  @P3 SEL R0, R7, R2, P2 ;  /* 0x0000000207003207 */ /* 0x000fe20001000000 */
[----:B------:R-:W-:Y:S01]  /*14a0*/  IMAD.MOV.U32 R2, RZ, RZ, R7 ;  /* 0x000000ffff027224 */ /* 0x000fe200078e0007 */
[----:B------:R-:W-:Y:S01]  /*14b0*/  @P3 SEL R5, R6, R3, P2 ;  /* 0x0000000306053207 */ /* 0x000fe20001000000 */
[----:B------:R-:W-:-:S02]  /*14c0*/  IMAD.MOV.U32 R3, RZ, RZ, R6 ;  /* 0x000000ffff037224 */ /* 0x000fc400078e0006 */
[----:B------:R-:W-:Y:S02]  /*14d0*/  @P3 IMAD.MOV.U32 R2, RZ, RZ, R0 ;  /* 0x000000ffff023224 */ /* 0x000fe400078e0000 */
[----:B------:R-:W-:-:S07]  /*14e0*/  @P3 IMAD.MOV.U32 R3, RZ, RZ, R5 ;  /* 0x000000ffff033224 */ /* 0x000fce00078e0005 */
.L_x_260:
[----:B------:R-:W-:Y:S05]  /*14f0*/  BSYNC.RECONVERGENT B1 ;  /* 0x0000000000017941 */ /* 0x000fea0003800200 */
.L_x_259:
[----:B------:R-:W0:Y:S01]  /*1500*/  LDS.64 R14, [R24+0x30] ;  /* 0x00003000180e7984 */ /* 0x000e220000000a00 */
[----:B------:R-:W-:Y:S01]  /*1510*/  ISETP.GE.AND P0, PT, R20, R21, PT ;  /* 0x000000151400720c */ /* 0x000fe20003f06270 */
[----:B------:R-:W-:Y:S01]  /*1520*/  BSSY.RECONVERGENT B1, `(.L_x_261) ;  /* 0x0000019000017945 */ /* 0x000fe20003800200 */
[----:B------:R-:W-:Y:S01]  /*1530*/  IMAD.MOV.U32 R23, RZ, RZ, R21 ;  /* 0x000000ffff177224 */ /* 0x000fe200078e0015 */
[----:B------:R1:W2:Y:S04]  /*1540*/  LDS R19, [R24+0x48] ;  /* 0x0000480018137984 */ /* 0x0002a80000000800 */
[----:B------:R1:W1:Y:S04]  /*1550*/  LDS R17, [R24+0x58] ;  /* 0x0000580018117984 */ /* 0x0002680000000800 */
[----:B------:R0:W1:Y:S04]  /*1560*/  LDS R16, [R24+0x68] ;  /* 0x0000680018107984 */ /* 0x0000680000000800 */
[----:B------:R0:W1:Y:S04]  /*1570*/  LDS R0, [R24+0x78] ;  /* 0x0000780018007984 */ /* 0x0000680000000800 */
[----:B---3--:R3:W1:Y:S04]  /*1580*/  LDS.64 R12, [R24+0x40] ;  /* 0x00004000180c7984 */ /* 0x0086680000000a00 */
[----:B----4-:R3:W4:Y:S04]  /*1590*/  LDS.64 R10, [R24+0x50] ;  /* 0x00005000180a7984 */ /* 0x0107280000000a00 */
[----:B------:R3:W1:Y:S04]  /*15a0*/  LDS.64 R8, [R24+0x60] ;  /* 0x0000600018087984 */ /* 0x0006680000000a00 */
[----:B------:R3:W1:Y:S04]  /*15b0*/  LDS.64 R6, [R24+0x70] ;  /* 0x0000700018067984 */ /* 0x0006680000000a00 */
[----:B------:R3:W1:Y:S01]  /*15c0*/  LDS.64 R4, [R24+0x80] ;  /* 0x0000800018047984 */ /* 0x0006620000000a00 */
[----:B0-----:R-:W-:-:S02]  /*15d0*/  IMAD.MOV.U32 R25, RZ, RZ, R14 ;  /* 0x000000ffff197224 */ /* 0x001fc400078e000e */
[----:B------:R-:W-:Y:S01]  /*15e0*/  IMAD.MOV.U32 R22, RZ, RZ, R15 ;  /* 0x000000ffff167224 */ /* 0x000fe200078e000f */
[----:B------:R-:W-:Y:S06]  /*15f0*/  @!P0 BRA `(.L_x_262) ;  /* 0x00000000002c8947 */ /* 0x000fec0003800000 */
        /* <DEDUP_REMOVED lines=11> */
.L_x_262:
[----:B------:R-:W-:Y:S05]  /*16b0*/  BSYNC.RECONVERGENT B1 ;  /* 0x0000000000017941 */ /* 0x000fea0003800200 */
.L_x_261:
[----:B------:R-:W-:Y:S01]  /*16c0*/  ISETP.GE.AND P0, PT, R23, R18, PT ;  /* 0x000000121700720c */ /* 0x000fe20003f06270 */
[----:B------:R-:W-:Y:S01]  /*16d0*/  BSSY.RECONVERGENT B1, `(.L_x_263) ;  /* 0x0000010000017945 */ /* 0x000fe20003800200 */
[----:B------:R-:W-:Y:S02]  /*16e0*/  IMAD.MOV.U32 R2, RZ, RZ, R18 ;  /* 0x000000ffff027224 */ /* 0x000fe400078e0012 */
[----:B-1----:R-:W-:Y:S02]  /*16f0*/  IMAD.MOV.U32 R3, RZ, RZ, R12 ;  /* 0x000000ffff037224 */ /* 0x002fe400078e000c */
        /* <DEDUP_REMOVED lines=13> */
.L_x_264:
[----:B------:R-:W-:Y:S05]  /*17d0*/  BSYNC.RECONVERGENT B1 ;  /* 0x0000000000017941 */ /* 0x000fea0003800200 */
.L_x_263:
[----:B--2---:R-:W-:Y:S01]  /*17e0*/  ISETP.GE.AND P0, PT, R2, R19, PT ;  /* 0x000000130200720c */ /* 0x004fe20003f06270 */
[----:B------:R-:W-:Y:S01]  /*17f0*/  BSSY.RECONVERGENT B1, `(.L_x_265) ;  /* 0x0000010000017945 */ /* 0x000fe20003800200 */
[----:B------:R-:W-:Y:S02]  /*1800*/  IMAD.MOV.U32 R12, RZ, RZ, R19 ;  /* 0x000000ffff0c7224 */ /* 0x000fe400078e0013 */
[----:B----4-:R-:W-:Y:S02]  /*1810*/  IMAD.MOV.U32 R15, RZ, RZ, R10 ;  /* 0x000000ffff0f7224 */ /* 0x010fe400078e000a */
[----:B------:R-:W-:-:S07]  /*1820*/  IMAD.MOV.U32 R14, RZ, RZ, R11 ;  /* 0x000000ffff0e7224 */ /* 0x000fce00078e000b */
        /* <DEDUP_REMOVED lines=12> */
.L_x_266:
[----:B------:R-:W-:Y:S05]  /*18f0*/  BSYNC.RECONVERGENT B1 ;  /* 0x0000000000017941 */ /* 0x000fea0003800200 */
.L_x_265:
        /* <DEDUP_REMOVED lines=17> */
.L_x_268:
[----:B------:R-:W-:Y:S05]  /*1a10*/  BSYNC.RECONVERGENT B1 ;  /* 0x0000000000017941 */ /* 0x000fea0003800200 */
.L_x_267:
        /* <DEDUP_REMOVED lines=17> */
.L_x_270:
[----:B------:R-:W-:Y:S05]  /*1b30*/  BSYNC.RECONVERGENT B1 ;  /* 0x0000000000017941 */ /* 0x000fea0003800200 */
.L_x_269:
        /* <DEDUP_REMOVED lines=9> */
[----:B------:R-:W-:Y:S05]  /*1bd0*/  @!P0 BRA `(.L_x_258) ;  /* 0x0000004000188947 */ /* 0x000fea0003800000 */
[CC--:B------:R-:W-:Y:S02]  /*1be0*/  ISETP.GE.U32.AND P0, PT, R11.reuse, R4.reuse, PT ;  /* 0x000000040b00720c */ /* 0x0c0fe40003f06070 */
[----:B------:R-:W-:Y:S02]  /*1bf0*/  ISETP.LT.U32.AND P2, PT, R11, R4, PT ;  /* 0x000000040b00720c */ /* 0x000fe40003f41070 */
[CC--:B------:R-:W-:Y:S02]  /*1c00*/  ISETP.GE.AND.EX P0, PT, R2.reuse, R5.reuse, PT, P0 ;  /* 0x000000050200720c */ /* 0x0c0fe40003f06300 */
[----:B------:R-:W-:Y:S02]  /*1c10*/  ISETP.LT.AND.EX P2, PT, R2, R5, PT, P2 ;  /* 0x000000050200720c */ /* 0x000fe40003f41320 */
[----:B------:R-:W-:Y:S02]  /*1c20*/  SEL R8, R9, R0, !P0 ;  /* 0x0000000009087207 */ /* 0x000fe40004000000 */
[----:B------:R-:W-:-:S02]  /*1c30*/  SEL R7, R11, R4, P2 ;  /* 0x000000040b077207 */ /* 0x000fc40001000000 */
[----:B------:R-:W-:Y:S01]  /*1c40*/  SEL R6, R2, R5, P2 ;  /* 0x0000000502067207 */ /* 0x000fe20001000000 */
[----:B------:R-:W-:Y:S06]  /*1c50*/  BRA `(.L_x_258) ;  /* 0x0000003c00f87947 */ /* 0x000fec0003800000 */
.L_x_245:
[----:B------:R-:W2:Y:S01]  /*1c60*/  S2R R12, SR_LANEID ;  /* 0x00000000000c7919 */ /* 0x000ea20000000000 */
[----:B------:R-:W-:Y:S01]  /*1c70*/  LOP3.LUT R5, R0, 0x3e0, RZ, 0xc0, !PT ;  /* 0x000003e000057812 */ /* 0x000fe200078ec0ff */
[----:B------:R-:W-:Y:S01]  /*1c80*/  BSSY.RECONVERGENT B1, `(.L_x_271) ;  /* 0x0000026000017945 */ /* 0x000fe20003800200 */
[----:B-----5:R-:W-:Y:S02]  /*1c90*/  IMAD.MOV.U32 R14, RZ, RZ, R2 ;  /* 0x000000ffff0e7224 */ /* 0x020fe400078e0002 */
[----:B------:R-:W-:Y:S02]  /*1ca0*/  IMAD.MOV.U32 R16, RZ, RZ, R3 ;  /* 0x000000ffff107224 */ /* 0x000fe400078e0003 */
[----:B-1----:R-:W-:Y:S01]  /*1cb0*/  VIADD R6, R5, 0x20 ;  /* 0x0000002005067836 */ /* 0x002fe20000000000 */
[----:B------:R-:W-:-:S04]  /*1cc0*/  LOP3.LUT R5, RZ, R5, RZ, 0x33, !PT ;  /* 0x00000005ff057212 */ /* 0x000fc800078e33ff */
[----:B------:R-:W-:Y:S01]  /*1cd0*/  ISETP.GT.AND P0, PT, R6, UR6, PT ;  /* 0x0000000606007c0c */ /* 0x000fe2000bf04270 */
[----:B------:R-:W-:-:S05]  /*1ce0*/  VIADD R5, R5, UR6 ;  /* 0x0000000605057c36 */ /* 0x000fca0008000000 */
[----:B------:R-:W-:-:S05]  /*1cf0*/  SEL R5, R5, 0x1f, P0 ;  /* 0x0000001f05057807 */ /* 0x000fca0000000000 */
[----:B------:R1:W3:Y:S04]  /*1d00*/  SHFL.DOWN PT, R7, R4, 0x1, R5 ;  /* 0x0820000004077989 */ /* 0x0002e800000e0005 */
[----:B0-----:R1:W0:Y:S04]  /*1d10*/  SHFL.DOWN PT, R9, R2, 0x1, R5 ;  /* 0x0820000002097989 */ /* 0x00122800000e0005 */
[----:B------:R1:W4:Y:S01]  /*1d20*/  SHFL.DOWN PT, R11, R3, 0x1, R5 ;  /* 0x08200000030b7989 */ /* 0x00032200000e0005 */
[C---:B--2---:R-:W-:Y:S01]  /*1d30*/  ISETP.GE.AND P0, PT, R12.reuse, R5, PT ;  /* 0x000000050c00720c */ /* 0x044fe20003f06270 */
[C---:B------:R-:W-:Y:S01]  /*1d40*/  VIADD R6, R12.reuse, 0x2 ;  /* 0x000000020c067836 */ /* 0x040fe20000000000 */
[C---:B------:R-:W-:Y:S01]  /*1d50*/  ISETP.NE.AND P3, PT, R12.reuse, RZ, PT ;  /* 0x000000ff0c00720c */ /* 0x040fe20003f65270 */
[----:B------:R-:W-:-:S02]  /*1d60*/  VIADD R8, R12, 0x4 ;  /* 0x000000040c087836 */ /* 0x000fc40000000000 */
[----:B------:R-:W-:Y:S01]  /*1d70*/  VIADD R10, R12, 0x8 ;  /* 0x000000080c0a7836 */ /* 0x000fe20000000000 */
[-C--:B------:R-:W-:Y:S01]  /*1d80*/  ISETP.GT.AND P6, PT, R6, R5.reuse, PT ;  /* 0x000000050600720c */ /* 0x080fe20003fc4270 */
[----:B------:R-:W-:Y:S01]  /*1d90*/  IMAD.MOV.U32 R6, RZ, RZ, R4 ;  /* 0x000000ffff067224 */ /* 0x000fe200078e0004 */
[-C--:B------:R-:W-:Y:S01]  /*1da0*/  ISETP.GT.AND P4, PT, R8, R5.reuse, PT ;  /* 0x000000050800720c */ /* 0x080fe20003f84270 */
[----:B------:R-:W-:Y:S01]  /*1db0*/  VIADD R8, R12, 0x10 ;  /* 0x000000100c087836 */ /* 0x000fe20000000000 */
[----:B------:R-:W-:-:S03]  /*1dc0*/  ISETP.GT.AND P2, PT, R10, R5, PT ;  /* 0x000000050a00720c */ /* 0x000fc60003f44270 */
[----:B-1----:R-:W-:Y:S10]  /*1dd0*/  @P0 BRA `(.L_x_272) ;  /* 0x0000000000400947 */ /* 0x002ff40003800000 */
[----:B---3--:R-:W-:Y:S01]  /*1de0*/  ISETP.GE.AND P0, PT, R4, R7, PT ;  /* 0x000000070400720c */ /* 0x008fe20003f06270 */
        /* <DEDUP_REMOVED lines=15> */
.L_x_272:
[----:B------:R-:W-:Y:S05]  /*1ee0*/  BSYNC.RECONVERGENT B1 ;  /* 0x0000000000017941 */ /* 0x000fea0003800200 */
.L_x_271:
[----:B------:R1:W2:Y:S01]  /*1ef0*/  SHFL.DOWN PT, R3, R6, 0x2, R5 ;  /* 0x0840000006037989 */ /* 0x0002a200000e0005 */
[----:B------:R-:W-:Y:S01]  /*1f00*/  BSSY.RECONVERGENT B1, `(.L_x_273) ;  /* 0x0000018000017945 */ /* 0x000fe20003800200 */
[----:B------:R-:W-:Y:S01]  /*1f10*/  ISETP.GT.AND P5, PT, R8, R5, PT ;  /* 0x000000050800720c */ /* 0x000fe20003fa4270 */
[----:B------:R-:W-:Y:S01]  /*1f20*/  IMAD.MOV.U32 R10, RZ, RZ, R14 ;  /* 0x000000ffff0a7224 */ /* 0x000fe200078e000e */
[----:B---3--:R1:W3:Y:S01]  /*1f30*/  SHFL.DOWN PT, R7, R14, 0x2, R5 ;  /* 0x084000000e077989 */ /* 0x0082e200000e0005 */
[----:B------:R-:W-:Y:S02]  /*1f40*/  IMAD.MOV.U32 R12, RZ, RZ, R16 ;  /* 0x000000ffff0c7224 */ /* 0x000fe400078e0010 */
[----:B------:R-:W-:Y:S01]  /*1f50*/  IMAD.MOV.U32 R2, RZ, RZ, R6 ;  /* 0x000000ffff027224 */ /* 0x000fe200078e0006 */
[----:B0-----:R1:W0:Y:S01]  /*1f60*/  SHFL.DOWN PT, R9, R16, 0x2, R5 ;  /* 0x0840000010097989 */ /* 0x00122200000e0005 */
[----:B------:R-:W-:Y:S06]  /*1f70*/  @P6 BRA `(.L_x_274) ;  /* 0x0000000000406947 */ /* 0x000fec0003800000 */
[----:B--2---:R-:W-:Y:S01]  /*1f80*/  ISETP.GE.AND P0, PT, R6, R3, PT ;  /* 0x000000030600720c */ /* 0x004fe20003f06270 */
[----:B---3--:R-:W-:Y:S02]  /*1f90*/  IMAD.MOV.U32 R10, RZ, RZ, R7 ;  /* 0x000000ffff0a7224 */ /* 0x008fe400078e0007 */
[----:B0-----:R-:W-:Y:S02]  /*1fa0*/  IMAD.MOV.U32 R12, RZ, RZ, R9 ;  /* 0x000000ffff0c7224 */ /* 0x001fe400078e0009 */
        /* <DEDUP_REMOVED lines=13> */
.L_x_274:
[----:B------:R-:W-:Y:S05]  /*2080*/  BSYNC.RECONVERGENT B1 ;  /* 0x0000000000017941 */ /* 0x000fea0003800200 */
.L_x_273:
[----:B--2---:R2:W2:Y:S01]  /*2090*/  SHFL.DOWN PT, R3, R2, 0x4, R5 ;  /* 0x0880000002037989 */ /* 0x0044a200000e0005 */
[----:B------:R-:W-:Y:S01]  /*20a0*/  BSSY.RECONVERGENT B1, `(.L_x_275) ;  /* 0x0000017000017945 */ /* 0x000fe20003800200 */
[----:B------:R-:W-:Y:S02]  /*20b0*/  IMAD.MOV.U32 R4, RZ, RZ, R2 ;  /* 0x000000ffff047224 */ /* 0x000fe400078e0002 */
[----:B---3--:R3:W2:Y:S01]  /*20c0*/  SHFL.DOWN PT, R7, R10, 0x4, R5 ;  /* 0x088000000a077989 */ /* 0x0086a200000e0005 */
[----:B-1----:R-:W-:Y:S02]  /*20d0*/  IMAD.MOV.U32 R6, RZ, RZ, R10 ;  /* 0x000000ffff067224 */ /* 0x002fe400078e000a */
[----:B------:R-:W-:Y:S01]  /*20e0*/  IMAD.MOV.U32 R8, RZ, RZ, R12 ;  /* 0x000000ffff087224 */ /* 0x000fe200078e000c */
[----:B0-----:R3:W0:Y:S01]  /*20f0*/  SHFL.DOWN PT, R9, R12, 0x4, R5 ;  /* 0x088000000c097989 */ /* 0x00162200000e0005 */
[----:B------:R-:W-:Y:S05]  /*2100*/  @P4 BRA `(.L_x_276) ;  /* 0x0000000000404947 */ /* 0x000fea0003800000 */
[----:B--2---:R-:W-:Y:S01]  /*2110*/  ISETP.GE.AND P0, PT, R2, R3, PT ;  /* 0x000000030200720c */ /* 0x004fe20003f06270 */
[----:B------:R-:W-:Y:S02]  /*2120*/  IMAD.MOV.U32 R4, RZ, RZ, R3 ;  /* 0x000000ffff047224 */ /* 0x000fe400078e0003 */
[----:B------:R-:W-:Y:S02]  /*2130*/  IMAD.MOV.U32 R6, RZ, RZ, R7 ;  /* 0x000000ffff067224 */ /* 0x000fe400078e0007 */
[----:B0-----:R-:W-:-:S08]  /*2140*/  IMAD.MOV.U32 R8, RZ, RZ, R9 ;  /* 0x000000ffff087224 */ /* 0x001fd000078e0009 */
        /* <DEDUP_REMOVED lines=12> */
.L_x_276:
[----:B------:R-:W-:Y:S05]  /*2210*/  BSYNC.RECONVERGENT B1 ;  /* 0x0000000000017941 */ /* 0x000fea0003800200 */
.L_x_275:
[----:B--2---:R1:W2:Y:S01]  /*2220*/  SHFL.DOWN PT, R3, R4, 0x8, R5 ;  /* 0x0900000004037989 */ /* 0x0042a200000e0005 */
[----:B------:R-:W-:Y:S01]  /*2230*/  BSSY.RECONVERGENT B1, `(.L_x_277) ;  /* 0x0000017000017945 */ /* 0x000fe20003800200 */
[----:B------:R-:W-:Y:S02]  /*2240*/  IMAD.MOV.U32 R2, RZ, RZ, R4 ;  /* 0x000000ffff027224 */ /* 0x000fe400078e0004 */
[----:B------:R1:W1:Y:S01]  /*2250*/  SHFL.DOWN PT, R7, R6, 0x8, R5 ;  /* 0x0900000006077989 */ /* 0x00026200000e0005 */
[----:B---3--:R-:W-:Y:S02]  /*2260*/  IMAD.MOV.U32 R10, RZ, RZ, R6 ;  /* 0x000000ffff0a7224 */ /* 0x008fe400078e0006 */
[----:B------:R-:W-:Y:S01]  /*2270*/  IMAD.MOV.U32 R12, RZ, RZ, R8 ;  /* 0x000000ffff0c7224 */ /* 0x000fe200078e0008 */
[----:B0-----:R0:W3:Y:S01]  /*2280*/  SHFL.DOWN PT, R9, R8, 0x8, R5 ;  /* 0x0900000008097989 */ /* 0x0010e200000e0005 */
[----:B------:R-:W-:Y:S05]  /*2290*/  @P2 BRA `(.L_x_278) ;  /* 0x0000000000402947 */ /* 0x000fea0003800000 */
[----:B--2---:R-:W-:Y:S01]  /*22a0*/  ISETP.GE.AND P0, PT, R4, R3, PT ;  /* 0x000000030400720c */ /* 0x004fe20003f06270 */
[----:B------:R-:W-:Y:S02]  /*22b0*/  IMAD.MOV.U32 R2, RZ, RZ, R3 ;  /* 0x000000ffff027224 */ /* 0x000fe400078e0003 */
[----:B-1----:R-:W-:Y:S02]  /*22c0*/  IMAD.MOV.U32 R10, RZ, RZ, R7 ;  /* 0x000000ffff0a7224 */ /* 0x002fe400078e0007 */
[----:B---3--:R-:W-:-:S08]  /*22d0*/  IMAD.MOV.U32 R12, RZ, RZ, R9 ;  /* 0x000000ffff0c7224 */ /* 0x008fd000078e0009 */
        /* <DEDUP_REMOVED lines=12> */
.L_x_278:
[----:B------:R-:W-:Y:S05]  /*23a0*/  BSYNC.RECONVERGENT B1 ;  /* 0x0000000000017941 */ /* 0x000fea0003800200 */
.L_x_277:
[----:B--2---:R2:W2:Y:S01]  /*23b0*/  SHFL.DOWN PT, R3, R2, 0x10, R5 ;  /* 0x0a00000002037989 */ /* 0x0044a200000e0005 */
[----:B------:R-:W-:Y:S01]  /*23c0*/  BSSY.RECONVERGENT B1, `(.L_x_279) ;  /* 0x0000017000017945 */ /* 0x000fe20003800200 */
[----:B0-----:R-:W-:Y:S02]  /*23d0*/  IMAD.MOV.U32 R8, RZ, RZ, R2 ;  /* 0x000000ffff087224 */ /* 0x001fe400078e0002 */
[----:B---3--:R0:W3:Y:S01]  /*23e0*/  SHFL.DOWN PT, R9, R10, 0x10, R5 ;  /* 0x0a0000000a097989 */ /* 0x0080e200000e0005 */
[----:B-1----:R-:W-:Y:S02]  /*23f0*/  IMAD.MOV.U32 R7, RZ, RZ, R10 ;  /* 0x000000ffff077224 */ /* 0x002fe400078e000a */
[----:B------:R-:W-:Y:S01]  /*2400*/  IMAD.MOV.U32 R6, RZ, RZ, R12 ;  /* 0x000000ffff067224 */ /* 0x000fe200078e000c */
[----:B----4-:R0:W1:Y:S01]  /*2410*/  SHFL.DOWN PT, R11, R12, 0x10, R5 ;  /* 0x0a0000000c0b7989 */ /* 0x01006200000e0005 */
[----:B------:R-:W-:Y:S05]  /*2420*/  @P5 BRA `(.L_x_280) ;  /* 0x0000000000405947 */ /* 0x000fea0003800000 */
[----:B--2---:R-:W-:Y:S01]  /*2430*/  ISETP.GE.AND P0, PT, R2, R3, PT ;  /* 0x000000030200720c */ /* 0x004fe20003f06270 */
[----:B------:R-:W-:Y:S02]  /*2440*/  IMAD.MOV.U32 R8, RZ, RZ, R3 ;  /* 0x000000ffff087224 */ /* 0x000fe400078e0003 */
[----:B---3--:R-:W-:Y:S02]  /*2450*/  IMAD.MOV.U32 R7, RZ, RZ, R9 ;  /* 0x000000ffff077224 */ /* 0x008fe400078e0009 */
[----:B-1----:R-:W-:-:S08]  /*2460*/  IMAD.MOV.U32 R6, RZ, RZ, R11 ;  /* 0x000000ffff067224 */ /* 0x002fd000078e000b */
        /* <DEDUP_REMOVED lines=12> */
.L_x_280:
[----:B------:R-:W-:Y:S05]  /*2530*/  BSYNC.RECONVERGENT B1 ;  /* 0x0000000000017941 */ /* 0x000fea0003800200 */
.L_x_279:
[----:B------:R-:W-:Y:S04]  /*2540*/  BSSY.RECONVERGENT B1, `(.L_x_281) ;  /* 0x000000c000017945 */ /* 0x000fe80003800200 */
[----:B------:R-:W-:Y:S05]  /*2550*/  @P3 BRA `(.L_x_282) ;  /* 0x0000000000283947 */ /* 0x000fea0003800000 */
[----:B------:R-:W4:Y:S01]  /*2560*/  S2R R4, SR_CgaCtaId ;  /* 0x0000000000047919 */ /* 0x000f220000008800 */
[----:B--2---:R-:W-:Y:S02]  /*2570*/  MOV R3, 0x400 ;  /* 0x0000040000037802 */ /* 0x004fe40000000f00 */
[----:B------:R-:W-:-:S04]  /*2580*/  SHF.R.U32.HI R2, RZ, 0x1, R0 ;  /* 0x00000001ff027819 */ /* 0x000fc80000011600 */
[----:B------:R-:W-:Y:S02]  /*2590*/  LOP3.LUT R2, R2, 0x1f0, RZ, 0xc0, !PT ;  /* 0x000001f002027812 */ /* 0x000fe400078ec0ff */
[----:B----4-:R-:W-:-:S05]  /*25a0*/  LEA R3, R4, R3, 0x18 ;  /* 0x0000000304037211 */ /* 0x010fca00078ec0ff */
[----:B0-----:R-:W-:Y:S02]  /*25b0*/  IMAD.IADD R5, R2, 0x1, R3 ;  /* 0x0000000102057824 */ /* 0x001fe400078e0203 */
[----:B------:R-:W-:Y:S02]  /*25c0*/  IMAD.MOV.U32 R2, RZ, RZ, R7 ;  /* 0x000000ffff027224 */ /* 0x000fe400078e0007 */
[----:B------:R-:W-:Y:S01]  /*25d0*/  IMAD.MOV.U32 R3, RZ, RZ, R6 ;  /* 0x000000ffff037224 */ /* 0x000fe200078e0006 */
[----:B------:R4:W-:Y:S04]  /*25e0*/  STS [R5+0x8], R8 ;  /* 0x0000080805007388 */ /* 0x0009e80000000800 */
[----:B------:R4:W-:Y:S02]  /*25f0*/  STS.64 [R5+0x10], R2 ;  /* 0x0000100205007388 */ /* 0x0009e40000000a00 */
.L_x_282:
[----:B------:R-:W-:Y:S05]  /*2600*/  BSYNC.RECONVERGENT B1 ;  /* 0x0000000000017941 */ /* 0x000fea0003800200 */
.L_x_281:
[----:B------:R-:W-:Y:S01]  /*2610*/  BAR.SYNC.DEFER_BLOCKING 0x0 ;  /* 0x0000000000007b1d */ /* 0x000fe20000010000 */
[----:B------:R-:W-:-:S13]  /*2620*/  ISETP.NE.AND P1, PT, R0, RZ, PT ;  /* 0x000000ff0000720c */ /* 0x000fda0003f25270 */
[----:B------:R-:W-:Y:S05]  /*2630*/  @P1 BRA `(.L_x_258) ;  /* 0x0000003400801947 */ /* 0x000fea0003800000 */
[----:B------:R-:W-:Y:S01]  /*2640*/  UISETP.GE.AND UP0, UPT, UR6, 0x21, UPT ;  /* 0x000000210600788c */ /* 0x000fe2000bf06270 */
[----:B------:R-:W-:Y:S02]  /*2650*/  IMAD.MOV.U32 R0, RZ, RZ, R8 ;  /* 0x000000ffff007224 */ /* 0x000fe400078e0008 */
[----:B---3--:R-:W-:Y:S02]  /*2660*/  IMAD.MOV.U32 R9, RZ, RZ, R7 ;  /* 0x000000ffff097224 */ /* 0x008fe400078e0007 */
[----:B0-----:R-:W-:-:S04]  /*2670*/  IMAD.MOV.U32 R10, RZ, RZ, R6 ;  /* 0x000000ffff0a7224 */ /* 0x001fc800078e0006 */
[----:B------:R-:W-:Y:S05]  /*2680*/  BRA.U !UP0, `(.L_x_283) ;  /* 0x00000001085c7547 */ /* 0x000fea000b800000 */
[----:B------:R-:W0:Y:S01]  /*2690*/  S2UR UR5, SR_CgaCtaId ;  /* 0x00000000000579c3 */ /* 0x000e220000008800 */
[----:B------:R-:W-:Y:S01]  /*26a0*/  UMOV UR4, 0x400 ;  /* 0x0000040000047882 */ /* 0x000fe20000000000 */
[----:B------:R-:W-:Y:S01]  /*26b0*/  BSSY.RECONVERGENT B1, `(.L_x_283) ;  /* 0x0000014000017945 */ /* 0x000fe20003800200 */
[----:B0-----:R-:W-:-:S09]  /*26c0*/  ULEA UR4, UR5, UR4, 0x18 ;  /* 0x0000000405047291 */ /* 0x001fd2000f8ec0ff */
[----:B--2-4-:R-:W0:Y:S04]  /*26d0*/  LDS R3, [UR4+0x18] ;  /* 0x00001804ff037984 */ /* 0x014e280008000800 */
[----:B------:R-:W2:Y:S01]  /*26e0*/  LDS.64 R4, [UR4+0x20] ;  /* 0x00002004ff047984 */ /* 0x000ea20008000a00 */
[----:B0-----:R-:W-:Y:S01]  /*26f0*/  ISETP.GE.AND P0, PT, R8, R3, PT ;  /* 0x000000030800720c */ /* 0x001fe20003f06270 */
[----:B------:R-:W-:Y:S02]  /*2700*/  IMAD.MOV.U32 R0, RZ, RZ, R3 ;  /* 0x000000ffff007224 */ /* 0x000fe400078e0003 */
[----:B--2---:R-:W-:Y:S02]  /*2710*/  IMAD.MOV.U32 R9, RZ, RZ, R4 ;  /* 0x000000ffff097224 */ /* 0x004fe400078e0004 */
        /* <DEDUP_REMOVED lines=13> */
.L_x_284:
[----:B------:R-:W-:Y:S05]  /*27f0*/  BSYNC.RECONVERGENT B1 ;  /* 0x0000000000017941 */ /* 0x000fea0003800200 */
.L_x_283:
[----:B------:R-:W-:Y:S01]  /*2800*/  UISETP.GE.AND UP0, UPT, UR6, 0x41, UPT ;  /* 0x000000410600788c */ /* 0x000fe2000bf06270 */
[----:B--2-4-:R-:W-:Y:S02]  /*2810*/  IMAD.MOV.U32 R2, RZ, RZ, R0 ;  /* 0x000000ffff027224 */ /* 0x014fe400078e0000 */
[----:B------:R-:W-:Y:S02]  /*2820*/  IMAD.MOV.U32 R5, RZ, RZ, R9 ;  /* 0x000000ffff057224 */ /* 0x000fe400078e0009 */
[----:B------:R-:W-:-:S04]  /*2830*/  IMAD.MOV.U32 R4, RZ, RZ, R10 ;  /* 0x000000ffff047224 */ /* 0x000fc800078e000a */
[----:B------:R-:W-:Y:S05]  /*2840*/  BRA.U !UP0, `(.L_x_285) ;  /* 0x00000001085c7547 */ /* 0x000fea000b800000 */
[----:B------:R-:W0:Y:S01]  /*2850*/  S2UR UR5, SR_CgaCtaId ;  /* 0x00000000000579c3 */ /* 0x000e220000008800 */
[----:B------:R-:W-:Y:S01]  /*2860*/  UMOV UR4, 0x400 ;  /* 0x0000040000047882 */ /* 0x000fe20000000000 */
[----:B------:R-:W-:Y:S01]  /*2870*/  BSSY.RECONVERGENT B1, `(.L_x_285) ;  /* 0x0000014000017945 */ /* 0x000fe20003800200 */
[----:B0-----:R-:W-:-:S09]  /*2880*/  ULEA UR4, UR5, UR4, 0x18 ;  /* 0x0000000405047291 */ /* 0x001fd2000f8ec0ff */
[----:B------:R-:W0:Y:S04]  /*2890*/  LDS R3, [UR4+0x28] ;  /* 0x00002804ff037984 */ /* 0x000e280008000800 */
        /* <DEDUP_REMOVED lines=17> */
.L_x_286:
[----:B------:R-:W-:Y:S05]  /*29b0*/  BSYNC.RECONVERGENT B1 ;  /* 0x0000000000017941 */ /* 0x000fea0003800200 */
.L_x_285:
[----:B------:R-:W-:Y:S01]  /*29c0*/  UISETP.GE.AND UP0, UPT, UR6, 0x61, UPT ;  /* 0x000000610600788c */ /* 0x000fe2000bf06270 */
[----:B------:R-:W-:Y:S02]  /*29d0*/  IMAD.MOV.U32 R0, RZ, RZ, R2 ;  /* 0x000000ffff007224 */ /* 0x000fe400078e0002 */
        /* <DEDUP_REMOVED lines=25> */
.L_x_288:
[----:B------:R-:W-:Y:S05]  /*2b70*/  BSYNC.RECONVERGENT B1 ;  /* 0x0000000000017941 */ /* 0x000fea0003800200 */
.L_x_287:
        /* <DEDUP_REMOVED lines=27> */
.L_x_290:
[----:B------:R-:W-:Y:S05]  /*2d30*/  BSYNC.RECONVERGENT B1 ;  /* 0x0000000000017941 */ /* 0x000fea0003800200 */
.L_x_289:
        /* <DEDUP_REMOVED lines=27> */
.L_x_292:
[----:B------:R-:W-:Y:S05]  /*2ef0*/  BSYNC.RECONVERGENT B1 ;  /* 0x0000000000017941 */ /* 0x000fea0003800200 */
.L_x_291:
        /* <DEDUP_REMOVED lines=27> */
.L_x_294:
[----:B------:R-:W-:Y:S05]  /*30b0*/  BSYNC.RECONVERGENT B1 ;  /* 0x0000000000017941 */ /* 0x000fea0003800200 */
.L_x_293:
[----:B------:R-:W-:Y:S01]  /*30c0*/  UISETP.GE.AND UP0, UPT, UR6, 0xe1, UPT ;  /* 0x000000e10600788c */ /* 0x000fe2000bf06270 */
[----:B------:R-:W-:Y:S02]  /*30d0*/  IMAD.MOV.U32 R8, RZ, RZ, R2 ;  /* 0x000000ffff087224 */ /* 0x000fe400078e0002 */
[----:B------:R-:W-:Y:S02]  /*30e0*/  IMAD.MOV.U32 R7, RZ, RZ, R5 ;  /* 0x000000ffff077224 */ /* 0x000fe400078e0005 */
[----:B------:R-:W-:-:S04]  /*30f0*/  IMAD.MOV.U32 R6, RZ, RZ, R4 ;  /* 0x000000ffff067224 */ /* 0x000fc800078e0004 */
[----:B------:R-:W-:Y:S05]  /*3100*/  BRA.U !UP0, `(.L_x_258) ;  /* 0x0000002908cc7547 */ /* 0x000fea000b800000 */
[----:B------:R-:W0:Y:S01]  /*3110*/  S2UR UR5, SR_CgaCtaId ;  /* 0x00000000000579c3 */ /* 0x000e220000008800 */
[----:B------:R-:W-:Y:S02]  /*3120*/  UMOV UR4, 0x400 ;  /* 0x0000040000047882 */ /* 0x000fe40000000000 */
[----:B0-----:R-:W-:-:S09]  /*3130*/  ULEA UR4, UR5, UR4, 0x18 ;  /* 0x0000000405047291 */ /* 0x001fd2000f8ec0ff */
[----:B------:R-:W0:Y:S04]  /*3140*/  LDS R3, [UR4+0x78] ;  /* 0x00007804ff037984 */ /* 0x000e280008000800 */
[----:B-1----:R-:W1:Y:S01]  /*3150*/  LDS.64 R10, [UR4+0x80] ;  /* 0x00008004ff0a7984 */ /* 0x002e620008000a00 */
[----:B0-----:R-:W-:Y:S01]  /*3160*/  ISETP.GE.AND P0, PT, R2, R3, PT ;  /* 0x000000030200720c */ /* 0x001fe20003f06270 */
[----:B------:R-:W-:Y:S02]  /*3170*/  IMAD.MOV.U32 R8, RZ, RZ, R3 ;  /* 0x000000ffff087224 */ /* 0x000fe400078e0003 */
[----:B-1----:R-:W-:Y:S02]  /*3180*/  IMAD.MOV.U32 R7, RZ, RZ, R10 ;  /* 0x000000ffff077224 */ /* 0x002fe400078e000a */
        /* <DEDUP_REMOVED lines=8> */
[CC--:B------:R-:W-:Y:S02]  /*3210*/  ISETP.LT.U32.AND P2, PT, R5.reuse, R10.reuse, PT ;  /* 0x0000000a0500720c */ /* 0x0c0fe40003f41070 */
[CC--:B------:R-:W-:Y:S02]  /*3220*/  ISETP.GE.AND.EX P0, PT, R4.reuse, R11.reuse, PT, P0 ;  /* 0x0000000b0400720c */ /* 0x0c0fe40003f06300 */
[----:B------:R-:W-:Y:S02]  /*3230*/  ISETP.LT.AND.EX P2, PT, R4, R11, PT, P2 ;  /* 0x0000000b0400720c */ /* 0x000fe40003f41320 */
[----:B------:R-:W-:Y:S02]  /*3240*/  SEL R8, R2, R3, !P0 ;  /* 0x0000000302087207 */ /* 0x000fe40004000000 */
[----:B------:R-:W-:-:S02]  /*3250*/  SEL R7, R5, R10, P2 ;  /* 0x0000000a05077207 */ /* 0x000fc40001000000 */
[----:B------:R-:W-:Y:S01]  /*3260*/  SEL R6, R4, R11, P2 ;  /* 0x0000000b04067207 */ /* 0x000fe20001000000 */
[----:B------:R-:W-:Y:S06]  /*3270*/  BRA `(.L_x_258) ;  /* 0x0000002800707947 */ /* 0x000fec0003800000 */
.L_x_226:
[----:B------:R-:W1:Y:S01]  /*3280*/  S2R R0, SR_TID.X ;  /* 0x0000000000007919 */ /* 0x000e620000002100 */
[----:B------:R-:W1:Y:S02]  /*3290*/  LDC.64 R2, c[0x0][0x380] ;  /* 0x0000e000ff027b82 */ /* 0x000e640000000a00 */
[----:B-1----:R-:W-:-:S05]  /*32a0*/  IMAD.WIDE.U32 R2, R0, 0x10, R2 ;  /* 0x0000001000027825 */ /* 0x002fca00078e0002 */
[----:B0-----:R-:W2:Y:S04]  /*32b0*/  LDG.E.CONSTANT R11, desc[UR10][R2.64] ;  /* 0x0000000a020b7981 */ /* 0x001ea8000c1e9900 */
[----:B------:R-:W2:Y:S04]  /*32c0*/  LDG.E.CONSTANT R6, desc[UR10][R2.64+0x1000] ;  /* 0x0010000a02067981 */ /* 0x000ea8000c1e9900 */
[----:B------:R-:W3:Y:S04]  /*32d0*/  LDG.E.64.CONSTANT R4, desc[UR10][R2.64+0x8] ;  /* 0x0000080a02047981 */ /* 0x000ee8000c1e9b00 */
[----:B------:R-:W3:Y:S04]  /*32e0*/  LDG.E.64.CONSTANT R16, desc[UR10][R2.64+0x1008] ;  /* 0x0010080a02107981 */ /* 0x000ee8000c1e9b00 */
[----:B------:R-:W4:Y:S04]  /*32f0*/  LDG.E.CONSTANT R7, desc[UR10][R2.64+0x2000] ;  /* 0x0020000a02077981 */ /* 0x000f28000c1e9900 */
[----:B------:R-:W5:Y:S04]  /*3300*/  LDG.E.64.CONSTANT R14, desc[UR10][R2.64+0x2008] ;  /* 0x0020080a020e7981 */ /* 0x000f68000c1e9b00 */
[----:B------:R-:W5:Y:S04]  /*3310*/  LDG.E.CONSTANT R10, desc[UR10][R2.64+0x3000] ;  /* 0x0030000a020a7981 */ /* 0x000f68000c1e9900 */
[----:B------:R-:W5:Y:S04]  /*3320*/  LDG.E.64.CONSTANT R12, desc[UR10][R2.64+0x3008] ;  /* 0x0030080a020c7981 */ /* 0x000f68000c1e9b00 */
[----:B------:R-:W5:Y:S04]  /*3330*/  LDG.E.CONSTANT R26, desc[UR10][R2.64+0x4000] ;  /* 0x0040000a021a7981 */ /* 0x000f68000c1e9900 */
[----:B------:R0:W5:Y:S01]  /*3340*/  LDG.E.64.CONSTANT R8, desc[UR10][R2.64+0x4008] ;  /* 0x0040080a02087981 */ /* 0x000162000c1e9b00 */
[----:B------:R-:W-:Y:S01]  /*3350*/  UISETP.GE.U32.AND UP0, UPT, UR8, 0xa00, UPT ;  /* 0x00000a000800788c */ /* 0x000fe2000bf06070 */
[----:B0-----:R-:W-:-:S02]  /*3360*/  IMAD.MOV.U32 R3, RZ, RZ, 0x500 ;  /* 0x00000500ff037424 */ /* 0x001fc400078e00ff */
[----:B------:R-:W-:Y:S01]  /*3370*/  IMAD.MOV.U32 R2, RZ, RZ, RZ ;  /* 0x000000ffff027224 */ /* 0x000fe200078e00ff */
[----:B--2---:R-:W-:-:S13]  /*3380*/  ISETP.GE.AND P1, PT, R11, R6, PT ;  /* 0x000000060b00720c */ /* 0x004fda0003f26270 */
[----:B---3--:R-:W-:-:S04]  /*3390*/  @P1 ISETP.GE.U32.AND P0, PT, R4, R16, PT ;  /* 0x000000100400120c */ /* 0x008fc80003f06070 */
[----:B------:R-:W-:-:S04]  /*33a0*/  @P1 ISETP.GE.AND.EX P0, PT, R5, R17, PT, P0 ;  /* 0x000000110500120c */ /* 0x000fc80003f06300 */
[----:B------:R-:W-:-:S04]  /*33b0*/  @P1 ISETP.LT.OR P0, PT, R6, R11, !P0 ;  /* 0x0000000b0600120c */ /* 0x000fc80004701670 */
[----:B------:R-:W-:Y:S02]  /*33c0*/  @P1 SEL R6, R11, R6, P0 ;  /* 0x000000060b061207 */ /* 0x000fe40000000000 */
[----:B------:R-:W-:Y:S02]  /*33d0*/  @P1 SEL R16, R4, R16, P0 ;  /* 0x0000001004101207 */ /* 0x000fe40000000000 */
[----:B----4-:R-:W-:Y:S02]  /*33e0*/  ISETP.GE.AND P2, PT, R6, R7, PT ;  /* 0x000000070600720c */ /* 0x010fe40003f46270 */
[----:B------:R-:W-:-:S11]  /*33f0*/  @P1 SEL R17, R5, R17, P0 ;  /* 0x0000001105111207 */ /* 0x000fd60000000000 */
[----:B-----5:R-:W-:-:S04]  /*3400*/  @P2 ISETP.GE.U32.AND P0, PT, R16, R14, PT ;  /* 0x0000000e1000220c */ /* 0x020fc80003f06070 */
[----:B------:R-:W-:-:S04]  /*3410*/  @P2 ISETP.GE.AND.EX P0, PT, R17, R15, PT, P0 ;  /* 0x0000000f1100220c */ /* 0x000fc80003f06300 */
[----:B------:R-:W-:-:S04]  /*3420*/  @P2 ISETP.LT.OR P0, PT, R7, R6, !P0 ;  /* 0x000000060700220c */ /* 0x000fc80004701670 */
[----:B------:R-:W-:Y:S02]  /*3430*/  @P2 SEL R7, R6, R7, P0 ;  /* 0x0000000706072207 */ /* 0x000fe40000000000 */
[----:B------:R-:W-:Y:S02]  /*3440*/  @P2 SEL R14, R16, R14, P0 ;  /* 0x0000000e100e2207 */ /* 0x000fe40000000000 */
[----:B------:R-:W-:Y:S02]  /*3450*/  ISETP.GE.AND P1, PT, R7, R10, PT ;  /* 0x0000000a0700720c */ /* 0x000fe40003f26270 */
[----:B------:R-:W-:-:S11]  /*3460*/  @P2 SEL R15, R17, R15, P0 ;  /* 0x0000000f110f2207 */ /* 0x000fd60000000000 */
[----:B------:R-:W-:-:S04]  /*3470*/  @P1 ISETP.GE.U32.AND P0, PT, R14, R12, PT ;  /* 0x0000000c0e00120c */ /* 0x000fc80003f06070 */
        /* <DEDUP_REMOVED lines=11> */
[----:B------:R-:W-:Y:S01]  /*3530*/  @P2 SEL R9, R13, R9, P0 ;  /* 0x000000090d092207 */ /* 0x000fe20000000000 */
[----:B------:R-:W-:Y:S06]  /*3540*/  BRA.U !UP0, `(.L_x_295) ;  /* 0x0000000908dc7547 */ /* 0x000fec000b800000 */
[----:B------:R-:W-:Y:S01]  /*3550*/  UIADD3 UR9, UP0, UPT, UR8, -0xa00, URZ ;  /* 0xfffff60008097890 */ /* 0x000fe2000ff1e0ff */
[----:B------:R-:W-:Y:S02]  /*3560*/  IMAD.MOV.U32 R3, RZ, RZ, 0x500 ;  /* 0x00000500ff037424 */ /* 0x000fe400078e00ff */
[----:B------:R-:W-:Y:S01]  /*3570*/  IMAD.MOV.U32 R2, RZ, RZ, RZ ;  /* 0x000000ffff027224 */ /* 0x000fe200078e00ff */
[----:B------:R-:W-:Y:S02]  /*3580*/  ULEA.HI.X.SX32 UR8, UR8, 0xffffffff, 0x1, UP0 ;  /* 0xffffffff08087891 */ /* 0x000fe400080f0eff */
[----:B------:R-:W-:Y:S02]  /*3590*/  UIMAD.WIDE.U32 UR12, UR9, -0x33333333, URZ ;  /* 0xcccccccd090c78a5 */ /* 0x000fe4000f8e00ff */
[----:B------:R-:W-:Y:S02]  /*35a0*/  UIMAD.WIDE.U32 UR4, UR8, -0x33333333, URZ ;  /* 0xcccccccd080478a5 */ /* 0x000fe4000f8e00ff */
[----:B------:R-:W-:-:S02]  /*35b0*/  UISETP.GE.U32.AND UP1, UPT, UR9, 0x500, UPT ;  /* 0x000005000900788c */ /* 0x000fc4000bf26070 */
[----:B------:R-:W-:Y:S02]  /*35c0*/  UIMAD.WIDE.U32 UR4, UP0, UR9, -0x33333334, UR4 ;  /* 0xcccccccc090478a5 */ /* 0x000fe4000f800004 */
[----:B------:R-:W-:Y:S02]  /*35d0*/  UISETP.GE.U32.AND.EX UP1, UPT, UR8, URZ, UPT, UP1 ;  /* 0x000000ff0800728c */ /* 0x000fe4000bf26110 */
[----:B------:R-:W-:Y:S02]  /*35e0*/  UIADD3.X UR7, UPT, UPT, URZ, URZ, URZ, UP0, !UPT ;  /* 0x000000ffff077290 */ /* 0x000fe400087fe4ff */
[----:B------:R-:W-:Y:S01]  /*35f0*/  UIADD3 URZ, UP0, UPT, UR13, UR4, URZ ;  /* 0x000000040dff7290 */ /* 0x000fe2000ff1e0ff */
[----:B------:R-:W-:-:S03]  /*3600*/  UMOV UR6, UR5 ;  /* 0x0000000500067c82 */ /* 0x000fc60008000000 */
[----:B------:R-:W-:-:S04]  /*3610*/  UIMAD.WIDE.U32.X UR4, UR8, -0x33333334, UR6, UP0 ;  /* 0xcccccccc080478a5 */ /* 0x000fc800080e0406 */
[----:B------:R-:W-:-:S04]  /*3620*/  USHF.R.U64 UR6, UR4, 0xa, UR5 ;  /* 0x0000000a04067899 */ /* 0x000fc80008001205 */
[----:B------:R-:W-:-:S04]  /*3630*/  ULOP3.LUT UR7, UR6, 0x1, URZ, 0xc0, !UPT ;  /* 0x0000000106077892 */ /* 0x000fc8000f8ec0ff */
[----:B------:R-:W-:-:S04]  /*3640*/  UISETP.NE.U32.AND UP0, UPT, UR7, 0x1, UPT ;  /* 0x000000010700788c */ /* 0x000fc8000bf05070 */
[----:B------:R-:W-:Y:S01]  /*3650*/  UISETP.NE.U32.AND.EX UP0, UPT, URZ, URZ, UPT, UP0 ;  /* 0x000000ffff00728c */ /* 0x000fe2000bf05100 */
[----:B------:R-:W-:Y:S10]  /*3660*/  BRA.U !UP1, `(.L_x_296) ;  /* 0x0000000509b87547 */ /* 0x000ff4000b800000 */
[----:B------:R-:W0:Y:S01]  /*3670*/  LDCU.64 UR8, c[0x0][0x380] ;  /* 0x00007000ff0877ac */ /* 0x000e220008000a00 */
[----:B------:R-:W-:Y:S02]  /*3680*/  IMAD.MOV.U32 R3, RZ, RZ, 0x500 ;  /* 0x00000500ff037424 */ /* 0x000fe400078e00ff */
[----:B------:R-:W-:Y:S01]  /*3690*/  IMAD.MOV.U32 R2, RZ, RZ, RZ ;  /* 0x000000ffff027224 */ /* 0x000fe200078e00ff */
[----:B------:R-:W-:-:S04]  /*36a0*/  UIADD3 UR4, UP1, UPT, UR6, 0x1, URZ ;  /* 0x0000000106047890 */ /* 0x000fc8000ff3e0ff */
[----:B------:R-:W-:Y:S02]  /*36b0*/  ULEA.HI.X UR5, UR5, URZ, URZ, 0x16, UP1 ;  /* 0x000000ff05057291 */ /* 0x000fe400088fb4ff */
[----:B------:R-:W-:Y:S02]  /*36c0*/  ULOP3.LUT UR4, UR4, 0xfffffffe, URZ, 0xc0, !UPT ;  /* 0xfffffffe04047892 */ /* 0x000fe4000f8ec0ff */
[----:B------:R-:W-:Y:S01]  /*36d0*/  ULOP3.LUT UR5, UR5, 0x7fffff, URZ, 0xc0, !UPT ;  /* 0x007fffff05057892 */ /* 0x000fe2000f8ec0ff */
[----:B0-----:R-:W-:-:S04]  /*36e0*/  LEA R28, P0, R0, UR8, 0x4 ;  /* 0x00000008001c7c11 */ /* 0x001fc8000f8020ff */
[----:B------:R-:W-:Y:S02]  /*36f0*/  IADD3 R28, P1, PT, R28, 0xe008, RZ ;  /* 0x0000e0081c1c7810 */ /* 0x000fe40007f3e0ff */
[----:B------:R-:W-:-:S05]  /*3700*/  LEA.HI.X R29, R0, UR9, RZ, 0x4, P0 ;  /* 0x00000009001d7c11 */ /* 0x000fca00080f24ff */
[----:B------:R-:W-:-:S07]  /*3710*/  IMAD.X R29, RZ, RZ, R29, P1 ;  /* 0x000000ffff1d7224 */ /* 0x000fce00008e061d */
.L_x_297:
[----:B------:R-:W2:Y:S04]  /*3720*/  LDG.E.CONSTANT R25, desc[UR10][R28.64+-0x9008] ;  /* 0xff6ff80a1c197981 */ /* 0x000ea8000c1e9900 */
[----:B------:R-:W3:Y:S04]  /*3730*/  LDG.E.64.CONSTANT R22, desc[UR10][R28.64+-0x9000] ;  /* 0xff70000a1c167981 */ /* 0x000ee8000c1e9b00 */
[----:B------:R-:W4:Y:S04]  /*3740*/  LDG.E.CONSTANT R27, desc[UR10][R28.64+-0x8008] ;  /* 0xff7ff80a1c1b7981 */ /* 0x000f28000c1e9900 */
[----:B------:R-:W5:Y:S04]  /*3750*/  LDG.E.64.CONSTANT R10, desc[UR10][R28.64+-0x8000] ;  /* 0xff80000a1c0a7981 */ /* 0x000f68000c1e9b00 */
[----:B------:R-:W5:Y:S04]  /*3760*/  LDG.E.CONSTANT R4, desc[UR10][R28.64+-0x7008] ;  /* 0xff8ff80a1c047981 */ /* 0x000f68000c1e9900 */
        /* <DEDUP_REMOVED lines=8> */
[----:B------:R-:W5:Y:S01]  /*37f0*/  LDG.E.64.CONSTANT R20, desc[UR10][R28.64+-0x3000] ;  /* 0xffd0000a1c147981 */ /* 0x000f62000c1e9b00 */
[----:B--2---:R-:W-:-:S13]  /*3800*/  ISETP.GE.AND P1, PT, R26, R25, PT ;  /* 0x000000191a00720c */ /* 0x004fda0003f26270 */
[----:B---3--:R-:W-:-:S04]  /*3810*/  @P1 ISETP.GE.U32.AND P0, PT, R8, R22, PT ;  /* 0x000000160800120c */ /* 0x008fc80003f06070 */
[----:B------:R-:W-:-:S04]  /*3820*/  @P1 ISETP.GE.AND.EX P0, PT, R9, R23, PT, P0 ;  /* 0x000000170900120c */ /* 0x000fc80003f06300 */
[----:B------:R-:W-:-:S04]  /*3830*/  @P1 ISETP.LT.OR P0, PT, R25, R26, !P0 ;  /* 0x0000001a1900120c */ /* 0x000fc80004701670 */
[----:B------:R-:W-:Y:S02]  /*3840*/  @P1 SEL R25, R26, R25, P0 ;  /* 0x000000191a191207 */ /* 0x000fe40000000000 */
[----:B------:R-:W-:Y:S01]  /*3850*/  @P1 SEL R22, R8, R22, P0 ;  /* 0x0000001608161207 */ /* 0x000fe20000000000 */
[----:B------:R-:W2:Y:S01]  /*3860*/  LDG.E.CONSTANT R26, desc[UR10][R28.64+-0x8] ;  /* 0xfffff80a1c1a7981 */ /* 0x000ea2000c1e9900 */
[----:B----4-:R-:W-:Y:S02]  /*3870*/  ISETP.GE.AND P2, PT, R25, R27, PT ;  /* 0x0000001b1900720c */ /* 0x010fe40003f46270 */
[----:B------:R-:W-:Y:S02]  /*3880*/  @P1 SEL R23, R9, R23, P0 ;  /* 0x0000001709171207 */ /* 0x000fe40000000000 */
[----:B------:R0:W3:Y:S09]  /*3890*/  LDG.E.64.CONSTANT R8, desc[UR10][R28.64] ;  /* 0x0000000a1c087981 */ /* 0x0000f2000c1e9b00 */
[----:B-----5:R-:W-:-:S04]  /*38a0*/  @P2 ISETP.GE.U32.AND P0, PT, R22, R10, PT ;  /* 0x0000000a1600220c */ /* 0x020fc80003f06070 */
[----:B------:R-:W-:-:S04]  /*38b0*/  @P2 ISETP.GE.AND.EX P0, PT, R23, R11, PT, P0 ;  /* 0x0000000b1700220c */ /* 0x000fc80003f06300 */
[----:B------:R-:W-:-:S04]  /*38c0*/  @P2 ISETP.LT.OR P0, PT, R27, R25, !P0 ;  /* 0x000000191b00220c */ /* 0x000fc80004701670 */
[----:B------:R-:W-:Y:S02]  /*38d0*/  @P2 SEL R27, R25, R27, P0 ;  /* 0x0000001b191b2207 */ /* 0x000fe40000000000 */
[----:B------:R-:W4:Y:S02]  /*38e0*/  LDG.E.CONSTANT R25, desc[UR10][R28.64+-0x2008] ;  /* 0xffdff80a1c197981 */ /* 0x000f24000c1e9900 */
[----:B------:R-:W-:Y:S02]  /*38f0*/  ISETP.GE.AND P1, PT, R27, R4, PT ;  /* 0x000000041b00720c */ /* 0x000fe40003f26270 */
[----:B------:R-:W-:Y:S02]  /*3900*/  @P2 SEL R10, R22, R10, P0 ;  /* 0x0000000a160a2207 */ /* 0x000fe40000000000 */
[----:B------:R-:W-:Y:S02]  /*3910*/  @P2 SEL R11, R23, R11, P0 ;  /* 0x0000000b170b2207 */ /* 0x000fe40000000000 */
[----:B------:R-:W5:Y:S07]  /*3920*/  LDG.E.64.CONSTANT R22, desc[UR10][R28.64+-0x2000] ;  /* 0xffe0000a1c167981 */ /* 0x000f6e000c1e9b00 */
[----:B------:R-:W-:-:S04]  /*3930*/  @P1 ISETP.GE.U32.AND P0, PT, R10, R12, PT ;  /* 0x0000000c0a00120c */ /* 0x000fc80003f06070 */
[----:B------:R-:W-:-:S04]  /*3940*/  @P1 ISETP.GE.AND.EX P0, PT, R11, R13, PT, P0 ;  /* 0x0000000d0b00120c */ /* 0x000fc80003f06300 */
[----:B------:R-:W-:-:S04]  /*3950*/  @P1 ISETP.LT.OR P0, PT, R4, R27, !P0 ;  /* 0x0000001b0400120c */ /* 0x000fc80004701670 */
[----:B------:R-:W-:Y:S02]  /*3960*/  @P1 SEL R4, R27, R4, P0 ;  /* 0x000000041b041207 */ /* 0x000fe40000000000 */
[----:B------:R-:W2:Y:S01]  /*3970*/  LDG.E.CONSTANT R27, desc[UR10][R28.64+-0x1008] ;  /* 0xffeff80a1c1b7981 */ /* 0x000ea2000c1e9900 */
[----:B------:R-:W-:Y:S02]  /*3980*/  @P1 SEL R12, R10, R12, P0 ;  /* 0x0000000c0a0c1207 */ /* 0x000fe40000000000 */
[----:B------:R-:W-:Y:S02]  /*3990*/  @P1 SEL R13, R11, R13, P0 ;  /* 0x0000000d0b0d1207 */ /* 0x000fe40000000000 */
[----:B------:R-:W3:Y:S01]  /*39a0*/  LDG.E.64.CONSTANT R10, desc[UR10][R28.64+-0x1000] ;  /* 0xfff0000a1c0a7981 */ /* 0x000ee2000c1e9b00 */
[----:B------:R-:W-:-:S13]  /*39b0*/  ISETP.GE.AND P2, PT, R4, R5, PT ;  /* 0x000000050400720c */ /* 0x000fda0003f46270 */
[----:B------:R-:W-:-:S04]  /*39c0*/  @P2 ISETP.GE.U32.AND P0, PT, R12, R14, PT ;  /* 0x0000000e0c00220c */ /* 0x000fc80003f06070 */
[----:B------:R-:W-:-:S04]  /*39d0*/  @P2 ISETP.GE.AND.EX P0, PT, R13, R15, PT, P0 ;  /* 0x0000000f0d00220c */ /* 0x000fc80003f06300 */
[----:B------:R-:W-:-:S04]  /*39e0*/  @P2 ISETP.LT.OR P0, PT, R5, R4, !P0 ;  /* 0x000000040500220c */ /* 0x000fc80004701670 */
[----:B------:R-:W-:-:S04]  /*39f0*/  @P2 SEL R5, R4, R5, P0 ;  /* 0x0000000504052207 */ /* 0x000fc80000000000 */
[----:B------:R-:W-:Y:S02]  /*3a00*/  ISETP.GE.AND P1, PT, R5, R6, PT ;  /* 0x000000060500720c */ /* 0x000fe40003f26270 */
[----:B------:R-:W-:Y:S02]  /*3a10*/  @P2 SEL R14, R12, R14, P0 ;  /* 0x0000000e0c0e2207 */ /* 0x000fe40000000000 */
[----:B------:R-:W-:-:S09]  /*3a20*/  @P2 SEL R15, R13, R15, P0 ;  /* 0x0000000f0d0f2207 */ /* 0x000fd20000000000 */
        /* <DEDUP_REMOVED lines=17> */
[----:B------:R-:W-:Y:S02]  /*3b40*/  @P1 SEL R24, R7, R24, P0 ;  /* 0x0000001807181207 */ /* 0x000fe40000000000 */
[----:B------:R-:W-:Y:S02]  /*3b50*/  @P1 SEL R20, R18, R20, P0 ;  /* 0x0000001412141207 */ /* 0x000fe40000000000 */
[----:B------:R-:W-:Y:S01]  /*3b60*/  @P1 SEL R21, R19, R21, P0 ;  /* 0x0000001513151207 */ /* 0x000fe20000000000 */
[----:B------:R-:W-:-:S04]  /*3b70*/  UIADD3 UR4, UP1, UPT, UR4, -0x2, URZ ;  /* 0xfffffffe04047890 */ /* 0x000fc8000ff3e0ff */
[----:B------:R-:W-:Y:S02]  /*3b80*/  UIADD3.X UR5, UPT, UPT, UR5, -0x1, URZ, UP1, !UPT ;  /* 0xffffffff05057890 */ /* 0x000fe40008ffe4ff */
[----:B------:R-:W-:-:S04]  /*3b90*/  UISETP.NE.U32.AND UP1, UPT, UR4, URZ, UPT ;  /* 0x000000ff0400728c */ /* 0x000fc8000bf25070 */
[----:B------:R-:W-:Y:S01]  /*3ba0*/  UISETP.NE.AND.EX UP1, UPT, UR5, URZ, UPT, UP1 ;  /* 0x000000ff0500728c */ /* 0x000fe2000bf25310 */
[----:B----4-:R-:W-:-:S13]  /*3bb0*/  ISETP.GE.AND P2, PT, R24, R25, PT ;  /* 0x000000191800720c */ /* 0x010fda0003f46270 */
[----:B-----5:R-:W-:-:S04]  /*3bc0*/  @P2 ISETP.GE.U32.AND P0, PT, R20, R22, PT ;  /* 0x000000161400220c */ /* 0x020fc80003f06070 */
[----:B------:R-:W-:-:S04]  /*3bd0*/  @P2 ISETP.GE.AND.EX P0, PT, R21, R23, PT, P0 ;  /* 0x000000171500220c */ /* 0x000fc80003f06300 */
[----:B------:R-:W-:-:S04]  /*3be0*/  @P2 ISETP.LT.OR P0, PT, R25, R24, !P0 ;  /* 0x000000181900220c */ /* 0x000fc80004701670 */
[----:B------:R-:W-:-:S04]  /*3bf0*/  @P2 SEL R25, R24, R25, P0 ;  /* 0x0000001918192207 */ /* 0x000fc80000000000 */
[----:B--2---:R-:W-:Y:S02]  /*3c00*/  ISETP.GE.AND P3, PT, R25, R27, PT ;  /* 0x0000001b1900720c */ /* 0x004fe40003f66270 */
[----:B------:R-:W-:Y:S02]  /*3c10*/  @P2 SEL R22, R20, R22, P0 ;  /* 0x0000001614162207 */ /* 0x000fe40000000000 */
[----:B------:R-:W-:-:S09]  /*3c20*/  @P2 SEL R23, R21, R23, P0 ;  /* 0x0000001715172207 */ /* 0x000fd20000000000 */
[----:B---3--:R-:W-:-:S04]  /*3c30*/  @P3 ISETP.GE.U32.AND P0, PT, R22, R10, PT ;  /* 0x0000000a1600320c */ /* 0x008fc80003f06070 */
[----:B------:R-:W-:-:S04]  /*3c40*/  @P3 ISETP.GE.AND.EX P0, PT, R23, R11, PT, P0 ;  /* 0x0000000b1700320c */ /* 0x000fc80003f06300 */
[----:B------:R-:W-:-:S04]  /*3c50*/  @P3 ISETP.LT.OR P0, PT, R27, R25, !P0 ;  /* 0x000000191b00320c */ /* 0x000fc80004701670 */
[----:B------:R-:W-:-:S04]  /*3c60*/  @P3 SEL R27, R25, R27, P0 ;  /* 0x0000001b191b3207 */ /* 0x000fc80000000000 */
[----:B------:R-:W-:Y:S02]  /*3c70*/  ISETP.GE.AND P1, PT, R27, R26, PT ;  /* 0x0000001a1b00720c */ /* 0x000fe40003f26270 */
[----:B------:R-:W-:Y:S02]  /*3c80*/  @P3 SEL R10, R22, R10, P0 ;  /* 0x0000000a160a3207 */ /* 0x000fe40000000000 */
[----:B------:R-:W-:Y:S02]  /*3c90*/  @P3 SEL R11, R23, R11, P0 ;  /* 0x0000000b170b3207 */ /* 0x000fe40000000000 */
[----:B0-----:R-:W-:-:S07]  /*3ca0*/  IADD3 R28, P3, PT, R28, 0xa000, RZ ;  /* 0x0000a0001c1c7810 */ /* 0x001fce0007f7e0ff */
[----:B------:R-:W-:-:S04]  /*3cb0*/  @P1 ISETP.GE.U32.AND P0, PT, R10, R8, PT ;  /* 0x000000080a00120c */ /* 0x000fc80003f06070 */
[----:B------:R-:W-:Y:S02]  /*3cc0*/  @P1 ISETP.GE.AND.EX P0, PT, R11, R9, PT, P0 ;  /* 0x000000090b00120c */ /* 0x000fe40003f06300 */
[----:B------:R-:W-:Y:S02]  /*3cd0*/  IADD3 R3, P2, PT, R3, 0xa00, RZ ;  /* 0x00000a0003037810 */ /* 0x000fe40007f5e0ff */
[----:B------:R-:W-:Y:S01]  /*3ce0*/  @P1 ISETP.LT.OR P0, PT, R26, R27, !P0 ;  /* 0x0000001b1a00120c */ /* 0x000fe20004701670 */
[----:B------:R-:W-:Y:S02]  /*3cf0*/  IMAD.X R29, RZ, RZ, R29, P3 ;  /* 0x000000ffff1d7224 */ /* 0x000fe400018e061d */
[----:B------:R-:W-:Y:S01]  /*3d00*/  IMAD.X R2, RZ, RZ, R2, P2 ;  /* 0x000000ffff027224 */ /* 0x000fe200010e0602 */
[----:B------:R-:W-:Y:S02]  /*3d10*/  @P1 SEL R26, R27, R26, P0 ;  /* 0x0000001a1b1a1207 */ /* 0x000fe40000000000 */
[----:B------:R-:W-:-:S02]  /*3d20*/  @P1 SEL R8, R10, R8, P0 ;  /* 0x000000080a081207 */ /* 0x000fc40000000000 */
[----:B------:R-:W-:Y:S01]  /*3d30*/  @P1 SEL R9, R11, R9, P0 ;  /* 0x000000090b091207 */ /* 0x000fe20000000000 */
[----:B------:R-:W-:Y:S06]  /*3d40*/  BRA.U UP1, `(.L_x_297) ;  /* 0xfffffff901747547 */ /* 0x000fec000b83ffff */
.L_x_296:
[----:B------:R-:W-:Y:S05]  /*3d50*/  BRA.U !UP0, `(.L_x_295) ;  /* 0x0000000108d87547 */ /* 0x000fea000b800000 */
[----:B------:R-:W0:Y:S02]  /*3d60*/  LDC.64 R4, c[0x0][0x380] ;  /* 0x0000e000ff047b82 */ /* 0x000e240000000a00 */
[----:B0-----:R-:W-:-:S03]  /*3d70*/  IMAD.WIDE.U32 R4, R0, 0x10, R4 ;  /* 0x0000001000047825 */ /* 0x001fc600078e0004 */
[----:B------:R-:W-:-:S04]  /*3d80*/  LEA R14, P0, R3, R4, 0x4 ;  /* 0x00000004030e7211 */ /* 0x000fc800078020ff */
[----:B------:R-:W-:-:S05]  /*3d90*/  LEA.HI.X R15, R3, R5, R2, 0x4, P0 ;  /* 0x00000005030f7211 */ /* 0x000fca00000f2402 */
        /* <DEDUP_REMOVED lines=38> */
[----:B------:R-:W-:Y:S02]  /*4000*/  @P2 SEL R13, R5, R13, P0 ;  /* 0x0000000d050d2207 */ /* 0x000fe40000000000 */
[----:B------:R-:W-:-:S05]  /*4010*/  IADD3 R3, P2, PT, R3, 0x500, RZ ;  /* 0x0000050003037810 */ /* 0x000fca0007f5e0ff */
[----:B------:R-:W-:-:S04]  /*4020*/  IMAD.X R2, RZ, RZ, R2, P2 ;  /* 0x000000ffff027224 */ /* 0x000fc800010e0602 */
[----:B------:R-:W-:-:S04]  /*4030*/  @P1 ISETP.GE.U32.AND P0, PT, R12, R16, PT ;  /* 0x000000100c00120c */ /* 0x000fc80003f06070 */
[----:B------:R-:W-:-:S04]  /*4040*/  @P1 ISETP.GE.AND.EX P0, PT, R13, R17, PT, P0 ;  /* 0x000000110d00120c */ /* 0x000fc80003f06300 */
[----:B------:R-:W-:-:S04]  /*4050*/  @P1 ISETP.LT.OR P0, PT, R23, R20, !P0 ;  /* 0x000000141700120c */ /* 0x000fc80004701670 */
[----:B------:R-:W-:Y:S02]  /*4060*/  @P1 SEL R16, R12, R16, P0 ;  /* 0x000000100c101207 */ /* 0x000fe40000000000 */
[----:B------:R-:W-:Y:S02]  /*4070*/  @P1 SEL R17, R13, R17, P0 ;  /* 0x000000110d111207 */ /* 0x000fe40000000000 */
[----:B------:R-:W-:Y:S01]  /*4080*/  @P1 SEL R23, R20, R23, P0 ;  /* 0x0000001714171207 */ /* 0x000fe20000000000 */
[----:B------:R-:W-:Y:S02]  /*4090*/  IMAD.MOV.U32 R8, RZ, RZ, R16 ;  /* 0x000000ffff087224 */ /* 0x000fe400078e0010 */
[----:B------:R-:W-:Y:S02]  /*40a0*/  IMAD.MOV.U32 R9, RZ, RZ, R17 ;  /* 0x000000ffff097224 */ /* 0x000fe400078e0011 */
[----:B------:R-:W-:-:S07]  /*40b0*/  IMAD.MOV.U32 R26, RZ, RZ, R23 ;  /* 0x000000ffff1a7224 */ /* 0x000fce00078e0017 */
.L_x_295:
[----:B------:R-:W0:Y:S02]  /*40c0*/  LDCU UR4, c[0x0][0x390] ;  /* 0x00007200ff0477ac */ /* 0x000e240008000800 */
[----:B0-----:R-:W-:Y:S02]  /*40d0*/  USHF.R.S32.HI UR5, URZ, 0x1f, UR4 ;  /* 0x0000001fff057899 */ /* 0x001fe40008011404 */
[----:B------:R-:W-:-:S04]  /*40e0*/  ISETP.GE.U32.AND P0, PT, R3, UR4, PT ;  /* 0x0000000403007c0c */ /* 0x000fc8000bf06070 */
[----:B------:R-:W-:-:S13]  /*40f0*/  ISETP.GE.AND.EX P0, PT, R2, UR5, PT, P0 ;  /* 0x0000000502007c0c */ /* 0x000fda000bf06300 */
[----:B------:R-:W-:Y:S05]  /*4100*/  @P0 BRA `(.L_x_298) ;  /* 0x0000000800480947 */ /* 0x000fea0003800000 */
[----:B------:R-:W-:Y:S01]  /*4110*/  IADD3 R5, PT, PT, -R3, UR4, RZ ;  /* 0x0000000403057c10 */ /* 0x000fe2000fffe1ff */
[----:B------:R-:W-:Y:S03]  /*4120*/  BSSY.RECONVERGENT B1, `(.L_x_298) ;  /* 0x0000090000017945 */ /* 0x000fe60003800200 */
[----:B------:R-:W-:-:S13]  /*4130*/  ISETP.GE.AND P0, PT, R0, R5, PT ;  /* 0x000000050000720c */ /* 0x000fda0003f06270 */
[----:B------:R-:W-:Y:S05]  /*4140*/  @P0 BRA `(.L_x_299) ;  /* 0x0000000800340947 */ /* 0x000fea0003800000 */
[----:B------:R-:W-:Y:S01]  /*4150*/  LOP3.LUT R4, RZ, R0, RZ, 0x33, !PT ;  /* 0x00000000ff047212 */ /* 0x000fe200078e33ff */
[----:B------:R-:W-:Y:S03]  /*4160*/  BSSY.RECONVERGENT B2, `(.L_x_300) ;  /* 0x000002d000027945 */ /* 0x000fe60003800200 */
[----:B------:R-:W-:-:S04]  /*4170*/  IADD3 R14, PT, PT, -R3, UR4, R4 ;  /* 0x00000004030e7c10 */ /* 0x000fc8000fffe104 */
[----:B------:R-:W-:-:S04]  /*4180*/  LOP3.LUT R4, R14, 0x300, RZ, 0xc0, !PT ;  /* 0x000003000e047812 */ /* 0x000fc800078ec0ff */
[----:B------:R-:W-:Y:S01]  /*4190*/  ISETP.NE.AND P0, PT, R4, 0x300, PT ;  /* 0x000003000400780c */ /* 0x000fe20003f05270 */
[----:B------:R-:W-:-:S12]  /*41a0*/  IMAD.MOV.U32 R4, RZ, RZ, R0 ;  /* 0x000000ffff047224 */ /* 0x000fd800078e0000 */
[----:B------:R-:W-:Y:S05]  /*41b0*/  @!P0 BRA `(.L_x_301) ;  /* 0x00000000009c8947 */ /* 0x000fea0003800000 */
[----:B------:R-:W0:Y:S01]  /*41c0*/  LDCU.64 UR6, c[0x0][0x380] ;  /* 0x00007000ff0677ac */ /* 0x000e220008000a00 */
[----:B------:R-:W-:Y:S02]  /*41d0*/  IADD3 R11, P0, PT, R0, R3, RZ ;  /* 0x00000003000b7210 */ /* 0x000fe40007f1e0ff */
[----:B------:R-:W-:-:S03]  /*41e0*/  LEA.HI R4, R14, 0x1, RZ, 0x18 ;  /* 0x000000010e047811 */ /* 0x000fc600078fc0ff */
[----:B------:R-:W-:Y:S01]  /*41f0*/  IMAD.X R10, RZ, RZ, R2, P0 ;  /* 0x000000ffff0a7224 */ /* 0x000fe200000e0602 */
[----:B------:R-:W-:Y:S01]  /*4200*/  LOP3.LUT R6, R4, 0x3, RZ, 0xc0, !PT ;  /* 0x0000000304067812 */ /* 0x000fe200078ec0ff */
[----:B------:R-:W-:-:S04]  /*4210*/  IMAD.MOV.U32 R4, RZ, RZ, R0 ;  /* 0x000000ffff047224 */ /* 0x000fc800078e0000 */
[----:B------:R-:W-:Y:S01]  /*4220*/  IMAD.MOV R12, RZ, RZ, -R6 ;  /* 0x000000ffff0c7224 */ /* 0x000fe200078e0a06 */
[----:B0-----:R-:W-:-:S04]  /*4230*/  LEA R13, P1, R11, UR6, 0x4 ;  /* 0x000000060b0d7c11 */ /* 0x001fc8000f8220ff */
[----:B------:R-:W-:-:S09]  /*4240*/  LEA.HI.X R11, R11, UR7, R10, 0x4, P1 ;  /* 0x000000070b0b7c11 */ /* 0x000fd200088f240a */
.L_x_304:
[----:B------:R-:W-:-:S05]  /*4250*/  IMAD.MOV.U32 R10, RZ, RZ, R13 ;  /* 0x000000ffff0a7224 */ /* 0x000fca00078e000d */
[----:B------:R-:W2:Y:S04]  /*4260*/  LDG.E.CONSTANT R19, desc[UR10][R10.64] ;  /* 0x0000000a0a137981 */ /* 0x000ea8000c1e9900 */
[----:B------:R-:W3:Y:S01]  /*4270*/  LDG.E.64.CONSTANT R6, desc[UR10][R10.64+0x8] ;  /* 0x0000080a0a067981 */ /* 0x000ee2000c1e9b00 */
[----:B------:R-:W-:Y:S01]  /*4280*/  VIADD R12, R12, 0x1 ;  /* 0x000000010c0c7836 */ /* 0x000fe20000000000 */
[----:B------:R-:W-:Y:S01]  /*4290*/  BSSY.RECONVERGENT B3, `(.L_x_302) ;  /* 0x0000016000037945 */ /* 0x000fe20003800200 */
[----:B------:R-:W-:Y:S01]  /*42a0*/  IMAD.MOV.U32 R15, RZ, RZ, R8 ;  /* 0x000000ffff0f7224 */ /* 0x000fe200078e0008 */
        /* <DEDUP_REMOVED lines=20> */
.L_x_303:
[----:B------:R-:W-:Y:S05]  /*43f0*/  BSYNC.RECONVERGENT B3 ;  /* 0x0000000000037941 */ /* 0x000fea0003800200 */
.L_x_302:
[----:B------:R-:W-:Y:S02]  /*4400*/  IMAD.X R11, RZ, RZ, R11, P3 ;  /* 0x000000ffff0b7224 */ /* 0x000fe400018e060b */
[----:B------:R-:W-:Y:S01]  /*4410*/  VIADD R4, R4, 0x100 ;  /* 0x0000010004047836 */ /* 0x000fe20000000000 */
[----:B------:R-:W-:Y:S06]  /*4420*/  @P2 BRA `(.L_x_304) ;  /* 0xfffffffc00882947 */ /* 0x000fec000383ffff */
.L_x_301:
[----:B------:R-:W-:Y:S05]  /*4430*/  BSYNC.RECONVERGENT B2 ;  /* 0x0000000000027941 */ /* 0x000fea0003800200 */
.L_x_300:
[----:B------:R-:W-:-:S13]  /*4440*/  ISETP.GE.U32.AND P0, PT, R14, 0x300, PT ;  /* 0x000003000e00780c */ /* 0x000fda0003f06070 */
[----:B------:R-:W-:Y:S05]  /*4450*/  @!P0 BRA `(.L_x_299) ;  /* 0x0000000400708947 */ /* 0x000fea0003800000 */
[----:B------:R-:W0:Y:S01]  /*4460*/  LDCU.64 UR6, c[0x0][0x380] ;  /* 0x00007000ff0677ac */ /* 0x000e220008000a00 */
[----:B------:R-:W-:-:S05]  /*4470*/  IADD3 R3, P0, PT, R4, R3, RZ ;  /* 0x0000000304037210 */ /* 0x000fca0007f1e0ff */
[----:B------:R-:W-:Y:S01]  /*4480*/  IMAD.X R2, RZ, RZ, R2, P0 ;  /* 0x000000ffff027224 */ /* 0x000fe200000e0602 */
[----:B0-----:R-:W-:-:S04]  /*4490*/  LEA R10, P1, R3, UR6, 0x4 ;  /* 0x00000006030a7c11 */ /* 0x001fc8000f8220ff */
[----:B------:R-:W-:Y:S02]  /*44a0*/  IADD3 R10, P0, PT, R10, 0x3008, RZ ;  /* 0x000030080a0a7810 */ /* 0x000fe40007f1e0ff */
[----:B------:R-:W-:-:S05]  /*44b0*/  LEA.HI.X R11, R3, UR7, R2, 0x4, P1 ;  /* 0x00000007030b7c11 */ /* 0x000fca00088f2402 */
[----:B------:R-:W-:-:S07]  /*44c0*/  IMAD.X R11, RZ, RZ, R11, P0 ;  /* 0x000000ffff0b7224 */ /* 0x000fce00000e060b */
.L_x_313:
[----:B------:R-:W2:Y:S04]  /*44d0*/  LDG.E.CONSTANT R17, desc[UR10][R10.64+-0x3008] ;  /* 0xffcff80a0a117981 */ /* 0x000ea8000c1e9900 */
[----:B------:R-:W3:Y:S04]  /*44e0*/  LDG.E.64.CONSTANT R14, desc[UR10][R10.64+-0x3000] ;  /* 0xffd0000a0a0e7981 */ /* 0x000ee8000c1e9b00 */
[----:B------:R0:W5:Y:S04]  /*44f0*/  LDG.E.CONSTANT R23, desc[UR10][R10.64+-0x2008] ;  /* 0xffdff80a0a177981 */ /* 0x000168000c1e9900 */
        /* <DEDUP_REMOVED lines=22> */
.L_x_306:
[----:B------:R-:W-:Y:S05]  /*4660*/  BSYNC.RECONVERGENT B2 ;  /* 0x0000000000027941 */ /* 0x000fea0003800200 */
.L_x_305:
        /* <DEDUP_REMOVED lines=17> */
.L_x_308:
[----:B------:R-:W-:Y:S05]  /*4780*/  BSYNC.RECONVERGENT B2 ;  /* 0x0000000000027941 */ /* 0x000fea0003800200 */
.L_x_307:
        /* <DEDUP_REMOVED lines=17> */
.L_x_310:
[----:B------:R-:W-:Y:S05]  /*48a0*/  BSYNC.RECONVERGENT B2 ;  /* 0x0000000000027941 */ /* 0x000fea0003800200 */
.L_x_309:
        /* <DEDUP_REMOVED lines=17> */
.L_x_312:
[----:B------:R-:W-:Y:S05]  /*49c0*/  BSYNC.RECONVERGENT B2 ;  /* 0x0000000000027941 */ /* 0x000fea0003800200 */
.L_x_311:
[----:B------:R-:W-:Y:S01]  /*49d0*/  VIADD R4, R4, 0x400 ;  /* 0x0000040004047836 */ /* 0x000fe20000000000 */
[----:B------:R-:W-:-:S04]  /*49e0*/  IADD3 R10, P1, PT, R10, 0x4000, RZ ;  /* 0x000040000a0a7810 */ /* 0x000fc80007f3e0ff */
[----:B------:R-:W-:Y:S01]  /*49f0*/  ISETP.GE.AND P0, PT, R4, R5, PT ;  /* 0x000000050400720c */ /* 0x000fe20003f06270 */
[----:B------:R-:W-:-:S12]  /*4a00*/  IMAD.X R11, RZ, RZ, R11, P1 ;  /* 0x000000ffff0b7224 */ /* 0x000fd800008e060b */
[----:B------:R-:W-:Y:S05]  /*4a10*/  @!P0 BRA `(.L_x_313) ;  /* 0xfffffff800ac8947 */ /* 0x000fea000383ffff */
.L_x_299:
[----:B------:R-:W-:Y:S05]  /*4a20*/  BSYNC.RECONVERGENT B1 ;  /* 0x0000000000017941 */ /* 0x000fea0003800200 */
.L_x_298:
[----:B------:R-:W0:Y:S01]  /*4a30*/  S2R R2, SR_LANEID ;  /* 0x0000000000027919 */ /* 0x000e220000000000 */
[----:B------:R-:W-:Y:S01]  /*4a40*/  BSSY.RECONVERGENT B1, `(.L_x_314) ;  /* 0x000001e000017945 */ /* 0x000fe20003800200 */
[----:B------:R-:W-:Y:S01]  /*4a50*/  IMAD.MOV.U32 R6, RZ, RZ, R8 ;  /* 0x000000ffff067224 */ /* 0x000fe200078e0008 */
[----:B------:R1:W2:Y:S01]  /*4a60*/  SHFL.DOWN PT, R3, R26, 0x1, 0x1f ;  /* 0x08201f001a037f89 */ /* 0x0002a200000e0000 */
[----:B------:R-:W-:-:S03]  /*4a70*/  IMAD.MOV.U32 R7, RZ, RZ, R9 ;  /* 0x000000ffff077224 */ /* 0x000fc600078e0009 */
[----:B------:R1:W3:Y:S04]  /*4a80*/  SHFL.DOWN PT, R5, R8, 0x1, 0x1f ;  /* 0x08201f0008057f89 */ /* 0x0002e800000e0000 */
[----:B------:R1:W4:Y:S01]  /*4a90*/  SHFL.DOWN PT, R4, R9, 0x1, 0x1f ;  /* 0x08201f0009047f89 */ /* 0x00032200000e0000 */
[C---:B0-----:R-:W-:Y:S02]  /*4aa0*/  ISETP.GT.AND P0, PT, R2.reuse, 0x1e, PT ;  /* 0x0000001e0200780c */ /* 0x041fe40003f04270 */
[C---:B------:R-:W-:Y:S02]  /*4ab0*/  ISETP.GT.AND P1, PT, R2.reuse, 0x1d, PT ;  /* 0x0000001d0200780c */ /* 0x040fe40003f24270 */
[C---:B------:R-:W-:Y:S02]  /*4ac0*/  ISETP.GT.AND P5, PT, R2.reuse, 0x1b, PT ;  /* 0x0000001b0200780c */ /* 0x040fe40003fa4270 */
[----:B------:R-:W-:-:S02]  /*4ad0*/  ISETP.GT.AND P4, PT, R2, 0x17, PT ;  /* 0x000000170200780c */ /* 0x000fc40003f84270 */
[C---:B------:R-:W-:Y:S02]  /*4ae0*/  ISETP.GT.AND P3, PT, R2.reuse, 0xf, PT ;  /* 0x0000000f0200780c */ /* 0x040fe40003f64270 */
[----:B------:R-:W-:Y:S01]  /*4af0*/  ISETP.NE.AND P2, PT, R2, RZ, PT ;  /* 0x000000ff0200720c */ /* 0x000fe20003f45270 */
[----:B------:R-:W-:Y:S02]  /*4b00*/  IMAD.MOV.U32 R2, RZ, RZ, R26 ;  /* 0x000000ffff027224 */ /* 0x000fe400078e001a */
[----:B-1234-:R-:W-:Y:S10]  /*4b10*/  @P0 BRA `(.L_x_315) ;  /* 0x0000000000400947 */ /* 0x01eff40003800000 */
        /* <DEDUP_REMOVED lines=9> */
[----:B------:R-:W-:-:S04]  /*4bb0*/  @P6 ISETP.GE.U32.AND P0, PT, R8, R5, PT ;  /* 0x000000050800620c */ /* 0x000fc80003f06070 */
[----:B------:R-:W-:-:S04]  /*4bc0*/  @P6 ISETP.GE.AND.EX P0, PT, R9, R4, PT, P0 ;  /* 0x000000040900620c */ /* 0x000fc80003f06300 */
[----:B------:R-:W-:Y:S02]  /*4bd0*/  @P6 SEL R2, R26, R3, !P0 ;  /* 0x000000031a026207 */ /* 0x000fe40004000000 */
[----:B------:R-:W-:-:S04]  /*4be0*/  @P6 ISETP.LT.U32.AND P0, PT, R8, R5, PT ;  /* 0x000000050800620c */ /* 0x000fc80003f01070 */
[----:B------:R-:W-:-:S04]  /*4bf0*/  @P6 ISETP.LT.AND.EX P0, PT, R9, R4, PT, P0 ;  /* 0x000000040900620c */ /* 0x000fc80003f01300 */
[----:B------:R-:W-:Y:S02]  /*4c00*/  @P6 SEL R6, R8, R5, P0 ;  /* 0x0000000508066207 */ /* 0x000fe40000000000 */
[----:B------:R-:W-:-:S07]  /*4c10*/  @P6 SEL R7, R9, R4, P0 ;  /* 0x0000000409076207 */ /* 0x000fce0000000000 */
.L_x_315:
[----:B------:R-:W-:Y:S05]  /*4c20*/  BSYNC.RECONVERGENT B1 ;  /* 0x0000000000017941 */ /* 0x000fea0003800200 */
.L_x_314:
[----:B------:R0:W1:Y:S01]  /*4c30*/  SHFL.DOWN PT, R9, R2, 0x2, 0x1f ;  /* 0x08401f0002097f89 */ /* 0x00006200000e0000 */
[----:B------:R-:W-:Y:S01]  /*4c40*/  BSSY.RECONVERGENT B1, `(.L_x_316) ;  /* 0x0000017000017945 */ /* 0x000fe20003800200 */
[----:B------:R-:W-:Y:S02]  /*4c50*/  IMAD.MOV.U32 R3, RZ, RZ, R2 ;  /* 0x000000ffff037224 */ /* 0x000fe400078e0002 */
[----:B------:R0:W2:Y:S01]  /*4c60*/  SHFL.DOWN PT, R11, R6, 0x2, 0x1f ;  /* 0x08401f00060b7f89 */ /* 0x0000a200000e0000 */
[----:B------:R-:W-:Y:S02]  /*4c70*/  IMAD.MOV.U32 R4, RZ, RZ, R6 ;  /* 0x000000ffff047224 */ /* 0x000fe400078e0006 */
[----:B------:R-:W-:Y:S01]  /*4c80*/  IMAD.MOV.U32 R5, RZ, RZ, R7 ;  /* 0x000000ffff057224 */ /* 0x000fe200078e0007 */
[----:B------:R0:W3:Y:S01]  /*4c90*/  SHFL.DOWN PT, R8, R7, 0x2, 0x1f ;  /* 0x08401f0007087f89 */ /* 0x0000e200000e0000 */
[----:B------:R-:W-:Y:S05]  /*4ca0*/  @P1 BRA `(.L_x_317) ;  /* 0x0000000000401947 */ /* 0x000fea0003800000 */
[----:B-1----:R-:W-:Y:S01]  /*4cb0*/  ISETP.GE.AND P0, PT, R2, R9, PT ;  /* 0x000000090200720c */ /* 0x002fe20003f06270 */
[----:B------:R-:W-:Y:S02]  /*4cc0*/  IMAD.MOV.U32 R3, RZ, RZ, R9 ;  /* 0x000000ffff037224 */ /* 0x000fe400078e0009 */
[----:B--2---:R-:W-:Y:S02]  /*4cd0*/  IMAD.MOV.U32 R4, RZ, RZ, R11 ;  /* 0x000000ffff047224 */ /* 0x004fe400078e000b */
        /* <DEDUP_REMOVED lines=13> */
.L_x_317:
[----:B------:R-:W-:Y:S05]  /*4db0*/  BSYNC.RECONVERGENT B1 ;  /* 0x0000000000017941 */ /* 0x000fea0003800200 */
.L_x_316:
[----:B---3--:R3:W4:Y:S01]  /*4dc0*/  SHFL.DOWN PT, R8, R3, 0x4, 0x1f ;  /* 0x08801f0003087f89 */ /* 0x00872200000e0000 */
[----:B------:R-:W-:Y:S01]  /*4dd0*/  BSSY.RECONVERGENT B1, `(.L_x_318) ;  /* 0x0000017000017945 */ /* 0x000fe20003800200 */
[----:B0-----:R-:W-:Y:S02]  /*4de0*/  IMAD.MOV.U32 R2, RZ, RZ, R3 ;  /* 0x000000ffff027224 */ /* 0x001fe400078e0003 */
[----:B-1----:R3:W0:Y:S01]  /*4df0*/  SHFL.DOWN PT, R9, R4, 0x4, 0x1f ;  /* 0x08801f0004097f89 */ /* 0x00262200000e0000 */
[----:B------:R-:W-:Y:S02]  /*4e00*/  IMAD.MOV.U32 R6, RZ, RZ, R4 ;  /* 0x000000ffff067224 */ /* 0x000fe400078e0004 */
[----:B------:R-:W-:Y:S01]  /*4e10*/  IMAD.MOV.U32 R7, RZ, RZ, R5 ;  /* 0x000000ffff077224 */ /* 0x000fe200078e0005 */
[----:B------:R3:W1:Y:S01]  /*4e20*/  SHFL.DOWN PT, R10, R5, 0x4, 0x1f ;  /* 0x08801f00050a7f89 */ /* 0x00066200000e0000 */
[----:B------:R-:W-:Y:S05]  /*4e30*/  @P5 BRA `(.L_x_319) ;  /* 0x0000000000405947 */ /* 0x000fea0003800000 */
[----:B----4-:R-:W-:Y:S01]  /*4e40*/  ISETP.GE.AND P0, PT, R3, R8, PT ;  /* 0x000000080300720c */ /* 0x010fe20003f06270 */
[----:B------:R-:W-:Y:S02]  /*4e50*/  IMAD.MOV.U32 R2, RZ, RZ, R8 ;  /* 0x000000ffff027224 */ /* 0x000fe400078e0008 */
[----:B0-----:R-:W-:Y:S02]  /*4e60*/  IMAD.MOV.U32 R6, RZ, RZ, R9 ;  /* 0x000000ffff067224 */ /* 0x001fe400078e0009 */
[----:B-1----:R-:W-:-:S08]  /*4e70*/  IMAD.MOV.U32 R7, RZ, RZ, R10 ;  /* 0x000000ffff077224 */ /* 0x002fd000078e000a */
        /* <DEDUP_REMOVED lines=12> */
.L_x_319:
[----:B------:R-:W-:Y:S05]  /*4f40*/  BSYNC.RECONVERGENT B1 ;  /* 0x0000000000017941 */ /* 0x000fea0003800200 */
.L_x_318:
[----:B0-----:R0:W0:Y:S01]  /*4f50*/  SHFL.DOWN PT, R9, R2, 0x8, 0x1f ;  /* 0x09001f0002097f89 */ /* 0x00102200000e0000 */
[----:B------:R-:W-:Y:S01]  /*4f60*/  BSSY.RECONVERGENT B1, `(.L_x_320) ;  /* 0x0000017000017945 */ /* 0x000fe20003800200 */
[----:B---3--:R-:W-:Y:S02]  /*4f70*/  IMAD.MOV.U32 R3, RZ, RZ, R2 ;  /* 0x000000ffff037224 */ /* 0x008fe400078e0002 */
[----:B--2---:R2:W3:Y:S01]  /*4f80*/  SHFL.DOWN PT, R11, R6, 0x8, 0x1f ;  /* 0x09001f00060b7f89 */ /* 0x0044e200000e0000 */
[----:B------:R-:W-:Y:S02]  /*4f90*/  IMAD.MOV.U32 R4, RZ, RZ, R6 ;  /* 0x000000ffff047224 */ /* 0x000fe400078e0006 */
[----:B------:R-:W-:Y:S01]  /*4fa0*/  IMAD.MOV.U32 R5, RZ, RZ, R7 ;  /* 0x000000ffff057224 */ /* 0x000fe200078e0007 */
[----:B----4-:R2:W4:Y:S01]  /*4fb0*/  SHFL.DOWN PT, R8, R7, 0x8, 0x1f ;  /* 0x09001f0007087f89 */ /* 0x01052200000e0000 */
[----:B------:R-:W-:Y:S05]  /*4fc0*/  @P4 BRA `(.L_x_321) ;  /* 0x0000000000404947 */ /* 0x000fea0003800000 */
[----:B0-----:R-:W-:Y:S01]  /*4fd0*/  ISETP.GE.AND P0, PT, R2, R9, PT ;  /* 0x000000090200720c */ /* 0x001fe20003f06270 */
[----:B------:R-:W-:Y:S02]  /*4fe0*/  IMAD.MOV.U32 R3, RZ, RZ, R9 ;  /* 0x000000ffff037224 */ /* 0x000fe400078e0009 */
[----:B---3--:R-:W-:Y:S02]  /*4ff0*/  IMAD.MOV.U32 R4, RZ, RZ, R11 ;  /* 0x000000ffff047224 */ /* 0x008fe400078e000b */
[----:B----4-:R-:W-:-:S08]  /*5000*/  IMAD.MOV.U32 R5, RZ, RZ, R8 ;  /* 0x000000ffff057224 */ /* 0x010fd000078e0008 */
        /* <DEDUP_REMOVED lines=12> */
.L_x_321:
[----:B------:R-:W-:Y:S05]  /*50d0*/  BSYNC.RECONVERGENT B1 ;  /* 0x0000000000017941 */ /* 0x000fea0003800200 */
.L_x_320:
[----:B0-----:R0:W0:Y:S01]  /*50e0*/  SHFL.DOWN PT, R2, R3, 0x10, 0x1f ;  /* 0x0a001f0003027f89 */ /* 0x00102200000e0000 */
[----:B------:R-:W-:Y:S01]  /*50f0*/  BSSY.RECONVERGENT B1, `(.L_x_322) ;  /* 0x0000017000017945 */ /* 0x000fe20003800200 */
[----:B----4-:R-:W-:Y:S02]  /*5100*/  IMAD.MOV.U32 R8, RZ, RZ, R3 ;  /* 0x000000ffff087224 */ /* 0x010fe400078e0003 */
[----:B------:R4:W0:Y:S01]  /*5110*/  SHFL.DOWN PT, R9, R4, 0x10, 0x1f ;  /* 0x0a001f0004097f89 */ /* 0x00082200000e0000 */
[----:B--2---:R-:W-:Y:S02]  /*5120*/  IMAD.MOV.U32 R7, RZ, RZ, R4 ;  /* 0x000000ffff077224 */ /* 0x004fe400078e0004 */
[----:B------:R-:W-:Y:S01]  /*5130*/  IMAD.MOV.U32 R6, RZ, RZ, R5 ;  /* 0x000000ffff067224 */ /* 0x000fe200078e0005 */
[----:B-1----:R4:W1:Y:S01]  /*5140*/  SHFL.DOWN PT, R10, R5, 0x10, 0x1f ;  /* 0x0a001f00050a7f89 */ /* 0x00286200000e0000 */
[----:B------:R-:W-:Y:S05]  /*5150*/  @P3 BRA `(.L_x_323) ;  /* 0x0000000000403947 */ /* 0x000fea0003800000 */
[----:B0-----:R-:W-:Y:S01]  /*5160*/  ISETP.GE.AND P0, PT, R3, R2, PT ;  /* 0x000000020300720c */ /* 0x001fe20003f06270 */
[----:B------:R-:W-:Y:S02]  /*5170*/  IMAD.MOV.U32 R8, RZ, RZ, R2 ;  /* 0x000000ffff087224 */ /* 0x000fe400078e0002 */
[----:B------:R-:W-:Y:S02]  /*5180*/  IMAD.MOV.U32 R7, RZ, RZ, R9 ;  /* 0x000000ffff077224 */ /* 0x000fe400078e0009 */
        /* <DEDUP_REMOVED lines=13> */
.L_x_323:
[----:B------:R-:W-:Y:S05]  /*5260*/  BSYNC.RECONVERGENT B1 ;  /* 0x0000000000017941 */ /* 0x000fea0003800200 */
.L_x_322:
[----:B------:R-:W-:Y:S04]  /*5270*/  BSSY.RECONVERGENT B1, `(.L_x_324) ;  /* 0x000000c000017945 */ /* 0x000fe80003800200 */
[----:B------:R-:W-:Y:S05]  /*5280*/  @P2 BRA `(.L_x_325) ;  /* 0x0000000000282947 */ /* 0x000fea0003800000 */
[----:B----4-:R-:W2:Y:S01]  /*5290*/  S2R R4, SR_CgaCtaId ;  /* 0x0000000000047919 */ /* 0x010ea20000008800 */
[----:B0-----:R-:W-:Y:S02]  /*52a0*/  MOV R3, 0x400 ;  /* 0x0000040000037802 */ /* 0x001fe40000000f00 */
[----:B------:R-:W-:-:S04]  /*52b0*/  SHF.R.U32.HI R2, RZ, 0x1, R0 ;  /* 0x00000001ff027819 */ /* 0x000fc80000011600 */
[----:B------:R-:W-:Y:S02]  /*52c0*/  LOP3.LUT R2, R2, 0x1f0, RZ, 0xc0, !PT ;  /* 0x000001f002027812 */ /* 0x000fe400078ec0ff */
[----:B--2---:R-:W-:-:S05]  /*52d0*/  LEA R3, R4, R3, 0x18 ;  /* 0x0000000304037211 */ /* 0x004fca00078ec0ff */
[----:B------:R-:W-:Y:S02]  /*52e0*/  IMAD.IADD R5, R2, 0x1, R3 ;  /* 0x0000000102057824 */ /* 0x000fe400078e0203 */
[----:B------:R-:W-:Y:S02]  /*52f0*/  IMAD.MOV.U32 R2, RZ, RZ, R7 ;  /* 0x000000ffff027224 */ /* 0x000fe400078e0007 */
[----:B------:R-:W-:Y:S01]  /*5300*/  IMAD.MOV.U32 R3, RZ, RZ, R6 ;  /* 0x000000ffff037224 */ /* 0x000fe200078e0006 */
[----:B------:R2:W-:Y:S04]  /*5310*/  STS [R5+0x8], R8 ;  /* 0x0000080805007388 */ /* 0x0005e80000000800 */
[----:B------:R2:W-:Y:S02]  /*5320*/  STS.64 [R5+0x10], R2 ;  /* 0x0000100205007388 */ /* 0x0005e40000000a00 */
.L_x_325:
[----:B------:R-:W-:Y:S05]  /*5330*/  BSYNC.RECONVERGENT B1 ;  /* 0x0000000000017941 */ /* 0x000fea0003800200 */
.L_x_324:
        /* <DEDUP_REMOVED lines=8> */
[----:B----4-:R-:W2:Y:S04]  /*53c0*/  LDS.64 R4, [R24+0x20] ;  /* 0x0000200018047984 */ /* 0x010ea80000000a00 */
[----:B------:R4:W1:Y:S04]  /*53d0*/  LDS R18, [R24+0x28] ;  /* 0x0000280018127984 */ /* 0x0008680000000800 */
[----:B------:R4:W1:Y:S01]  /*53e0*/  LDS R16, [R24+0x38] ;  /* 0x0000380018107984 */ /* 0x0008620000000800 */
[----:B0-----:R-:W-:Y:S01]  /*53f0*/  ISETP.GE.AND P0, PT, R8, R3, PT ;  /* 0x000000030800720c */ /* 0x001fe20003f06270 */
[----:B------:R-:W-:-:S02]  /*5400*/  IMAD.MOV.U32 R19, RZ, RZ, R3 ;  /* 0x000000ffff137224 */ /* 0x000fc400078e0003 */
[----:B--2---:R-:W-:Y:S02]  /*5410*/  IMAD.MOV.U32 R21, RZ, RZ, R4 ;  /* 0x000000ffff157224 */ /* 0x004fe400078e0004 */
[----:B------:R-:W-:-:S08]  /*5420*/  IMAD.MOV.U32 R20, RZ, RZ, R5 ;  /* 0x000000ffff147224 */ /* 0x000fd000078e0005 */
[----:B-1--4-:R-:W-:Y:S05]  /*5430*/  @!P0 BRA `(.L_x_327) ;  /* 0x00000000002c8947 */ /* 0x012fea0003800000 */
        /* <DEDUP_REMOVED lines=11> */
.L_x_327:
[----:B------:R-:W-:Y:S05]  /*54f0*/  BSYNC.RECONVERGENT B1 ;  /* 0x0000000000017941 */ /* 0x000fea0003800200 */
.L_x_326:
[----:B------:R-:W0:Y:S01]  /*5500*/  LDS.64 R4, [R24+0x30] ;  /* 0x0000300018047984 */ /* 0x000e220000000a00 */
[----:B------:R-:W-:Y:S01]  /*5510*/  ISETP.GE.AND P0, PT, R19, R18, PT ;  /* 0x000000121300720c */ /* 0x000fe20003f06270 */
[----:B------:R-:W-:Y:S01]  /*5520*/  BSSY.RECONVERGENT B1, `(.L_x_328) ;  /* 0x0000019000017945 */ /* 0x000fe20003800200 */
[----:B------:R-:W-:Y:S01]  /*5530*/  IMAD.MOV.U32 R23, RZ, RZ, R18 ;  /* 0x000000ffff177224 */ /* 0x000fe200078e0012 */
[----:B------:R1:W2:Y:S04]  /*5540*/  LDS R17, [R24+0x48] ;  /* 0x0000480018117984 */ /* 0x0002a80000000800 */
[----:B------:R1:W4:Y:S04]  /*5550*/  LDS R15, [R24+0x58] ;  /* 0x00005800180f7984 */ /* 0x0003280000000800 */
[----:B------:R1:W1:Y:S04]  /*5560*/  LDS R14, [R24+0x68] ;  /* 0x00006800180e7984 */ /* 0x0002680000000800 */
[----:B------:R0:W1:Y:S04]  /*5570*/  LDS R0, [R24+0x78] ;  /* 0x0000780018007984 */ /* 0x0000680000000800 */
[----:B------:R0:W1:Y:S04]  /*5580*/  LDS.64 R6, [R24+0x40] ;  /* 0x0000400018067984 */ /* 0x0000680000000a00 */
[----:B------:R0:W1:Y:S04]  /*5590*/  LDS.64 R8, [R24+0x50] ;  /* 0x0000500018087984 */ /* 0x0000680000000a00 */
[----:B---3--:R3:W1:Y:S04]  /*55a0*/  LDS.64 R10, [R24+0x60] ;  /* 0x00006000180a7984 */ /* 0x0086680000000a00 */
        /* <DEDUP_REMOVED lines=16> */
.L_x_329:
[----:B------:R-:W-:Y:S05]  /*56b0*/  BSYNC.RECONVERGENT B1 ;  /* 0x0000000000017941 */ /* 0x000fea0003800200 */
.L_x_328:
        /* <DEDUP_REMOVED lines=17> */
.L_x_331:
[----:B------:R-:W-:Y:S05]  /*57d0*/  BSYNC.RECONVERGENT B1 ;  /* 0x0000000000017941 */ /* 0x000fea0003800200 */
.L_x_330:
[----:B--2---:R-:W-:Y:S01]  /*57e0*/  ISETP.GE.AND P0, PT, R4, R17, PT ;  /* 0x000000110400720c */ /* 0x004fe20003f06270 */
        /* <DEDUP_REMOVED lines=16> */
.L_x_333:
[----:B------:R-:W-:Y:S05]  /*58f0*/  BSYNC.RECONVERGENT B1 ;  /* 0x0000000000017941 */ /* 0x000fea0003800200 */
.L_x_332:
[----:B----4-:R-:W-:Y:S01]  /*5900*/  ISETP.GE.AND P0, PT, R6, R15, PT ;  /* 0x0000000f0600720c */ /* 0x010fe20003f06270 */
        /* <DEDUP_REMOVED lines=16> */
.L_x_335:
[----:B------:R-:W-:Y:S05]  /*5a10*/  BSYNC.RECONVERGENT B1 ;  /* 0x0000000000017941 */ /* 0x000fea0003800200 */
.L_x_334:
        /* <DEDUP_REMOVED lines=17> */
.L_x_337:
[----:B------:R-:W-:Y:S05]  /*5b30*/  BSYNC.RECONVERGENT B1 ;  /* 0x0000000000017941 */ /* 0x000fea0003800200 */
.L_x_336:
        /* <DEDUP_REMOVED lines=16> */
.L_x_258:
[----:B------:R-:W-:Y:S05]  /*5c40*/  BSYNC.RECONVERGENT B0 ;  /* 0x0000000000007941 */ /* 0x000fea0003800200 */
.L_x_225:
[----:B------:R-:W-:Y:S05]  /*5c50*/  @P1 EXIT ;  /* 0x000000000000194d */ /* 0x000fea0003800000 */
[----:B0-2-4-:R-:W0:Y:S01]  /*5c60*/  LDC.64 R2, c[0x0][0x388] ;  /* 0x0000e200ff027b82 */ /* 0x015e220000000a00 */
[----:B------:R-:W-:-:S04]  /*5c70*/  LOP3.LUT R7, R7, R6, RZ, 0x3c, !PT ;  /* 0x0000000607077212 */ /* 0x000fc800078e3cff */
[----:B------:R-:W-:-:S04]  /*5c80*/  LOP3.LUT R6, R7, R6, RZ, 0x3c, !PT ;  /* 0x0000000607067212 */ /* 0x000fc800078e3cff */
[----:B------:R-:W-:-:S05]  /*5c90*/  LOP3.LUT R7, R7, R6, RZ, 0x3c, !PT ;  /* 0x0000000607077212 */ /* 0x000fca00078e3cff */
[----:B0-----:R-:W-:Y:S04]  /*5ca0*/  STG.E.64 desc[UR10][R2.64+0x8], R6 ;  /* 0x0000080602007986 */ /* 0x001fe8000c101b0a */
[----:B------:R-:W-:Y:S01]  /*5cb0*/  STG.E desc[UR10][R2.64], R8 ;  /* 0x0000000802007986 */ /* 0x000fe2000c10190a */
[----:B------:R-:W-:Y:S05]  /*5cc0*/  EXIT ;  /* 0x000000000000794d */ /* 0x000fea0003800000 */
.L_x_338:
        /* <DEDUP_REMOVED lines=11> */
.L_x_1420:


//--------------------- .text._ZN6thrust24THRUST_300001_SM_1000_NS8cuda_cub4core6detail13_kernel_agentINS1_8__reduce10DrainAgentIlEEJN3cub18CUB_300001_SM_10009GridQueueIyEElEEEvDpT0_ --------------------------
	.section	.text._ZN6thrust24THRUST_300001_SM_1000_NS8cuda_cub4core6detail13_kernel_agentINS1_8__reduce10DrainAgentIlEEJN3cub18CUB_300001_SM_10009GridQueueIyEElEEEvDpT0_,"ax",@progbits
	.align	128
        .global         _ZN6thrust24THRUST_300001_SM_1000_NS8cuda_cub4core6detail13_kernel_agentINS1_8__reduce10DrainAgentIlEEJN3cub18CUB_300001_SM_10009GridQueueIyEElEEEvDpT0_
        .type           _ZN6thrust24THRUST_300001_SM_1000_NS8cuda_cub4core6detail13_kernel_agentINS1_8__reduce10DrainAgentIlEEJN3cub18CUB_300001_SM_10009GridQueueIyEElEEEvDpT0_,@function
        .size           _ZN6thrust24THRUST_300001_SM_1000_NS8cuda_cub4core6detail13_kernel_agentINS1_8__reduce10DrainAgentIlEEJN3cub18CUB_300001_SM_10009GridQueueIyEElEEEvDpT0_,(.L_x_1421 - _ZN6thrust24THRUST_300001_SM_1000_NS8cuda_cub4core6detail13_kernel_agentINS1_8__reduce10DrainAgentIlEEJN3cub18CUB_300001_SM_10009GridQueueIyEElEEEvDpT0_)
        .other          _ZN6thrust24THRUST_300001_SM_1000_NS8cuda_cub4core6detail13_kernel_agentINS1_8__reduce10DrainAgentIlEEJN3cub18CUB_300001_SM_10009GridQueueIyEElEEEvDpT0_,@"STO_CUDA_ENTRY STV_DEFAULT"
_ZN6thrust24THRUST_300001_SM_1000_NS8cuda_cub4core6detail13_kernel_agentINS1_8__reduce10DrainAgentIlEEJN3cub18CUB_300001_SM_10009GridQueueIyEElEEEvDpT0_:
.text._ZN6thrust24THRUST_300001_SM_1000_NS8cuda_cub4core6detail13_kernel_agentINS1_8__reduce10DrainAgentIlEEJN3cub18CUB_300001_SM_10009GridQueueIyEElEEEvDpT0_:
[----:B------:R-:W-:Y:S08]  /*0000*/  LDC R1, c[0x0][0x37c] ;  /* 0x0000df00ff017b82 */ /* 0x000ff00000000800 */
[----:B------:R-:W0:Y:S01]  /*0010*/  LDC.64 R2, c[0x0][0x380] ;  /* 0x0000e000ff027b82 */ /* 0x000e220000000a00 */
[----:B------:R-:W0:Y:S07]  /*0020*/  LDCU.64 UR4, c[0x0][0x358] ;  /* 0x00006b00ff0477ac */ /* 0x000e2e0008000a00 */
[----:B------:R-:W1:Y:S01]  /*0030*/  LDC.64 R4, c[0x0][0x388] ;  /* 0x0000e200ff047b82 */ /* 0x000e620000000a00 */
[----:B0-----:R-:W-:Y:S04]  /*0040*/  STG.E.64 desc[UR4][R2.64+0x8], RZ ;  /* 0x000008ff02007986 */ /* 0x001fe8000c101b04 */
[----:B-1----:R-:W-:Y:S01]  /*0050*/  STG.E.64 desc[UR4][R2.64], R4 ;  /* 0x0000000402007986 */ /* 0x002fe2000c101b04 */
[----:B------:R-:W-:Y:S05]  /*0060*/  EXIT ;  /* 0x000000000000794d */ /* 0x000fea0003800000 */
.L_x_339:
        /* <DEDUP_REMOVED lines=9> */
.L_x_1421:


//--------------------- .text._ZN6thrust24THRUST_300001_SM_1000_NS8cuda_cub4core6detail13_kernel_agentINS1_8__reduce11ReduceAgentINS0_12zip_iteratorIN4cuda3std3__45tupleIJNS0_6detail15normal_iteratorINS0_10device_ptrIiEEEENS0_17counting_iteratorIlNS0_11use_defaultESI_SI_EEEEEEEPNSB_IJilEEESM_lNS1_9__extrema9arg_max_fIilNSA_4lessIiEEEEEEJSL_SN_lN3cub18CUB_300001_SM_100013GridEvenShareIlEENSV_9GridQueueIyEESS_EEEvDpT0_ --------------------------
	.section	.text._ZN6thrust24THRUST_300001_SM_1000_NS8cuda_cub4core6detail13_kernel_agentINS1_8__reduce11ReduceAgentINS0_12zip_iteratorIN4cuda3std3__45tupleIJNS0_6detail15normal_iteratorINS0_10device_ptrIiEEEENS0_17counting_iteratorIlNS0_11use_defaultESI_SI_EEEEEEEPNSB_IJilEEESM_lNS1_9__extrema9arg_max_fIilNSA_4lessIiEEEEEEJSL_SN_lN3cub18CUB_300001_SM_100013GridEvenShareIlEENSV_9GridQueueIyEESS_EEEvDpT0_,"ax",@progbits
	.align	128
        .global         _ZN6thrust24THRUST_300001_SM_1000_NS8cuda_cub4core6detail13_kernel_agentINS1_8__reduce11ReduceAgentINS0_12zip_iteratorIN4cuda3std3__45tupleIJNS0_6detail15normal_iteratorINS0_10device_ptrIiEEEENS0_17counting_iteratorIlNS0_11use_defaultESI_SI_EEEEEEEPNSB_IJilEEESM_lNS1_9__extrema9arg_max_fIilNSA_4lessIiEEEEEEJSL_SN_lN3cub18CUB_300001_SM_100013GridEvenShareIlEENSV_9GridQueueIyEESS_EEEvDpT0_
        .type           _ZN6thrust24THRUST_300001_SM_1000_NS8cuda_cub4core6detail13_kernel_agentINS1_8__reduce11ReduceAgentINS0_12zip_iteratorIN4cuda3std3__45tupleIJNS0_6detail15normal_iteratorINS0_10device_ptrIiEEEENS0_17counting_iteratorIlNS0_11use_defaultESI_SI_EEEEEEEPNSB_IJilEEESM_lNS1_9__extrema9arg_max_fIilNSA_4lessIiEEEEEEJSL_SN_lN3cub18CUB_300001_SM_100013GridEvenShareIlEENSV_9GridQueueIyEESS_EEEvDpT0_,@function
        .size           _ZN6thrust24THRUST_300001_SM_1000_NS8cuda_cub4core6detail13_kernel_agentINS1_8__reduce11ReduceAgentINS0_12zip_iteratorIN4cuda3std3__45tupleIJNS0_6detail15normal_iteratorINS0_10device_ptrIiEEEENS0_17counting_iteratorIlNS0_11use_defaultESI_SI_EEEEEEEPNSB_IJilEEESM_lNS1_9__extrema9arg_max_fIilNSA_4lessIiEEEEEEJSL_SN_lN3cub18CUB_300001_SM_100013GridEvenShareIlEENSV_9GridQueueIyEESS_EEEvDpT0_,(.L_x_1422 - _ZN6thrust24THRUST_300001_SM_1000_NS8cuda_cub4core6detail13_kernel_agentINS1_8__reduce11ReduceAgentINS0_12zip_iteratorIN4cuda3std3__45tupleIJNS0_6detail15normal_iteratorINS0_10device_ptrIiEEEENS0_17counting_iteratorIlNS0_11use_defaultESI_SI_EEEEEEEPNSB_IJilEEESM_lNS1_9__extrema9arg_max_fIilNSA_4lessIiEEEEEEJSL_SN_lN3cub18CUB_300001_SM_100013GridEvenShareIlEENSV_9GridQueueIyEESS_EEEvDpT0_)
        .other          _ZN6thrust24THRUST_300001_SM_1000_NS8cuda_cub4core6detail13_kernel_agentINS1_8__reduce11ReduceAgentINS0_12zip_iteratorIN4cuda3std3__45tupleIJNS0_6detail15normal_iteratorINS0_10device_ptrIiEEEENS0_17counting_iteratorIlNS0_11use_defaultESI_SI_EEEEEEEPNSB_IJilEEESM_lNS1_9__extrema9arg_max_fIilNSA_4lessIiEEEEEEJSL_SN_lN3cub18CUB_300001_SM_100013GridEvenShareIlEENSV_9GridQueueIyEESS_EEEvDpT0_,@"STO_CUDA_ENTRY STV_DEFAULT"
_ZN6thrust24THRUST_300001_SM_1000_NS8cuda_cub4core6detail13_kernel_agentINS1_8__reduce11ReduceAgentINS0_12zip_iteratorIN4cuda3std3__45tupleIJNS0_6detail15normal_iteratorINS0_10device_ptrIiEEEENS0_17counting_iteratorIlNS0_11use_defaultESI_SI_EEEEEEEPNSB_IJilEEESM_lNS1_9__extrema9arg_max_fIilNSA_4lessIiEEEEEEJSL_SN_lN3cub18CUB_300001_SM_100013GridEvenShareIlEENSV_9GridQueueIyEESS_EEEvDpT0_:
.text._ZN6thrust24THRUST_300001_SM_1000_NS8cuda_cub4core6detail13_kernel_agentINS1_8__reduce11ReduceAgentINS0_12zip_iteratorIN4cuda3std3__45tupleIJNS0_6detail15normal_iteratorINS0_10device_ptrIiEEEENS0_17counting_iteratorIlNS0_11use_defaultESI_SI_EEEEEEEPNSB_IJilEEESM_lNS1_9__extrema9arg_max_fIilNSA_4lessIiEEEEEEJSL_SN_lN3cub18CUB_300001_SM_100013GridEvenShareIlEENSV_9GridQueueIyEESS_EEEvDpT0_:
[----:B------:R-:W-:Y:S01]  /*0000*/  LDC R1, c[0x0][0x37c] ;  /* 0x0000df00ff017b82 */ /* 0x000fe20000000800 */
[----:B------:R-:W0:Y:S01]  /*0010*/  S2R R0, SR_CTAID.X ;  /* 0x0000000000007919 */ /* 0x000e220000002500 */
[----:B------:R-:W1:Y:S01]  /*0020*/  LDCU.64 UR4, c[0x0][0x398] ;  /* 0x00007300ff0477ac */ /* 0x000e620008000a00 */
[----:B------:R-:W-:Y:S01]  /*0030*/  BSSY.RECONVERGENT B0, `(.L_x_340) ;  /* 0x00005a5000007945 */ /* 0x000fe20003800200 */
[----:B------:R-:W2:Y:S01]  /*0040*/  LDCU UR6, c[0x0][0x370] ;  /* 0x00006e00ff0677ac */ /* 0x000ea20008000800 */
[----:B------:R-:W3:Y:S01]  /*0050*/  LDCU.64 UR10, c[0x0][0x358] ;  /* 0x00006b00ff0a77ac */ /* 0x000ee20008000a00 */
[----:B-1----:R-:W-:Y:S02]  /*0060*/  IMAD.U32 R7, RZ, RZ, UR4 ;  /* 0x00000004ff077e24 */ /* 0x002fe4000f8e00ff */
[----:B------:R-:W-:Y:S01]  /*0070*/  IMAD.U32 R18, RZ, RZ, UR5 ;  /* 0x00000005ff127e24 */ /* 0x000fe2000f8e00ff */
[----:B--2---:R-:W-:Y:S01]  /*0080*/  UIMAD UR6, UR6, 0x500, URZ ;  /* 0x00000500060678a4 */ /* 0x004fe2000f8e02ff */
[----:B0-----:R-:W-:-:S05]  /*0090*/  IMAD R6, R0, 0x500, RZ ;  /* 0x0000050000067824 */ /* 0x001fca00078e02ff */
[----:B------:R-:W-:-:S04]  /*00a0*/  IADD3 R2, P1, PT, R6, 0x500, RZ ;  /* 0x0000050006027810 */ /* 0x000fc80007f3e0ff */
[----:B------:R-:W-:Y:S01]  /*00b0*/  ISETP.GT.U32.AND P0, PT, R2, R7, PT ;  /* 0x000000070200720c */ /* 0x000fe20003f04070 */
[----:B------:R-:W-:-:S05]  /*00c0*/  IMAD.X R3, RZ, RZ, RZ, P1 ;  /* 0x000000ffff037224 */ /* 0x000fca00008e06ff */
[----:B------:R-:W-:-:S13]  /*00d0*/  ISETP.GT.AND.EX P0, PT, R3, R18, PT, P0 ;  /* 0x000000120300720c */ /* 0x000fda0003f04300 */
[----:B---3--:R-:W-:Y:S05]  /*00e0*/  @!P0 BRA `(.L_x_341) ;  /* 0x0000003000d48947 */ /* 0x008fea0003800000 */
[----:B------:R-:W0:Y:S01]  /*00f0*/  S2R R9, SR_TID.X ;  /* 0x0000000000097919 */ /* 0x000e220000002100 */
[----:B------:R-:W-:Y:S01]  /*0100*/  IMAD.IADD R10, R7, 0x1, -R6 ;  /* 0x00000001070a7824 */ /* 0x000fe200078e0a06 */
[----:B------:R-:W-:Y:S01]  /*0110*/  BSSY.RECONVERGENT B1, `(.L_x_342) ;  /* 0x0000010000017945 */ /* 0x000fe20003800200 */
[----:B------:R-:W-:Y:S02]  /*0120*/  IMAD.MOV.U32 R12, RZ, RZ, RZ ;  /* 0x000000ffff0c7224 */ /* 0x000fe400078e00ff */
[----:B------:R-:W-:Y:S02]  /*0130*/  IMAD.MOV.U32 R11, RZ, RZ, RZ ;  /* 0x000000ffff0b7224 */ /* 0x000fe400078e00ff */
[----:B------:R-:W-:Y:S01]  /*0140*/  IMAD.MOV.U32 R8, RZ, RZ, RZ ;  /* 0x000000ffff087224 */ /* 0x000fe200078e00ff */
[----:B0-----:R-:W-:Y:S01]  /*0150*/  ISETP.GE.AND P0, PT, R9, R10, PT ;  /* 0x0000000a0900720c */ /* 0x001fe20003f06270 */
[----:B------:R-:W-:-:S12]  /*0160*/  IMAD.MOV.U32 R13, RZ, RZ, R9 ;  /* 0x000000ffff0d7224 */ /* 0x000fd800078e0009 */
[----:B------:R-:W-:Y:S05]  /*0170*/  @P0 BRA `(.L_x_343) ;  /* 0x0000000000240947 */ /* 0x000fea0003800000 */
[----:B------:R-:W0:Y:S01]  /*0180*/  LDCU.128 UR4, c[0x0][0x380] ;  /* 0x00007000ff0477ac */ /* 0x000e220008000c00 */
[----:B------:R-:W-:-:S05]  /*0190*/  IADD3 R11, P0, PT, R6, R9, RZ ;  /* 0x00000009060b7210 */ /* 0x000fca0007f1e0ff */
[----:B------:R-:W-:Y:S01]  /*01a0*/  IMAD.X R8, RZ, RZ, RZ, P0 ;  /* 0x000000ffff087224 */ /* 0x000fe200000e06ff */
[----:B0-----:R-:W-:-:S04]  /*01b0*/  LEA R2, P1, R11, UR4, 0x2 ;  /* 0x000000040b027c11 */ /* 0x001fc8000f8210ff */
[----:B------:R-:W-:-:S05]  /*01c0*/  LEA.HI.X R3, R11, UR5, R8, 0x2, P1 ;  /* 0x000000050b037c11 */ /* 0x000fca00088f1408 */
[----:B------:R0:W5:Y:S01]  /*01d0*/  LDG.E R12, desc[UR10][R2.64] ;  /* 0x0000000a020c7981 */ /* 0x000162000c1e1900 */
[----:B------:R-:W-:Y:S01]  /*01e0*/  IADD3 R11, P0, PT, R11, UR6, RZ ;  /* 0x000000060b0b7c10 */ /* 0x000fe2000ff1e0ff */
[----:B------:R-:W-:-:S03]  /*01f0*/  VIADD R13, R9, 0x100 ;  /* 0x00000100090d7836 */ /* 0x000fc60000000000 */
[----:B------:R-:W-:-:S09]  /*0200*/  IADD3.X R8, PT, PT, R8, UR7, RZ, P0, !PT ;  /* 0x0000000708087c10 */ /* 0x000fd200087fe4ff */
.L_x_343:
[----:B------:R-:W-:Y:S05]  /*0210*/  BSYNC.RECONVERGENT B1 ;  /* 0x0000000000017941 */ /* 0x000fea0003800200 */
.L_x_342:
[----:B------:R-:W-:Y:S01]  /*0220*/  ISETP.GE.AND P0, PT, R13, R10, PT ;  /* 0x0000000a0d00720c */ /* 0x000fe20003f06270 */
[----:B------:R-:W-:-:S12]  /*0230*/  BSSY.RECONVERGENT B1, `(.L_x_344) ;  /* 0x0000099000017945 */ /* 0x000fd80003800200 */
[----:B------:R-:W-:Y:S05]  /*0240*/  @P0 BRA `(.L_x_345) ;  /* 0x00000008005c0947 */ /* 0x000fea0003800000 */
[----:B0-----:R-:W-:Y:S01]  /*0250*/  LOP3.LUT R2, RZ, R13, RZ, 0x33, !PT ;  /* 0x0000000dff027212 */ /* 0x001fe200078e33ff */
[----:B------:R-:W-:Y:S03]  /*0260*/  BSSY.RECONVERGENT B2, `(.L_x_346) ;  /* 0x000002e000027945 */ /* 0x000fe60003800200 */
[----:B------:R-:W-:-:S04]  /*0270*/  IADD3 R15, PT, PT, -R6, R7, R2 ;  /* 0x00000007060f7210 */ /* 0x000fc80007ffe102 */
[----:B------:R-:W-:-:S04]  /*0280*/  LOP3.LUT R2, R15, 0x300, RZ, 0xc0, !PT ;  /* 0x000003000f027812 */ /* 0x000fc800078ec0ff */
[----:B------:R-:W-:-:S13]  /*0290*/  ISETP.NE.AND P0, PT, R2, 0x300, PT ;  /* 0x000003000200780c */ /* 0x000fda0003f05270 */
[----:B------:R-:W-:Y:S05]  /*02a0*/  @!P0 BRA `(.L_x_347) ;  /* 0x0000000000a48947 */ /* 0x000fea0003800000 */
[----:B------:R-:W0:Y:S01]  /*02b0*/  LDCU.128 UR4, c[0x0][0x380] ;  /* 0x00007000ff0477ac */ /* 0x000e220008000c00 */
[----:B------:R-:W-:Y:S02]  /*02c0*/  IADD3 R3, P0, PT, R6, R13, RZ ;  /* 0x0000000d06037210 */ /* 0x000fe40007f1e0ff */
[----:B------:R-:W-:-:S03]  /*02d0*/  LEA.HI R2, R15, 0x1, RZ, 0x18 ;  /* 0x000000010f027811 */ /* 0x000fc600078fc0ff */
[----:B------:R-:W-:Y:S01]  /*02e0*/  IMAD.X R14, RZ, RZ, RZ, P0 ;  /* 0x000000ffff0e7224 */ /* 0x000fe200000e06ff */
[----:B------:R-:W-:-:S05]  /*02f0*/  LOP3.LUT R2, R2, 0x3, RZ, 0xc0, !PT ;  /* 0x0000000302027812 */ /* 0x000fca00078ec0ff */
[----:B------:R-:W-:Y:S01]  /*0300*/  IMAD.MOV R4, RZ, RZ, -R2 ;  /* 0x000000ffff047224 */ /* 0x000fe200078e0a02 */
[C---:B0-----:R-:W-:Y:S02]  /*0310*/  LEA R5, P2, R3.reuse, UR4, 0x2 ;  /* 0x0000000403057c11 */ /* 0x041fe4000f8410ff */
[C---:B------:R-:W-:Y:S02]  /*0320*/  IADD3 R7, P1, PT, R3.reuse, UR6, RZ ;  /* 0x0000000603077c10 */ /* 0x040fe4000ff3e0ff */
[----:B------:R-:W-:Y:S02]  /*0330*/  LEA.HI.X R3, R3, UR5, R14, 0x2, P2 ;  /* 0x0000000503037c11 */ /* 0x000fe400090f140e */
[----:B------:R-:W-:-:S09]  /*0340*/  IADD3.X R14, PT, PT, R14, UR7, RZ, P1, !PT ;  /* 0x000000070e0e7c10 */ /* 0x000fd20008ffe4ff */
.L_x_350:
[----:B------:R-:W-:-:S05]  /*0350*/  IMAD.MOV.U32 R2, RZ, RZ, R5 ;  /* 0x000000ffff027224 */ /* 0x000fca00078e0005 */
[----:B------:R-:W2:Y:S01]  /*0360*/  LDG.E R19, desc[UR10][R2.64] ;  /* 0x0000000a02137981 */ /* 0x000ea2000c1e1900 */
[----:B------:R-:W-:Y:S01]  /*0370*/  VIADD R4, R4, 0x1 ;  /* 0x0000000104047836 */ /* 0x000fe20000000000 */
[----:B------:R-:W-:Y:S01]  /*0380*/  BSSY.RECONVERGENT B3, `(.L_x_348) ;  /* 0x0000016000037945 */ /* 0x000fe20003800200 */
[----:B------:R-:W-:Y:S01]  /*0390*/  IMAD.MOV.U32 R18, RZ, RZ, R11 ;  /* 0x000000ffff127224 */ /* 0x000fe200078e000b */
[----:B------:R-:W-:Y:S01]  /*03a0*/  IADD3 R5, P3, PT, R5, 0x400, RZ ;  /* 0x0000040005057810 */ /* 0x000fe20007f7e0ff */
[----:B------:R-:W-:Y:S01]  /*03b0*/  IMAD.MOV.U32 R17, RZ, RZ, R8 ;  /* 0x000000ffff117224 */ /* 0x000fe200078e0008 */
[----:B------:R-:W-:Y:S01]  /*03c0*/  ISETP.NE.AND P2, PT, R4, RZ, PT ;  /* 0x000000ff0400720c */ /* 0x000fe20003f45270 */
[----:B-----5:R-:W-:Y:S02]  /*03d0*/  IMAD.MOV.U32 R16, RZ, RZ, R12 ;  /* 0x000000ffff107224 */ /* 0x020fe400078e000c */
[----:B------:R-:W-:Y:S02]  /*03e0*/  IMAD.MOV.U32 R11, RZ, RZ, R7 ;  /* 0x000000ffff0b7224 */ /* 0x000fe400078e0007 */
[----:B------:R-:W-:Y:S01]  /*03f0*/  IMAD.MOV.U32 R8, RZ, RZ, R14 ;  /* 0x000000ffff087224 */ /* 0x000fe200078e000e */
[----:B--2---:R-:W-:Y:S01]  /*0400*/  ISETP.GE.AND P0, PT, R12, R19, PT ;  /* 0x000000130c00720c */ /* 0x004fe20003f06270 */
[----:B------:R-:W-:-:S12]  /*0410*/  IMAD.MOV.U32 R12, RZ, RZ, R19 ;  /* 0x000000ffff0c7224 */ /* 0x000fd800078e0013 */
        /* <DEDUP_REMOVED lines=12> */
.L_x_349:
[----:B------:R-:W-:Y:S05]  /*04e0*/  BSYNC.RECONVERGENT B3 ;  /* 0x0000000000037941 */ /* 0x000fea0003800200 */
.L_x_348:
[----:B------:R-:W-:Y:S01]  /*04f0*/  IADD3 R7, P0, PT, R7, 0x100, RZ ;  /* 0x0000010007077810 */ /* 0x000fe20007f1e0ff */
[----:B------:R-:W-:Y:S02]  /*0500*/  VIADD R13, R13, 0x100 ;  /* 0x000001000d0d7836 */ /* 0x000fe40000000000 */
[----:B------:R-:W-:Y:S02]  /*0510*/  IMAD.X R3, RZ, RZ, R3, P3 ;  /* 0x000000ffff037224 */ /* 0x000fe400018e0603 */
[----:B------:R-:W-:Y:S01]  /*0520*/  IMAD.X R14, RZ, RZ, R14, P0 ;  /* 0x000000ffff0e7224 */ /* 0x000fe200000e060e */
[----:B------:R-:W-:Y:S07]  /*0530*/  @P2 BRA `(.L_x_350) ;  /* 0xfffffffc00842947 */ /* 0x000fee000383ffff */
.L_x_347:
[----:B------:R-:W-:Y:S05]  /*0540*/  BSYNC.RECONVERGENT B2 ;  /* 0x0000000000027941 */ /* 0x000fea0003800200 */
.L_x_346:
[----:B------:R-:W-:-:S13]  /*0550*/  ISETP.GE.U32.AND P0, PT, R15, 0x300, PT ;  /* 0x000003000f00780c */ /* 0x000fda0003f06070 */
[----:B------:R-:W-:Y:S05]  /*0560*/  @!P0 BRA `(.L_x_345) ;  /* 0x0000000400948947 */ /* 0x000fea0003800000 */
[----:B------:R-:W0:Y:S01]  /*0570*/  LDC.64 R4, c[0x0][0x380] ;  /* 0x0000e000ff047b82 */ /* 0x000e220000000a00 */
[----:B------:R-:W-:-:S07]  /*0580*/  VIADD R7, R13, 0x200 ;  /* 0x000002000d077836 */ /* 0x000fce0000000000 */
[----:B------:R-:W1:Y:S02]  /*0590*/  LDC.64 R2, c[0x0][0x388] ;  /* 0x0000e200ff027b82 */ /* 0x000e640000000a00 */
.L_x_359:
[----:B------:R-:W-:-:S05]  /*05a0*/  VIADD R13, R7, 0xfffffe00 ;  /* 0xfffffe00070d7836 */ /* 0x000fca0000000000 */
[----:B------:R-:W-:-:S04]  /*05b0*/  IADD3 R19, P0, PT, R6, R13, RZ ;  /* 0x0000000d06137210 */ /* 0x000fc80007f1e0ff */
[----:B------:R-:W-:Y:S02]  /*05c0*/  LEA.HI.X.SX32 R18, R13, RZ, 0x1, P0 ;  /* 0x000000ff0d127211 */ /* 0x000fe400000f0eff */
[----:B0-----:R-:W-:-:S04]  /*05d0*/  LEA R16, P0, R19, R4, 0x2 ;  /* 0x0000000413107211 */ /* 0x001fc800078010ff */
[----:B------:R-:W-:-:S05]  /*05e0*/  LEA.HI.X R17, R19, R5, R18, 0x2, P0 ;  /* 0x0000000513117211 */ /* 0x000fca00000f1412 */
[----:B------:R-:W2:Y:S04]  /*05f0*/  LDG.E R25, desc[UR10][R16.64] ;  /* 0x0000000a10197981 */ /* 0x000ea8000c1e1900 */
[----:B-----5:R0:W5:Y:S04]  /*0600*/  LDG.E R15, desc[UR10][R16.64+0x400] ;  /* 0x0004000a100f7981 */ /* 0x020168000c1e1900 */
[----:B------:R0:W5:Y:S04]  /*0610*/  LDG.E R13, desc[UR10][R16.64+0x800] ;  /* 0x0008000a100d7981 */ /* 0x000168000c1e1900 */
[----:B------:R0:W5:Y:S01]  /*0620*/  LDG.E R14, desc[UR10][R16.64+0xc00] ;  /* 0x000c000a100e7981 */ /* 0x000162000c1e1900 */
[----:B-1----:R-:W-:Y:S01]  /*0630*/  IADD3 R20, P1, PT, R19, R2, RZ ;  /* 0x0000000213147210 */ /* 0x002fe20007f3e0ff */
[----:B------:R-:W-:Y:S01]  /*0640*/  BSSY.RECONVERGENT B2, `(.L_x_351) ;  /* 0x0000013000027945 */ /* 0x000fe20003800200 */
[----:B------:R-:W-:-:S03]  /*0650*/  VIADD R19, R7, 0xffffff00 ;  /* 0xffffff0007137836 */ /* 0x000fc60000000000 */
[----:B------:R-:W-:Y:S02]  /*0660*/  IMAD.X R23, R18, 0x1, R3, P1 ;  /* 0x0000000112177824 */ /* 0x000fe400008e0603 */
[----:B------:R-:W-:Y:S02]  /*0670*/  IMAD.MOV.U32 R21, RZ, RZ, R20 ;  /* 0x000000ffff157224 */ /* 0x000fe400078e0014 */
[----:B------:R-:W-:Y:S01]  /*0680*/  IMAD.MOV.U32 R22, RZ, RZ, R23 ;  /* 0x000000ffff167224 */ /* 0x000fe200078e0017 */
[----:B--2---:R-:W-:Y:S01]  /*0690*/  ISETP.GE.AND P0, PT, R12, R25, PT ;  /* 0x000000190c00720c */ /* 0x004fe20003f06270 */
[----:B------:R-:W-:-:S12]  /*06a0*/  IMAD.MOV.U32 R18, RZ, RZ, R25 ;  /* 0x000000ffff127224 */ /* 0x000fd800078e0019 */
[----:B0-----:R-:W-:Y:S05]  /*06b0*/  @!P0 BRA `(.L_x_352) ;  /* 0x00000000002c8947 */ /* 0x001fea0003800000 */
        /* <DEDUP_REMOVED lines=11> */
.L_x_352:
[----:B------:R-:W-:Y:S05]  /*0770*/  BSYNC.RECONVERGENT B2 ;  /* 0x0000000000027941 */ /* 0x000fea0003800200 */
.L_x_351:
[----:B-----5:R-:W-:Y:S01]  /*0780*/  ISETP.GE.AND P0, PT, R18, R15, PT ;  /* 0x0000000f1200720c */ /* 0x020fe20003f06270 */
[----:B------:R-:W-:Y:S01]  /*0790*/  BSSY.RECONVERGENT B2, `(.L_x_353) ;  /* 0x0000013000027945 */ /* 0x000fe20003800200 */
[----:B------:R-:W-:Y:S02]  /*07a0*/  SHF.R.S32.HI R8, RZ, 0x1f, R19 ;  /* 0x0000001fff087819 */ /* 0x000fe40000011413 */
[----:B------:R-:W-:-:S04]  /*07b0*/  IADD3 R12, P1, P2, R19, R2, R6 ;  /* 0x00000002130c7210 */ /* 0x000fc80007a3e006 */
[----:B------:R-:W-:Y:S01]  /*07c0*/  IADD3.X R11, PT, PT, R8, R3, RZ, P1, P2 ;  /* 0x00000003080b7210 */ /* 0x000fe20000fe44ff */
[----:B------:R-:W-:Y:S02]  /*07d0*/  IMAD.MOV.U32 R19, RZ, RZ, R12 ;  /* 0x000000ffff137224 */ /* 0x000fe400078e000c */
[----:B------:R-:W-:Y:S02]  /*07e0*/  IMAD.MOV.U32 R8, RZ, RZ, R15 ;  /* 0x000000ffff087224 */ /* 0x000fe400078e000f */
[----:B------:R-:W-:Y:S01]  /*07f0*/  IMAD.MOV.U32 R20, RZ, RZ, R11 ;  /* 0x000000ffff147224 */ /* 0x000fe200078e000b */
[----:B------:R-:W-:Y:S06]  /*0800*/  @!P0 BRA `(.L_x_354) ;  /* 0x00000000002c8947 */ /* 0x000fec0003800000 */
        /* <DEDUP_REMOVED lines=11> */
.L_x_354:
[----:B------:R-:W-:Y:S05]  /*08c0*/  BSYNC.RECONVERGENT B2 ;  /* 0x0000000000027941 */ /* 0x000fea0003800200 */
.L_x_353:
[----:B------:R-:W-:Y:S01]  /*08d0*/  ISETP.GE.AND P0, PT, R8, R13, PT ;  /* 0x0000000d0800720c */ /* 0x000fe20003f06270 */
[C---:B------:R-:W-:Y:S01]  /*08e0*/  VIADD R11, R7.reuse, 0x100 ;  /* 0x00000100070b7836 */ /* 0x040fe20000000000 */
[----:B------:R-:W-:Y:S01]  /*08f0*/  SHF.R.S32.HI R12, RZ, 0x1f, R7 ;  /* 0x0000001fff0c7819 */ /* 0x000fe20000011407 */
[----:B------:R-:W-:Y:S01]  /*0900*/  BSSY.RECONVERGENT B2, `(.L_x_355) ;  /* 0x0000014000027945 */ /* 0x000fe20003800200 */
[-CC-:B------:R-:W-:Y:S01]  /*0910*/  IADD3 R18, P1, P4, R7, R2.reuse, R6.reuse ;  /* 0x0000000207127210 */ /* 0x180fe20007c3e006 */
[----:B------:R-:W-:Y:S01]  /*0920*/  IMAD.MOV.U32 R15, RZ, RZ, R13 ;  /* 0x000000ffff0f7224 */ /* 0x000fe200078e000d */
[----:B------:R-:W-:Y:S02]  /*0930*/  IADD3 R23, P2, P3, R11, R2, R6 ;  /* 0x000000020b177210 */ /* 0x000fe40007b5e006 */
[----:B------:R-:W-:Y:S01]  /*0940*/  IADD3.X R21, PT, PT, R12, R3, RZ, P1, P4 ;  /* 0x000000030c157210 */ /* 0x000fe20000fe84ff */
[----:B------:R-:W-:Y:S01]  /*0950*/  IMAD.MOV.U32 R16, RZ, RZ, R18 ;  /* 0x000000ffff107224 */ /* 0x000fe200078e0012 */
[----:B------:R-:W-:-:S03]  /*0960*/  SHF.R.S32.HI R12, RZ, 0x1f, R11 ;  /* 0x0000001fff0c7819 */ /* 0x000fc6000001140b */
        /* <DEDUP_REMOVED lines=13> */
.L_x_356:
[----:B------:R-:W-:Y:S05]  /*0a40*/  BSYNC.RECONVERGENT B2 ;  /* 0x0000000000027941 */ /* 0x000fea0003800200 */
.L_x_355:
[----:B------:R-:W-:Y:S01]  /*0a50*/  ISETP.GE.AND P0, PT, R15, R14, PT ;  /* 0x0000000e0f00720c */ /* 0x000fe20003f06270 */
[----:B------:R-:W-:Y:S01]  /*0a60*/  BSSY.RECONVERGENT B2, `(.L_x_357) ;  /* 0x0000011000027945 */ /* 0x000fe20003800200 */
[----:B------:R-:W-:Y:S01]  /*0a70*/  IADD3.X R18, PT, PT, R12, R3, RZ, P2, P3 ;  /* 0x000000030c127210 */ /* 0x000fe200017e64ff */
[----:B------:R-:W-:Y:S02]  /*0a80*/  IMAD.MOV.U32 R11, RZ, RZ, R23 ;  /* 0x000000ffff0b7224 */ /* 0x000fe400078e0017 */
[----:B------:R-:W-:Y:S02]  /*0a90*/  IMAD.MOV.U32 R12, RZ, RZ, R14 ;  /* 0x000000ffff0c7224 */ /* 0x000fe400078e000e */
[----:B------:R-:W-:-:S06]  /*0aa0*/  IMAD.MOV.U32 R8, RZ, RZ, R18 ;  /* 0x000000ffff087224 */ /* 0x000fcc00078e0012 */
        /* <DEDUP_REMOVED lines=12> */
.L_x_358:
[----:B------:R-:W-:Y:S05]  /*0b70*/  BSYNC.RECONVERGENT B2 ;  /* 0x0000000000027941 */ /* 0x000fea0003800200 */
.L_x_357:
[C---:B------:R-:W-:Y:S02]  /*0b80*/  VIADD R13, R7.reuse, 0x200 ;  /* 0x00000200070d7836 */ /* 0x040fe40000000000 */
[----:B------:R-:W-:-:S03]  /*0b90*/  VIADD R7, R7, 0x400 ;  /* 0x0000040007077836 */ /* 0x000fc60000000000 */
[----:B------:R-:W-:-:S13]  /*0ba0*/  ISETP.GE.AND P0, PT, R13, R10, PT ;  /* 0x0000000a0d00720c */ /* 0x000fda0003f06270 */
[----:B------:R-:W-:Y:S05]  /*0bb0*/  @!P0 BRA `(.L_x_359) ;  /* 0xfffffff800788947 */ /* 0x000fea000383ffff */
.L_x_345:
[----:B------:R-:W-:Y:S05]  /*0bc0*/  BSYNC.RECONVERGENT B1 ;  /* 0x0000000000017941 */ /* 0x000fea0003800200 */
.L_x_344:
[----:B------:R-:W-:-:S13]  /*0bd0*/  ISETP.GE.AND P0, PT, R10, 0x100, PT ;  /* 0x000001000a00780c */ /* 0x000fda0003f06270 */
[----:B------:R-:W-:Y:S05]  /*0be0*/  @!P0 BRA `(.L_x_360) ;  /* 0x00000010008c8947 */ /* 0x000fea0003800000 */
[----:B------:R-:W1:Y:S01]  /*0bf0*/  S2R R10, SR_LANEID ;  /* 0x00000000000a7919 */ /* 0x000e620000000000 */
[----:B------:R-:W-:Y:S01]  /*0c00*/  BSSY.RECONVERGENT B1, `(.L_x_361) ;  /* 0x000001b000017945 */ /* 0x000fe20003800200 */
[----:B------:R-:W-:Y:S01]  /*0c10*/  IMAD.MOV.U32 R6, RZ, RZ, R11 ;  /* 0x000000ffff067224 */ /* 0x000fe200078e000b */
[----:B0----5:R0:W2:Y:S01]  /*0c20*/  SHFL.DOWN PT, R3, R12, 0x1, 0x1f ;  /* 0x08201f000c037f89 */ /* 0x0210a200000e0000 */
[----:B------:R-:W-:Y:S02]  /*0c30*/  IMAD.MOV.U32 R7, RZ, RZ, R8 ;  /* 0x000000ffff077224 */ /* 0x000fe400078e0008 */
[----:B------:R-:W-:Y:S01]  /*0c40*/  IMAD.MOV.U32 R2, RZ, RZ, R12 ;  /* 0x000000ffff027224 */ /* 0x000fe200078e000c */
[----:B------:R0:W3:Y:S04]  /*0c50*/  SHFL.DOWN PT, R4, R11, 0x1, 0x1f ;  /* 0x08201f000b047f89 */ /* 0x0000e800000e0000 */
[----:B------:R0:W4:Y:S01]  /*0c60*/  SHFL.DOWN PT, R5, R8, 0x1, 0x1f ;  /* 0x08201f0008057f89 */ /* 0x00012200000e0000 */
[----:B-1----:R-:W-:-:S02]  /*0c70*/  ISETP.GT.AND P0, PT, R10, 0x1e, PT ;  /* 0x0000001e0a00780c */ /* 0x002fc40003f04270 */
[C---:B------:R-:W-:Y:S02]  /*0c80*/  ISETP.GT.AND P1, PT, R10.reuse, 0x1d, PT ;  /* 0x0000001d0a00780c */ /* 0x040fe40003f24270 */
[----:B------:R-:W-:-:S09]  /*0c90*/  ISETP.GT.AND P3, PT, R10, 0x1b, PT ;  /* 0x0000001b0a00780c */ /* 0x000fd20003f64270 */
[----:B0-234-:R-:W-:Y:S05]  /*0ca0*/  @P0 BRA `(.L_x_362) ;  /* 0x0000000000400947 */ /* 0x01dfea0003800000 */
        /* <DEDUP_REMOVED lines=16> */
.L_x_362:
[----:B------:R-:W-:Y:S05]  /*0db0*/  BSYNC.RECONVERGENT B1 ;  /* 0x0000000000017941 */ /* 0x000fea0003800200 */
.L_x_361:
        /* <DEDUP_REMOVED lines=27> */
.L_x_364:
[----:B------:R-:W-:Y:S05]  /*0f70*/  BSYNC.RECONVERGENT B1 ;  /* 0x0000000000017941 */ /* 0x000fea0003800200 */
.L_x_363:
        /* <DEDUP_REMOVED lines=9> */
[----:B0-----:R-:W-:Y:S02]  /*1010*/  IMAD.MOV.U32 R6, RZ, RZ, R11 ;  /* 0x000000ffff067224 */ /* 0x001fe400078e000b */
[----:B-1----:R-:W-:Y:S02]  /*1020*/  IMAD.MOV.U32 R7, RZ, RZ, R10 ;  /* 0x000000ffff077224 */ /* 0x002fe400078e000a */
        /* <DEDUP_REMOVED lines=13> */
.L_x_366:
[----:B------:R-:W-:Y:S05]  /*1100*/  BSYNC.RECONVERGENT B1 ;  /* 0x0000000000017941 */ /* 0x000fea0003800200 */
.L_x_365:
        /* <DEDUP_REMOVED lines=9> */
[----:B---3--:R-:W-:Y:S02]  /*11a0*/  IMAD.MOV.U32 R4, RZ, RZ, R13 ;  /* 0x000000ffff047224 */ /* 0x008fe400078e000d */
        /* <DEDUP_REMOVED lines=14> */
.L_x_368:
[----:B------:R-:W-:Y:S05]  /*1290*/  BSYNC.RECONVERGENT B1 ;  /* 0x0000000000017941 */ /* 0x000fea0003800200 */
.L_x_367:
[----:B0-----:R0:W0:Y:S01]  /*12a0*/  SHFL.DOWN PT, R2, R3, 0x10, 0x1f ;  /* 0x0a001f0003027f89 */ /* 0x00102200000e0000 */
[----:B------:R-:W-:Y:S01]  /*12b0*/  BSSY.RECONVERGENT B1, `(.L_x_369) ;  /* 0x0000017000017945 */ /* 0x000fe20003800200 */
[----:B--2---:R-:W-:Y:S02]  /*12c0*/  IMAD.MOV.U32 R7, RZ, RZ, R4 ;  /* 0x000000ffff077224 */ /* 0x004fe400078e0004 */
[----:B------:R2:W0:Y:S01]  /*12d0*/  SHFL.DOWN PT, R11, R4, 0x10, 0x1f ;  /* 0x0a001f00040b7f89 */ /* 0x00042200000e0000 */
[----:B----4-:R-:W-:Y:S02]  /*12e0*/  IMAD.MOV.U32 R8, RZ, RZ, R5 ;  /* 0x000000ffff087224 */ /* 0x010fe400078e0005 */
[----:B------:R-:W-:Y:S01]  /*12f0*/  IMAD.MOV.U32 R6, RZ, RZ, R3 ;  /* 0x000000ffff067224 */ /* 0x000fe200078e0003 */
[----:B-1----:R2:W1:Y:S01]  /*1300*/  SHFL.DOWN PT, R10, R5, 0x10, 0x1f ;  /* 0x0a001f00050a7f89 */ /* 0x00246200000e0000 */
[----:B------:R-:W-:Y:S05]  /*1310*/  @P4 BRA `(.L_x_370) ;  /* 0x0000000000404947 */ /* 0x000fea0003800000 */
        /* <DEDUP_REMOVED lines=16> */
.L_x_370:
[----:B------:R-:W-:Y:S05]  /*1420*/  BSYNC.RECONVERGENT B1 ;  /* 0x0000000000017941 */ /* 0x000fea0003800200 */
.L_x_369:
[----:B------:R-:W-:Y:S04]  /*1430*/  BSSY.RECONVERGENT B1, `(.L_x_371) ;  /* 0x000000c000017945 */ /* 0x000fe80003800200 */
[----:B------:R-:W-:Y:S05]  /*1440*/  @P2 BRA `(.L_x_372) ;  /* 0x0000000000282947 */ /* 0x000fea0003800000 */
[----:B--2---:R-:W2:Y:S01]  /*1450*/  S2R R4, SR_CgaCtaId ;  /* 0x0000000000047919 */ /* 0x004ea20000008800 */
        /* <DEDUP_REMOVED lines=9> */
.L_x_372:
[----:B------:R-:W-:Y:S05]  /*14f0*/  BSYNC.RECONVERGENT B1 ;  /* 0x0000000000017941 */ /* 0x000fea0003800200 */
.L_x_371:
[----:B------:R-:W-:Y:S01]  /*1500*/  BAR.SYNC.DEFER_BLOCKING 0x0 ;  /* 0x0000000000007b1d */ /* 0x000fe20000010000 */
[----:B------:R-:W-:-:S13]  /*1510*/  ISETP.NE.AND P2, PT, R9, RZ, PT ;  /* 0x000000ff0900720c */ /* 0x000fda0003f45270 */
[----:B------:R-:W-:Y:S05]  /*1520*/  @P2 BRA `(.L_x_373) ;  /* 0x0000004400542947 */ /* 0x000fea0003800000 */
[----:B0---4-:R-:W0:Y:S01]  /*1530*/  S2R R3, SR_CgaCtaId ;  /* 0x0000000000037919 */ /* 0x011e220000008800 */
[----:B------:R-:W-:Y:S01]  /*1540*/  MOV R2, 0x400 ;  /* 0x0000040000027802 */ /* 0x000fe20000000f00 */
[----:B------:R-:W-:Y:S03]  /*1550*/  BSSY.RECONVERGENT B1, `(.L_x_374) ;  /* 0x0000016000017945 */ /* 0x000fe60003800200 */
[----:B0-----:R-:W-:-:S05]  /*1560*/  LEA R26, R3, R2, 0x18 ;  /* 0x00000002031a7211 */ /* 0x001fca00078ec0ff */
[----:B--2---:R-:W0:Y:S04]  /*1570*/  LDS R5, [R26+0x18] ;  /* 0x000018001a057984 */ /* 0x004e280000000800 */
[----:B------:R2:W4:Y:S04]  /*1580*/  LDS.64 R2, [R26+0x20] ;  /* 0x000020001a027984 */ /* 0x0005280000000a00 */
[----:B------:R2:W1:Y:S04]  /*1590*/  LDS R22, [R26+0x28] ;  /* 0x000028001a167984 */ /* 0x0004680000000800 */
[----:B------:R2:W1:Y:S01]  /*15a0*/  LDS R16, [R26+0x38] ;  /* 0x000038001a107984 */ /* 0x0004620000000800 */
[----:B0-----:R-:W-:Y:S01]  /*15b0*/  ISETP.GE.AND P0, PT, R6, R5, PT ;  /* 0x000000050600720c */ /* 0x001fe20003f06270 */
[----:B------:R-:W-:-:S12]  /*15c0*/  IMAD.MOV.U32 R21, RZ, RZ, R5 ;  /* 0x000000ffff157224 */ /* 0x000fd800078e0005 */
[----:B-12-4-:R-:W-:Y:S05]  /*15d0*/  @!P0 BRA `(.L_x_375) ;  /* 0x0000000000348947 */ /* 0x016fea0003800000 */
        /* <DEDUP_REMOVED lines=13> */
.L_x_375:
[----:B------:R-:W-:Y:S05]  /*16b0*/  BSYNC.RECONVERGENT B1 ;  /* 0x0000000000017941 */ /* 0x000fea0003800200 */
.L_x_374:
        /* <DEDUP_REMOVED lines=21> */
[C---:B------:R-:W-:Y:S02]  /*1810*/  @P3 ISETP.LT.U32.AND P1, PT, R2.reuse, R6, PT ;  /* 0x000000060200320c */ /* 0x040fe40003f21070 */
[CC--:B------:R-:W-:Y:S02]  /*1820*/  @P3 ISETP.GE.AND.EX P0, PT, R3.reuse, R7.reuse, PT, P0 ;  /* 0x000000070300320c */ /* 0x0c0fe40003f06300 */
[----:B------:R-:W-:Y:S02]  /*1830*/  @P3 ISETP.LT.AND.EX P1, PT, R3, R7, PT, P1 ;  /* 0x000000070300320c */ /* 0x000fe40003f21310 */
[----:B------:R-:W-:Y:S02]  /*1840*/  @P3 SEL R23, R21, R22, !P0 ;  /* 0x0000001615173207 */ /* 0x000fe40004000000 */
[----:B------:R-:W-:-:S02]  /*1850*/  @P3 SEL R25, R2, R6, P1 ;  /* 0x0000000602193207 */ /* 0x000fc40000800000 */
[----:B------:R-:W-:-:S07]  /*1860*/  @P3 SEL R24, R3, R7, P1 ;  /* 0x0000000703183207 */ /* 0x000fce0000800000 */
.L_x_377:
[----:B------:R-:W-:Y:S05]  /*1870*/  BSYNC.RECONVERGENT B1 ;  /* 0x0000000000017941 */ /* 0x000fea0003800200 */
.L_x_376:
        /* <DEDUP_REMOVED lines=17> */
.L_x_379:
[----:B------:R-:W-:Y:S05]  /*1990*/  BSYNC.RECONVERGENT B1 ;  /* 0x0000000000017941 */ /* 0x000fea0003800200 */
.L_x_378:
        /* <DEDUP_REMOVED lines=17> */
.L_x_381:
[----:B------:R-:W-:Y:S05]  /*1ab0*/  BSYNC.RECONVERGENT B1 ;  /* 0x0000000000017941 */ /* 0x000fea0003800200 */
.L_x_380:
        /* <DEDUP_REMOVED lines=17> */
.L_x_383:
[----:B------:R-:W-:Y:S05]  /*1bd0*/  BSYNC.RECONVERGENT B1 ;  /* 0x0000000000017941 */ /* 0x000fea0003800200 */
.L_x_382:
        /* <DEDUP_REMOVED lines=17> */
.L_x_385:
[----:B------:R-:W-:Y:S05]  /*1cf0*/  BSYNC.RECONVERGENT B1 ;  /* 0x0000000000017941 */ /* 0x000fea0003800200 */
.L_x_384:
        /* <DEDUP_REMOVED lines=18> */
.L_x_360:
[----:B------:R-:W1:Y:S01]  /*1e20*/  S2R R14, SR_LANEID ;  /* 0x00000000000e7919 */ /* 0x000e620000000000 */
[----:B0-----:R-:W-:Y:S01]  /*1e30*/  LOP3.LUT R2, R9, 0x3e0, RZ, 0xc0, !PT ;  /* 0x000003e009027812 */ /* 0x001fe200078ec0ff */
[----:B------:R-:W-:Y:S01]  /*1e40*/  BSSY.RECONVERGENT B1, `(.L_x_386) ;  /* 0x0000027000017945 */ /* 0x000fe20003800200 */
[----:B------:R-:W-:Y:S02]  /*1e50*/  IMAD.MOV.U32 R16, RZ, RZ, R8 ;  /* 0x000000ffff107224 */ /* 0x000fe400078e0008 */
[----:B------:R-:W-:Y:S01]  /*1e60*/  LOP3.LUT R5, RZ, R2, RZ, 0x33, !PT ;  /* 0x00000002ff057212 */ /* 0x000fe200078e33ff */
[----:B------:R-:W-:-:S05]  /*1e70*/  VIADD R3, R2, 0x20 ;  /* 0x0000002002037836 */ /* 0x000fca0000000000 */
[----:B------:R-:W-:Y:S01]  /*1e80*/  ISETP.GT.AND P0, PT, R3, R10, PT ;  /* 0x0000000a0300720c */ /* 0x000fe20003f04270 */
[----:B------:R-:W-:-:S05]  /*1e90*/  IMAD.IADD R3, R10, 0x1, R5 ;  /* 0x000000010a037824 */ /* 0x000fca00078e0205 */
[----:B------:R-:W-:-:S05]  /*1ea0*/  SEL R3, R3, 0x1f, P0 ;  /* 0x0000001f03037807 */ /* 0x000fca0000000000 */
[----:B-----5:R0:W2:Y:S04]  /*1eb0*/  SHFL.DOWN PT, R5, R12, 0x1, R3 ;  /* 0x082000000c057989 */ /* 0x0200a800000e0003 */
[----:B------:R0:W3:Y:S01]  /*1ec0*/  SHFL.DOWN PT, R7, R8, 0x1, R3 ;  /* 0x0820000008077989 */ /* 0x0000e200000e0003 */
[CC--:B-1----:R-:W-:Y:S01]  /*1ed0*/  ISETP.GE.AND P0, PT, R14.reuse, R3.reuse, PT ;  /* 0x000000030e00720c */ /* 0x0c2fe20003f06270 */
[C---:B------:R-:W-:Y:S01]  /*1ee0*/  VIADD R4, R14.reuse, 0x4 ;  /* 0x000000040e047836 */ /* 0x040fe20000000000 */
[C---:B------:R-:W-:Y:S01]  /*1ef0*/  ISETP.NE.AND P2, PT, R14.reuse, RZ, PT ;  /* 0x000000ff0e00720c */ /* 0x040fe20003f45270 */
[C---:B------:R-:W-:Y:S02]  /*1f00*/  VIADD R2, R14.reuse, 0x2 ;  /* 0x000000020e027836 */ /* 0x040fe40000000000 */
[----:B------:R-:W-:Y:S01]  /*1f10*/  VIADD R6, R14, 0x8 ;  /* 0x000000080e067836 */ /* 0x000fe20000000000 */
[-C--:B------:R-:W-:Y:S01]  /*1f20*/  ISETP.GT.AND P5, PT, R4, R3.reuse, PT ;  /* 0x000000030400720c */ /* 0x080fe20003fa4270 */
[----:B------:R-:W-:Y:S01]  /*1f30*/  VIADD R14, R14, 0x10 ;  /* 0x000000100e0e7836 */ /* 0x000fe20000000000 */
[----:B------:R0:W1:Y:S01]  /*1f40*/  SHFL.DOWN PT, R4, R11, 0x1, R3 ;  /* 0x082000000b047989 */ /* 0x00006200000e0003 */
[-C--:B------:R-:W-:Y:S01]  /*1f50*/  ISETP.GT.AND P1, PT, R2, R3.reuse, PT ;  /* 0x000000030200720c */ /* 0x080fe20003f24270 */
[----:B------:R-:W-:Y:S01]  /*1f60*/  IMAD.MOV.U32 R2, RZ, RZ, R12 ;  /* 0x000000ffff027224 */ /* 0x000fe200078e000c */
[-C--:B------:R-:W-:Y:S01]  /*1f70*/  ISETP.GT.AND P4, PT, R6, R3.reuse, PT ;  /* 0x000000030600720c */ /* 0x080fe20003f84270 */
[----:B------:R-:W-:Y:S01]  /*1f80*/  IMAD.MOV.U32 R6, RZ, RZ, R11 ;  /* 0x000000ffff067224 */ /* 0x000fe200078e000b */
[----:B------:R-:W-:Y:S01]  /*1f90*/  ISETP.GT.AND P3, PT, R14, R3, PT ;  /* 0x000000030e00720c */ /* 0x000fe20003f64270 */
[----:B--2---:R-:W-:-:S12]  /*1fa0*/  @P0 BRA `(.L_x_387) ;  /* 0x0000000000400947 */ /* 0x004fd80003800000 */
[----:B------:R-:W-:Y:S01]  /*1fb0*/  ISETP.GE.AND P0, PT, R12, R5, PT ;  /* 0x000000050c00720c */ /* 0x000fe20003f06270 */
        /* <DEDUP_REMOVED lines=15> */
.L_x_387:
[----:B------:R-:W-:Y:S05]  /*20b0*/  BSYNC.RECONVERGENT B1 ;  /* 0x0000000000017941 */ /* 0x000fea0003800200 */
.L_x_386:
[----:B------:R2:W4:Y:S01]  /*20c0*/  SHFL.DOWN PT, R5, R2, 0x2, R3 ;  /* 0x0840000002057989 */ /* 0x00052200000e0003 */
[----:B------:R-:W-:Y:S01]  /*20d0*/  BSSY.RECONVERGENT B1, `(.L_x_388) ;  /* 0x0000017000017945 */ /* 0x000fe20003800200 */
[----:B-1----:R-:W-:Y:S02]  /*20e0*/  IMAD.MOV.U32 R4, RZ, RZ, R2 ;  /* 0x000000ffff047224 */ /* 0x002fe400078e0002 */
[----:B---3--:R2:W1:Y:S01]  /*20f0*/  SHFL.DOWN PT, R7, R6, 0x2, R3 ;  /* 0x0840000006077989 */ /* 0x00846200000e0003 */
[----:B0-----:R-:W-:Y:S02]  /*2100*/  IMAD.MOV.U32 R12, RZ, RZ, R6 ;  /* 0x000000ffff0c7224 */ /* 0x001fe400078e0006 */
[----:B------:R-:W-:Y:S01]  /*2110*/  IMAD.MOV.U32 R14, RZ, RZ, R16 ;  /* 0x000000ffff0e7224 */ /* 0x000fe200078e0010 */
[----:B------:R2:W0:Y:S01]  /*2120*/  SHFL.DOWN PT, R11, R16, 0x2, R3 ;  /* 0x08400000100b7989 */ /* 0x00042200000e0003 */
[----:B------:R-:W-:Y:S05]  /*2130*/  @P1 BRA `(.L_x_389) ;  /* 0x0000000000401947 */ /* 0x000fea0003800000 */
[----:B----4-:R-:W-:Y:S01]  /*2140*/  ISETP.GE.AND P0, PT, R2, R5, PT ;  /* 0x000000050200720c */ /* 0x010fe20003f06270 */
[----:B------:R-:W-:Y:S02]  /*2150*/  IMAD.MOV.U32 R4, RZ, RZ, R5 ;  /* 0x000000ffff047224 */ /* 0x000fe400078e0005 */
[----:B-1----:R-:W-:Y:S02]  /*2160*/  IMAD.MOV.U32 R12, RZ, RZ, R7 ;  /* 0x000000ffff0c7224 */ /* 0x002fe400078e0007 */
        /* <DEDUP_REMOVED lines=13> */
.L_x_389:
[----:B------:R-:W-:Y:S05]  /*2240*/  BSYNC.RECONVERGENT B1 ;  /* 0x0000000000017941 */ /* 0x000fea0003800200 */
.L_x_388:
[----:B----4-:R3:W4:Y:S01]  /*2250*/  SHFL.DOWN PT, R5, R4, 0x4, R3 ;  /* 0x0880000004057989 */ /* 0x01072200000e0003 */
[----:B------:R-:W-:Y:S01]  /*2260*/  BSSY.RECONVERGENT B1, `(.L_x_390) ;  /* 0x0000017000017945 */ /* 0x000fe20003800200 */
[----:B--2---:R-:W-:Y:S02]  /*2270*/  IMAD.MOV.U32 R2, RZ, RZ, R4 ;  /* 0x000000ffff027224 */ /* 0x004fe400078e0004 */
[----:B-1----:R3:W1:Y:S01]  /*2280*/  SHFL.DOWN PT, R7, R12, 0x4, R3 ;  /* 0x088000000c077989 */ /* 0x00266200000e0003 */
[----:B------:R-:W-:Y:S02]  /*2290*/  IMAD.MOV.U32 R6, RZ, RZ, R12 ;  /* 0x000000ffff067224 */ /* 0x000fe400078e000c */
[----:B------:R-:W-:Y:S01]  /*22a0*/  IMAD.MOV.U32 R8, RZ, RZ, R14 ;  /* 0x000000ffff087224 */ /* 0x000fe200078e000e */
[----:B0-----:R3:W0:Y:S01]  /*22b0*/  SHFL.DOWN PT, R11, R14, 0x4, R3 ;  /* 0x088000000e0b7989 */ /* 0x00162200000e0003 */
        /* <DEDUP_REMOVED lines=17> */
.L_x_391:
[----:B------:R-:W-:Y:S05]  /*23d0*/  BSYNC.RECONVERGENT B1 ;  /* 0x0000000000017941 */ /* 0x000fea0003800200 */
.L_x_390:
[----:B----4-:R2:W4:Y:S01]  /*23e0*/  SHFL.DOWN PT, R5, R2, 0x8, R3 ;  /* 0x0900000002057989 */ /* 0x01052200000e0003 */
[----:B------:R-:W-:Y:S01]  /*23f0*/  BSSY.RECONVERGENT B1, `(.L_x_392) ;  /* 0x0000017000017945 */ /* 0x000fe20003800200 */
[----:B---3--:R-:W-:Y:S02]  /*2400*/  IMAD.MOV.U32 R4, RZ, RZ, R2 ;  /* 0x000000ffff047224 */ /* 0x008fe400078e0002 */
        /* <DEDUP_REMOVED lines=21> */
.L_x_393:
[----:B------:R-:W-:Y:S05]  /*2560*/  BSYNC.RECONVERGENT B1 ;  /* 0x0000000000017941 */ /* 0x000fea0003800200 */
.L_x_392:
[----:B----4-:R3:W4:Y:S01]  /*2570*/  SHFL.DOWN PT, R5, R4, 0x10, R3 ;  /* 0x0a00000004057989 */ /* 0x01072200000e0003 */
[----:B------:R-:W-:Y:S01]  /*2580*/  BSSY.RECONVERGENT B1, `(.L_x_394) ;  /* 0x0000017000017945 */ /* 0x000fe20003800200 */
[----:B--2---:R-:W-:Y:S02]  /*2590*/  IMAD.MOV.U32 R6, RZ, RZ, R4 ;  /* 0x000000ffff067224 */ /* 0x004fe400078e0004 */
[----:B0-----:R3:W0:Y:S01]  /*25a0*/  SHFL.DOWN PT, R11, R12, 0x10, R3 ;  /* 0x0a0000000c0b7989 */ /* 0x00162200000e0003 */
[----:B-1----:R-:W-:Y:S02]  /*25b0*/  IMAD.MOV.U32 R7, RZ, RZ, R12 ;  /* 0x000000ffff077224 */ /* 0x002fe400078e000c */
[----:B------:R-:W-:Y:S01]  /*25c0*/  IMAD.MOV.U32 R8, RZ, RZ, R14 ;  /* 0x000000ffff087224 */ /* 0x000fe200078e000e */
[----:B------:R3:W1:Y:S01]  /*25d0*/  SHFL.DOWN PT, R13, R14, 0x10, R3 ;  /* 0x0a0000000e0d7989 */ /* 0x00066200000e0003 */
        /* <DEDUP_REMOVED lines=17> */
.L_x_395:
[----:B------:R-:W-:Y:S05]  /*26f0*/  BSYNC.RECONVERGENT B1 ;  /* 0x0000000000017941 */ /* 0x000fea0003800200 */
.L_x_394:
[----:B------:R-:W-:Y:S04]  /*2700*/  BSSY.RECONVERGENT B1, `(.L_x_396) ;  /* 0x000000c000017945 */ /* 0x000fe80003800200 */
[----:B------:R-:W-:Y:S05]  /*2710*/  @P2 BRA `(.L_x_397) ;  /* 0x0000000000282947 */ /* 0x000fea0003800000 */
[----:B---3--:R-:W2:Y:S01]  /*2720*/  S2R R4, SR_CgaCtaId ;  /* 0x0000000000047919 */ /* 0x008ea20000008800 */
[----:B------:R-:W-:Y:S02]  /*2730*/  MOV R3, 0x400 ;  /* 0x0000040000037802 */ /* 0x000fe40000000f00 */
[----:B------:R-:W-:-:S04]  /*2740*/  SHF.R.U32.HI R2, RZ, 0x1, R9 ;  /* 0x00000001ff027819 */ /* 0x000fc80000011609 */
[----:B------:R-:W-:Y:S02]  /*2750*/  LOP3.LUT R2, R2, 0x1f0, RZ, 0xc0, !PT ;  /* 0x000001f002027812 */ /* 0x000fe400078ec0ff */
[----:B--2---:R-:W-:-:S05]  /*2760*/  LEA R3, R4, R3, 0x18 ;  /* 0x0000000304037211 */ /* 0x004fca00078ec0ff */
[----:B----4-:R-:W-:Y:S02]  /*2770*/  IMAD.IADD R5, R2, 0x1, R3 ;  /* 0x0000000102057824 */ /* 0x010fe400078e0203 */
[----:B------:R-:W-:Y:S02]  /*2780*/  IMAD.MOV.U32 R2, RZ, RZ, R7 ;  /* 0x000000ffff027224 */ /* 0x000fe400078e0007 */
[----:B------:R-:W-:Y:S01]  /*2790*/  IMAD.MOV.U32 R3, RZ, RZ, R8 ;  /* 0x000000ffff037224 */ /* 0x000fe200078e0008 */
[----:B------:R2:W-:Y:S04]  /*27a0*/  STS [R5+0x8], R6 ;  /* 0x0000080605007388 */ /* 0x0005e80000000800 */
[----:B------:R2:W-:Y:S02]  /*27b0*/  STS.64 [R5+0x10], R2 ;  /* 0x0000100205007388 */ /* 0x0005e40000000a00 */
.L_x_397:
[----:B------:R-:W-:Y:S05]  /*27c0*/  BSYNC.RECONVERGENT B1 ;  /* 0x0000000000017941 */ /* 0x000fea0003800200 */
.L_x_396:
[----:B------:R-:W-:Y:S01]  /*27d0*/  BAR.SYNC.DEFER_BLOCKING 0x0 ;  /* 0x0000000000007b1d */ /* 0x000fe20000010000 */
[----:B------:R-:W-:-:S13]  /*27e0*/  ISETP.NE.AND P2, PT, R9, RZ, PT ;  /* 0x000000ff0900720c */ /* 0x000fda0003f45270 */
[----:B------:R-:W-:Y:S05]  /*27f0*/  @P2 BRA `(.L_x_373) ;  /* 0x0000003000a02947 */ /* 0x000fea0003800000 */
[C---:B------:R-:W-:Y:S01]  /*2800*/  ISETP.GE.AND P0, PT, R10.reuse, 0x21, PT ;  /* 0x000000210a00780c */ /* 0x040fe20003f06270 */
[----:B--2---:R-:W-:Y:S01]  /*2810*/  IMAD.MOV.U32 R2, RZ, RZ, R6 ;  /* 0x000000ffff027224 */ /* 0x004fe200078e0006 */
[C---:B------:R-:W-:Y:S01]  /*2820*/  ISETP.GE.AND P5, PT, R10.reuse, 0x41, PT ;  /* 0x000000410a00780c */ /* 0x040fe20003fa6270 */
[----:B0-----:R-:W-:Y:S01]  /*2830*/  IMAD.MOV.U32 R11, RZ, RZ, R7 ;  /* 0x000000ffff0b7224 */ /* 0x001fe200078e0007 */
[C---:B------:R-:W-:Y:S01]  /*2840*/  ISETP.GE.AND P4, PT, R10.reuse, 0x61, PT ;  /* 0x000000610a00780c */ /* 0x040fe20003f86270 */
[----:B---3--:R-:W-:Y:S01]  /*2850*/  IMAD.MOV.U32 R4, RZ, RZ, R8 ;  /* 0x000000ffff047224 */ /* 0x008fe200078e0008 */
[----:B------:R-:W-:-:S07]  /*2860*/  ISETP.GE.AND P3, PT, R10, 0x81, PT ;  /* 0x000000810a00780c */ /* 0x000fce0003f66270 */
[----:B------:R-:W-:Y:S06]  /*2870*/  @!P0 BRA `(.L_x_398) ;  /* 0x00000000005c8947 */ /* 0x000fec0003800000 */
[----:B------:R-:W0:Y:S01]  /*2880*/  S2UR UR5, SR_CgaCtaId ;  /* 0x00000000000579c3 */ /* 0x000e220000008800 */
[----:B------:R-:W-:Y:S01]  /*2890*/  UMOV UR4, 0x400 ;  /* 0x0000040000047882 */ /* 0x000fe20000000000 */
[----:B------:R-:W-:Y:S01]  /*28a0*/  BSSY.RECONVERGENT B1, `(.L_x_398) ;  /* 0x0000014000017945 */ /* 0x000fe20003800200 */
        /* <DEDUP_REMOVED lines=19> */
.L_x_399:
[----:B------:R-:W-:Y:S05]  /*29e0*/  BSYNC.RECONVERGENT B1 ;  /* 0x0000000000017941 */ /* 0x000fea0003800200 */
.L_x_398:
[----:B------:R-:W-:Y:S02]  /*29f0*/  IMAD.MOV.U32 R3, RZ, RZ, R2 ;  /* 0x000000ffff037224 */ /* 0x000fe400078e0002 */
[----:B------:R-:W-:Y:S02]  /*2a00*/  IMAD.MOV.U32 R9, RZ, RZ, R11 ;  /* 0x000000ffff097224 */ /* 0x000fe400078e000b */
[----:B------:R-:W-:Y:S01]  /*2a10*/  IMAD.MOV.U32 R8, RZ, RZ, R4 ;  /* 0x000000ffff087224 */ /* 0x000fe200078e0004 */
[----:B------:R-:W-:Y:S06]  /*2a20*/  @!P5 BRA `(.L_x_400) ;  /* 0x00000000005cd947 */ /* 0x000fec0003800000 */
[----:B------:R-:W0:Y:S01]  /*2a30*/  S2UR UR5, SR_CgaCtaId ;  /* 0x00000000000579c3 */ /* 0x000e220000008800 */
[----:B------:R-:W-:Y:S01]  /*2a40*/  UMOV UR4, 0x400 ;  /* 0x0000040000047882 */ /* 0x000fe20000000000 */
[----:B------:R-:W-:Y:S01]  /*2a50*/  BSSY.RECONVERGENT B1, `(.L_x_400) ;  /* 0x0000014000017945 */ /* 0x000fe20003800200 */
[----:B0-----:R-:W-:-:S09]  /*2a60*/  ULEA UR4, UR5, UR4, 0x18 ;  /* 0x0000000405047291 */ /* 0x001fd2000f8ec0ff */
[----:B----4-:R-:W0:Y:S04]  /*2a70*/  LDS R5, [UR4+0x28] ;  /* 0x00002804ff057984 */ /* 0x010e280008000800 */
        /* <DEDUP_REMOVED lines=17> */
.L_x_401:
[----:B------:R-:W-:Y:S05]  /*2b90*/  BSYNC.RECONVERGENT B1 ;  /* 0x0000000000017941 */ /* 0x000fea0003800200 */
.L_x_400:
[C---:B------:R-:W-:Y:S01]  /*2ba0*/  ISETP.GE.AND P1, PT, R10.reuse, 0xa1, PT ;  /* 0x000000a10a00780c */ /* 0x040fe20003f26270 */
[----:B------:R-:W-:Y:S01]  /*2bb0*/  IMAD.MOV.U32 R2, RZ, RZ, R3 ;  /* 0x000000ffff027224 */ /* 0x000fe200078e0003 */
[C---:B------:R-:W-:Y:S01]  /*2bc0*/  ISETP.GE.AND P5, PT, R10.reuse, 0xc1, PT ;  /* 0x000000c10a00780c */ /* 0x040fe20003fa6270 */
[----:B------:R-:W-:Y:S01]  /*2bd0*/  IMAD.MOV.U32 R7, RZ, RZ, R9 ;  /* 0x000000ffff077224 */ /* 0x000fe200078e0009 */
[----:B------:R-:W-:Y:S01]  /*2be0*/  ISETP.GE.AND P6, PT, R10, 0xe1, PT ;  /* 0x000000e10a00780c */ /* 0x000fe20003fc6270 */
[----:B------:R-:W-:Y:S01]  /*2bf0*/  IMAD.MOV.U32 R6, RZ, RZ, R8 ;  /* 0x000000ffff067224 */ /* 0x000fe200078e0008 */
[----:B------:R-:W-:Y:S11]  /*2c00*/  @!P4 BRA `(.L_x_402) ;  /* 0x00000000005cc947 */ /* 0x000ff60003800000 */
        /* <DEDUP_REMOVED lines=22> */
.L_x_403:
[----:B------:R-:W-:Y:S05]  /*2d70*/  BSYNC.RECONVERGENT B1 ;  /* 0x0000000000017941 */ /* 0x000fea0003800200 */
.L_x_402:
        /* <DEDUP_REMOVED lines=26> */
.L_x_405:
[----:B------:R-:W-:Y:S05]  /*2f20*/  BSYNC.RECONVERGENT B1 ;  /* 0x0000000000017941 */ /* 0x000fea0003800200 */
.L_x_404:
        /* <DEDUP_REMOVED lines=26> */
.L_x_407:
[----:B------:R-:W-:Y:S05]  /*30d0*/  BSYNC.RECONVERGENT B1 ;  /* 0x0000000000017941 */ /* 0x000fea0003800200 */
.L_x_406:
        /* <DEDUP_REMOVED lines=26> */
.L_x_409:
[----:B------:R-:W-:Y:S05]  /*3280*/  BSYNC.RECONVERGENT B1 ;  /* 0x0000000000017941 */ /* 0x000fea0003800200 */
.L_x_408:
[----:B------:R-:W-:Y:S02]  /*3290*/  IMAD.MOV.U32 R6, RZ, RZ, R3 ;  /* 0x000000ffff067224 */ /* 0x000fe400078e0003 */
[----:B------:R-:W-:Y:S02]  /*32a0*/  IMAD.MOV.U32 R7, RZ, RZ, R9 ;  /* 0x000000ffff077224 */ /* 0x000fe400078e0009 */
[----:B------:R-:W-:Y:S01]  /*32b0*/  IMAD.MOV.U32 R8, RZ, RZ, R4 ;  /* 0x000000ffff087224 */ /* 0x000fe200078e0004 */
[----:B------:R-:W-:Y:S06]  /*32c0*/  @!P6 BRA `(.L_x_373) ;  /* 0x0000002400ece947 */ /* 0x000fec0003800000 */
[----:B------:R-:W0:Y:S01]  /*32d0*/  S2UR UR5, SR_CgaCtaId ;  /* 0x00000000000579c3 */ /* 0x000e220000008800 */
[----:B------:R-:W-:Y:S02]  /*32e0*/  UMOV UR4, 0x400 ;  /* 0x0000040000047882 */ /* 0x000fe40000000000 */
        /* <DEDUP_REMOVED lines=21> */
.L_x_341:
[----:B------:R-:W0:Y:S01]  /*3440*/  S2R R11, SR_TID.X ;  /* 0x00000000000b7919 */ /* 0x000e220000002100 */
[----:B------:R-:W1:Y:S02]  /*3450*/  LDCU.128 UR12, c[0x0][0x380] ;  /* 0x00007000ff0c77ac */ /* 0x000e640008000c00 */
[----:B-1----:R-:W-:Y:S02]  /*3460*/  IMAD.U32 R12, RZ, RZ, UR12 ;  /* 0x0000000cff0c7e24 */ /* 0x002fe4000f8e00ff */
[----:B------:R-:W-:Y:S01]  /*3470*/  IMAD.U32 R13, RZ, RZ, UR13 ;  /* 0x0000000dff0d7e24 */ /* 0x000fe2000f8e00ff */
[----:B0-----:R-:W-:-:S05]  /*3480*/  IADD3 R3, P0, PT, R6, R11, RZ ;  /* 0x0000000b06037210 */ /* 0x001fca0007f1e0ff */
[----:B------:R-:W-:Y:S01]  /*3490*/  IMAD.X R4, RZ, RZ, RZ, P0 ;  /* 0x000000ffff047224 */ /* 0x000fe200000e06ff */
[----:B------:R-:W-:-:S04]  /*34a0*/  LEA R2, P0, R3, R12, 0x2 ;  /* 0x0000000c03027211 */ /* 0x000fc800078010ff */
[----:B------:R-:W-:-:S05]  /*34b0*/  LEA.HI.X R3, R3, R13, R4, 0x2, P0 ;  /* 0x0000000d03037211 */ /* 0x000fca00000f1404 */
[----:B------:R-:W2:Y:S04]  /*34c0*/  LDG.E R4, desc[UR10][R2.64] ;  /* 0x0000000a02047981 */ /* 0x000ea8000c1e1900 */
[----:B------:R-:W2:Y:S04]  /*34d0*/  LDG.E R5, desc[UR10][R2.64+0x400] ;  /* 0x0004000a02057981 */ /* 0x000ea8000c1e1900 */
[----:B------:R-:W3:Y:S04]  /*34e0*/  LDG.E R8, desc[UR10][R2.64+0x800] ;  /* 0x0008000a02087981 */ /* 0x000ee8000c1e1900 */
[----:B------:R-:W4:Y:S04]  /*34f0*/  LDG.E R9, desc[UR10][R2.64+0xc00] ;  /* 0x000c000a02097981 */ /* 0x000f28000c1e1900 */
[----:B------:R-:W5:Y:S01]  /*3500*/  LDG.E R10, desc[UR10][R2.64+0x1000] ;  /* 0x0010000a020a7981 */ /* 0x000f62000c1e1900 */
[----:B--2---:R-:W-:-:S02]  /*3510*/  VIMNMX R15, PT, PT, R4, R5, !PT ;  /* 0x00000005040f7248 */ /* 0x004fc40007fe0100 */
[----:B------:R-:W-:Y:S01]  /*3520*/  ISETP.GE.AND P0, PT, R4, R5, PT ;  /* 0x000000050400720c */ /* 0x000fe20003f06270 */
[----:B------:R-:W-:Y:S01]  /*3530*/  VIADD R4, R11, 0x200 ;  /* 0x000002000b047836 */ /* 0x000fe20000000000 */
[----:B---3--:R-:W-:Y:S02]  /*3540*/  VIMNMX R14, PT, PT, R8, R15, !PT ;  /* 0x0000000f080e7248 */ /* 0x008fe40007fe0100 */
[----:B------:R-:W-:Y:S01]  /*3550*/  ISETP.GE.AND P1, PT, R15, R8, PT ;  /* 0x000000080f00720c */ /* 0x000fe20003f26270 */
[----:B------:R-:W-:Y:S01]  /*3560*/  VIADD R8, R11, 0x100 ;  /* 0x000001000b087836 */ /* 0x000fe20000000000 */
[----:B----4-:R-:W-:Y:S01]  /*3570*/  ISETP.GE.AND P3, PT, R14, R9, PT ;  /* 0x000000090e00720c */ /* 0x010fe20003f66270 */
[----:B------:R-:W-:Y:S01]  /*3580*/  IMAD.U32 R15, RZ, RZ, UR15 ;  /* 0x0000000fff0f7e24 */ /* 0x000fe2000f8e00ff */
[----:B------:R-:W-:Y:S01]  /*3590*/  VIMNMX R17, PT, PT, R9, R14, !PT ;  /* 0x0000000e09117248 */ /* 0x000fe20007fe0100 */
[----:B------:R-:W-:Y:S01]  /*35a0*/  IMAD.U32 R14, RZ, RZ, UR14 ;  /* 0x0000000eff0e7e24 */ /* 0x000fe2000f8e00ff */
[----:B------:R-:W-:-:S02]  /*35b0*/  LOP3.LUT R9, R11, 0x400, RZ, 0xfc, !PT ;  /* 0x000004000b097812 */ /* 0x000fc400078efcff */
[----:B-----5:R-:W-:Y:S02]  /*35c0*/  ISETP.GE.AND P2, PT, R17, R10, PT ;  /* 0x0000000a1100720c */ /* 0x020fe40003f46270 */
[----:B------:R-:W-:-:S03]  /*35d0*/  IADD3 R2, P4, PT, R6, R14, RZ ;  /* 0x0000000e06027210 */ /* 0x000fc60007f9e0ff */
[----:B------:R-:W-:Y:S02]  /*35e0*/  @P1 SEL R4, R8, R11, !P0 ;  /* 0x0000000b08041207 */ /* 0x000fe40004000000 */
[----:B------:R-:W-:Y:S01]  /*35f0*/  ISETP.LE.U32.AND P1, PT, R7, UR6, PT ;  /* 0x0000000607007c0c */ /* 0x000fe2000bf23070 */
[----:B------:R-:W-:Y:S02]  /*3600*/  @!P3 VIADD R4, R11, 0x300 ;  /* 0x000003000b04b836 */ /* 0x000fe40000000000 */
[----:B------:R-:W-:Y:S01]  /*3610*/  IMAD.X R3, RZ, RZ, R15, P4 ;  /* 0x000000ffff037224 */ /* 0x000fe200020e060f */
[----:B------:R-:W-:Y:S02]  /*3620*/  ISETP.GE.U32.AND.EX P1, PT, RZ, R18, PT, P1 ;  /* 0x00000012ff00720c */ /* 0x000fe40003f26110 */
[----:B------:R-:W-:Y:S02]  /*3630*/  @P2 ISETP.GE.U32.AND P0, PT, R4, R9, PT ;  /* 0x000000090400220c */ /* 0x000fe40003f06070 */
[----:B------:R-:W-:-:S02]  /*3640*/  IADD3 R9, P3, PT, R9, R2, RZ ;  /* 0x0000000209097210 */ /* 0x000fc40007f7e0ff */
[----:B------:R-:W-:Y:S02]  /*3650*/  @P2 IADD3 R2, P4, PT, R4, R2, RZ ;  /* 0x0000000204022210 */ /* 0x000fe40007f9e0ff */
[----:B------:R-:W-:Y:S01]  /*3660*/  @P2 ISETP.GE.U32.AND.EX P0, PT, RZ, RZ, PT, P0 ;  /* 0x000000ffff00220c */ /* 0x000fe20003f06100 */
[--C-:B------:R-:W-:Y:S02]  /*3670*/  IMAD.X R8, RZ, RZ, R3.reuse, P3 ;  /* 0x000000ffff087224 */ /* 0x100fe400018e0603 */
[----:B------:R-:W-:Y:S01]  /*3680*/  @P2 IMAD.X R3, RZ, RZ, R3, P4 ;  /* 0x000000ffff032224 */ /* 0x000fe200020e0603 */
[----:B------:R-:W-:-:S04]  /*3690*/  @P2 ISETP.LT.OR P0, PT, R10, R17, !P0 ;  /* 0x000000110a00220c */ /* 0x000fc80004701670 */
[----:B------:R-:W-:Y:S02]  /*36a0*/  @P2 SEL R10, R17, R10, P0 ;  /* 0x0000000a110a2207 */ /* 0x000fe40000000000 */
[----:B------:R-:W-:Y:S02]  /*36b0*/  @P2 SEL R9, R2, R9, P0 ;  /* 0x0000000902092207 */ /* 0x000fe40000000000 */
[----:B------:R-:W-:Y:S01]  /*36c0*/  @P2 SEL R8, R3, R8, P0 ;  /* 0x0000000803082207 */ /* 0x000fe20000000000 */
[----:B------:R-:W-:Y:S06]  /*36d0*/  @P1 BRA `(.L_x_410) ;  /* 0x0000001000641947 */ /* 0x000fec0003800000 */
[----:B------:R-:W0:Y:S01]  /*36e0*/  LDCU.64 UR8, c[0x0][0x3e8] ;  /* 0x00007d00ff0877ac */ /* 0x000e220008000a00 */
[----:B------:R-:W-:Y:S01]  /*36f0*/  ISETP.NE.AND P0, PT, R11, RZ, PT ;  /* 0x000000ff0b00720c */ /* 0x000fe20003f05270 */
[----:B------:R-:W-:Y:S01]  /*3700*/  BSSY.RECONVERGENT B1, `(.L_x_411) ;  /* 0x0000012000017945 */ /* 0x000fe20003800200 */
[----:B------:R-:W-:Y:S01]  /*3710*/  UMOV UR4, 0x8 ;  /* 0x0000000800047882 */ /* 0x000fe20000000000 */
[----:B------:R-:W-:Y:S02]  /*3720*/  UMOV UR5, 0x0 ;  /* 0x0000000000057882 */ /* 0x000fe40000000000 */
[----:B0-----:R-:W-:-:S04]  /*3730*/  UIMAD.WIDE.U32 UR4, UR8, 0x1, UR4 ;  /* 0x00000001080478a5 */ /* 0x001fc8000f8e0004 */
[----:B------:R-:W-:Y:S02]  /*3740*/  UIADD3 UR7, UPT, UPT, UR5, UR9, URZ ;  /* 0x0000000905077290 */ /* 0x000fe4000fffe0ff */
[----:B------:R-:W-:Y:S02]  /*3750*/  IMAD.U32 R3, RZ, RZ, UR5 ;  /* 0x00000005ff037e24 */ /* 0x000fe4000f8e00ff */
[----:B------:R-:W-:Y:S02]  /*3760*/  IMAD.U32 R2, RZ, RZ, UR4 ;  /* 0x00000004ff027e24 */ /* 0x000fe4000f8e00ff */
[----:B------:R-:W-:Y:S01]  /*3770*/  IMAD.U32 R3, RZ, RZ, UR7 ;  /* 0x00000007ff037e24 */ /* 0x000fe2000f8e00ff */
[----:B------:R-:W-:Y:S06]  /*3780*/  @P0 BRA `(.L_x_412) ;  /* 0x0000000000240947 */ /* 0x000fec0003800000 */
[----:B------:R-:W-:Y:S02]  /*3790*/  IMAD.MOV.U32 R16, RZ, RZ, 0x500 ;  /* 0x00000500ff107424 */ /* 0x000fe400078e00ff */
[----:B------:R-:W-:-:S05]  /*37a0*/  IMAD.MOV.U32 R17, RZ, RZ, 0x0 ;  /* 0x00000000ff117424 */ /* 0x000fca00078e00ff */
[----:B------:R-:W2:Y:S01]  /*37b0*/  ATOMG.E.ADD.64.STRONG.GPU PT, R4, desc[UR10][R2.64], R16 ;  /* 0x80000010020479a8 */ /* 0x000ea200081ef50a */
[----:B------:R-:W0:Y:S01]  /*37c0*/  S2UR UR5, SR_CgaCtaId ;  /* 0x00000000000579c3 */ /* 0x000e220000008800 */
[----:B------:R-:W-:Y:S02]  /*37d0*/  UMOV UR4, 0x400 ;  /* 0x0000040000047882 */ /* 0x000fe40000000000 */
[----:B0-----:R-:W-:Y:S01]  /*37e0*/  ULEA UR4, UR5, UR4, 0x18 ;  /* 0x0000000405047291 */ /* 0x001fe2000f8ec0ff */
[----:B--2---:R-:W-:-:S05]  /*37f0*/  IADD3 R4, P0, PT, R4, UR6, RZ ;  /* 0x0000000604047c10 */ /* 0x004fca000ff1e0ff */
[----:B------:R-:W-:-:S05]  /*3800*/  IMAD.X R5, RZ, RZ, R5, P0 ;  /* 0x000000ffff057224 */ /* 0x000fca00000e0605 */
[----:B------:R0:W-:Y:S03]  /*3810*/  STS.64 [UR4+0x98], R4 ;  /* 0x00009804ff007988 */ /* 0x0001e60008000a04 */
.L_x_412:
[----:B------:R-:W-:Y:S05]  /*3820*/  BSYNC.RECONVERGENT B1 ;  /* 0x0000000000017941 */ /* 0x000fea0003800200 */
.L_x_411:
[----:B------:R-:W1:Y:S08]  /*3830*/  S2UR UR5, SR_CgaCtaId ;  /* 0x00000000000579c3 */ /* 0x000e700000008800 */
[----:B------:R-:W-:Y:S06]  /*3840*/  BAR.SYNC.DEFER_BLOCKING 0x0 ;  /* 0x0000000000007b1d */ /* 0x000fec0000010000 */
[----:B------:R-:W-:-:S02]  /*3850*/  UMOV UR4, 0x400 ;  /* 0x0000040000047882 */ /* 0x000fc40000000000 */
[----:B-1----:R-:W-:-:S06]  /*3860*/  ULEA UR4, UR5, UR4, 0x18 ;  /* 0x0000000405047291 */ /* 0x002fcc000f8ec0ff */
[----:B------:R-:W-:-:S05]  /*3870*/  IMAD.U32 R23, RZ, RZ, UR4 ;  /* 0x00000004ff177e24 */ /* 0x000fca000f8e00ff */
[----:B0-----:R-:W0:Y:S02]  /*3880*/  LDS.64 R4, [R23+0x98] ;  /* 0x0000980017047984 */ /* 0x001e240000000a00 */
[----:B0-----:R-:W-:-:S04]  /*3890*/  IADD3 R6, P1, PT, R4, 0x500, RZ ;  /* 0x0000050004067810 */ /* 0x001fc80007f3e0ff */
[----:B------:R-:W-:Y:S01]  /*38a0*/  ISETP.GT.U32.AND P0, PT, R6, R7, PT ;  /* 0x000000070600720c */ /* 0x000fe20003f04070 */
[----:B------:R-:W-:-:S05]  /*38b0*/  IMAD.X R17, RZ, RZ, R5, P1 ;  /* 0x000000ffff117224 */ /* 0x000fca00008e0605 */
[----:B------:R-:W-:-:S13]  /*38c0*/  ISETP.GT.AND.EX P0, PT, R17, R18, PT, P0 ;  /* 0x000000121100720c */ /* 0x000fda0003f04300 */
[----:B------:R-:W-:Y:S05]  /*38d0*/  @P0 BRA `(.L_x_413) ;  /* 0x0000000400700947 */ /* 0x000fea0003800000 */
[----:B------:R-:W-:Y:S01]  /*38e0*/  BSSY.RECONVERGENT B1, `(.L_x_413) ;  /* 0x000005b000017945 */ /* 0x000fe20003800200 */
[----:B------:R-:W-:Y:S01]  /*38f0*/  IMAD.MOV.U32 R16, RZ, RZ, R10 ;  /* 0x000000ffff107224 */ /* 0x000fe200078e000a */
[----:B------:R-:W0:Y:S01]  /*3900*/  LDCU.64 UR8, c[0x0][0x398] ;  /* 0x00007300ff0877ac */ /* 0x000e220008000a00 */
[----:B------:R-:W-:Y:S02]  /*3910*/  IMAD.MOV.U32 R19, RZ, RZ, R9 ;  /* 0x000000ffff137224 */ /* 0x000fe400078e0009 */
[----:B------:R-:W-:Y:S01]  /*3920*/  IMAD.MOV.U32 R6, RZ, RZ, R8 ;  /* 0x000000ffff067224 */ /* 0x000fe200078e0008 */
[----:B------:R-:W1:Y:S06]  /*3930*/  LDCU.128 UR12, c[0x0][0x380] ;  /* 0x00007000ff0c77ac */ /* 0x000e6c0008000c00 */
.L_x_416:
[----:B------:R-:W-:Y:S01]  /*3940*/  IADD3 R9, P0, PT, R11, R4, RZ ;  /* 0x000000040b097210 */ /* 0x000fe20007f1e0ff */
[----:B-1----:R-:W-:Y:S02]  /*3950*/  IMAD.U32 R12, RZ, RZ, UR12 ;  /* 0x0000000cff0c7e24 */ /* 0x002fe4000f8e00ff */
[----:B------:R-:W-:Y:S02]  /*3960*/  IMAD.U32 R13, RZ, RZ, UR13 ;  /* 0x0000000dff0d7e24 */ /* 0x000fe4000f8e00ff */
[----:B------:R-:W-:Y:S01]  /*3970*/  IMAD.X R8, RZ, RZ, R5, P0 ;  /* 0x000000ffff087224 */ /* 0x000fe200000e0605 */
[----:B------:R-:W-:-:S04]  /*3980*/  LEA R4, P0, R9, R12, 0x2 ;  /* 0x0000000c09047211 */ /* 0x000fc800078010ff */
[----:B------:R-:W-:-:S05]  /*3990*/  LEA.HI.X R5, R9, R13, R8, 0x2, P0 ;  /* 0x0000000d09057211 */ /* 0x000fca00000f1408 */
[----:B------:R-:W2:Y:S04]  /*39a0*/  LDG.E R7, desc[UR10][R4.64] ;  /* 0x0000000a04077981 */ /* 0x000ea8000c1e1900 */
[----:B------:R-:W3:Y:S04]  /*39b0*/  LDG.E R24, desc[UR10][R4.64+0x400] ;  /* 0x0004000a04187981 */ /* 0x000ee8000c1e1900 */
[----:B------:R-:W4:Y:S04]  /*39c0*/  LDG.E R18, desc[UR10][R4.64+0x800] ;  /* 0x0008000a04127981 */ /* 0x000f28000c1e1900 */
[----:B------:R-:W4:Y:S01]  /*39d0*/  LDG.E R17, desc[UR10][R4.64+0xc00] ;  /* 0x000c000a04117981 */ /* 0x000f22000c1e1900 */
[----:B------:R-:W-:-:S02]  /*39e0*/  IMAD.U32 R14, RZ, RZ, UR14 ;  /* 0x0000000eff0e7e24 */ /* 0x000fc4000f8e00ff */
[----:B------:R-:W-:Y:S01]  /*39f0*/  IMAD.U32 R15, RZ, RZ, UR15 ;  /* 0x0000000fff0f7e24 */ /* 0x000fe2000f8e00ff */
[----:B------:R1:W5:Y:S01]  /*3a00*/  LDG.E R10, desc[UR10][R4.64+0x1000] ;  /* 0x0010000a040a7981 */ /* 0x000362000c1e1900 */
[----:B------:R-:W-:Y:S01]  /*3a10*/  BSSY.RECONVERGENT B2, `(.L_x_414) ;  /* 0x000002c000027945 */ /* 0x000fe20003800200 */
[----:B------:R-:W-:Y:S01]  /*3a20*/  BAR.SYNC.DEFER_BLOCKING 0x0 ;  /* 0x0000000000007b1d */ /* 0x000fe20000010000 */
[----:B------:R-:W-:-:S04]  /*3a30*/  IADD3 R26, P0, PT, R9, R14, RZ ;  /* 0x0000000e091a7210 */ /* 0x000fc80007f1e0ff */
[----:B------:R-:W-:Y:S01]  /*3a40*/  IADD3 R20, P3, PT, R26, 0x100, RZ ;  /* 0x000001001a147810 */ /* 0x000fe20007f7e0ff */
[----:B------:R-:W-:Y:S01]  /*3a50*/  IMAD.X R27, R8, 0x1, R15, P0 ;  /* 0x00000001081b7824 */ /* 0x000fe200000e060f */
[C---:B------:R-:W-:Y:S02]  /*3a60*/  IADD3 R21, P4, PT, R26.reuse, 0x200, RZ ;  /* 0x000002001a157810 */ /* 0x040fe40007f9e0ff */
[----:B------:R-:W-:Y:S01]  /*3a70*/  IADD3 R9, P6, PT, R26, 0x400, RZ ;  /* 0x000004001a097810 */ /* 0x000fe20007fde0ff */
[--C-:B------:R-:W-:Y:S01]  /*3a80*/  IMAD.X R25, RZ, RZ, R27.reuse, P3 ;  /* 0x000000ffff197224 */ /* 0x100fe200018e061b */
[----:B------:R-:W-:Y:S01]  /*3a90*/  ISETP.NE.AND P3, PT, R11, RZ, PT ;  /* 0x000000ff0b00720c */ /* 0x000fe20003f65270 */
[--C-:B------:R-:W-:Y:S02]  /*3aa0*/  IMAD.X R22, RZ, RZ, R27.reuse, P4 ;  /* 0x000000ffff167224 */ /* 0x100fe400020e061b */
[----:B------:R-:W-:Y:S01]  /*3ab0*/  IMAD.X R8, RZ, RZ, R27, P6 ;  /* 0x000000ffff087224 */ /* 0x000fe200030e061b */
[----:B--2---:R-:W-:-:S13]  /*3ac0*/  ISETP.GE.AND P2, PT, R16, R7, PT ;  /* 0x000000071000720c */ /* 0x004fda0003f46270 */
[----:B------:R-:W-:-:S04]  /*3ad0*/  @P2 ISETP.GE.U32.AND P0, PT, R19, R26, PT ;  /* 0x0000001a1300220c */ /* 0x000fc80003f06070 */
[----:B------:R-:W-:-:S04]  /*3ae0*/  @P2 ISETP.GE.AND.EX P0, PT, R6, R27, PT, P0 ;  /* 0x0000001b0600220c */ /* 0x000fc80003f06300 */
[----:B------:R-:W-:-:S04]  /*3af0*/  @P2 ISETP.LT.OR P0, PT, R7, R16, !P0 ;  /* 0x000000100700220c */ /* 0x000fc80004701670 */
[----:B------:R-:W-:Y:S02]  /*3b00*/  @P2 SEL R7, R16, R7, P0 ;  /* 0x0000000710072207 */ /* 0x000fe40000000000 */
[----:B------:R-:W-:Y:S02]  /*3b10*/  IADD3 R16, P5, PT, R26, 0x300, RZ ;  /* 0x000003001a107810 */ /* 0x000fe40007fbe0ff */
[----:B---3--:R-:W-:Y:S02]  /*3b20*/  ISETP.GE.AND P1, PT, R7, R24, PT ;  /* 0x000000180700720c */ /* 0x008fe40003f26270 */
[----:B------:R-:W-:Y:S01]  /*3b30*/  @P2 SEL R26, R19, R26, P0 ;  /* 0x0000001a131a2207 */ /* 0x000fe20000000000 */
[----:B------:R-:W-:Y:S01]  /*3b40*/  IMAD.X R19, RZ, RZ, R27, P5 ;  /* 0x000000ffff137224 */ /* 0x000fe200028e061b */
[----:B------:R-:W-:-:S09]  /*3b50*/  @P2 SEL R27, R6, R27, P0 ;  /* 0x0000001b061b2207 */ /* 0x000fd20000000000 */
[----:B------:R-:W-:-:S04]  /*3b60*/  @P1 ISETP.GE.U32.AND P0, PT, R26, R20, PT ;  /* 0x000000141a00120c */ /* 0x000fc80003f06070 */
[----:B------:R-:W-:-:S04]  /*3b70*/  @P1 ISETP.GE.AND.EX P0, PT, R27, R25, PT, P0 ;  /* 0x000000191b00120c */ /* 0x000fc80003f06300 */
[----:B------:R-:W-:-:S04]  /*3b80*/  @P1 ISETP.LT.OR P0, PT, R24, R7, !P0 ;  /* 0x000000071800120c */ /* 0x000fc80004701670 */
[----:B------:R-:W-:Y:S02]  /*3b90*/  @P1 SEL R24, R7, R24, P0 ;  /* 0x0000001807181207 */ /* 0x000fe40000000000 */
[----:B------:R-:W-:Y:S02]  /*3ba0*/  @P1 SEL R20, R26, R20, P0 ;  /* 0x000000141a141207 */ /* 0x000fe40000000000 */
[----:B----4-:R-:W-:Y:S02]  /*3bb0*/  ISETP.GE.AND P2, PT, R24, R18, PT ;  /* 0x000000121800720c */ /* 0x010fe40003f46270 */
[----:B------:R-:W-:-:S11]  /*3bc0*/  @P1 SEL R25, R27, R25, P0 ;  /* 0x000000191b191207 */ /* 0x000fd60000000000 */
[----:B------:R-:W-:-:S04]  /*3bd0*/  @P2 ISETP.GE.U32.AND P0, PT, R20, R21, PT ;  /* 0x000000151400220c */ /* 0x000fc80003f06070 */
[----:B------:R-:W-:-:S04]  /*3be0*/  @P2 ISETP.GE.AND.EX P0, PT, R25, R22, PT, P0 ;  /* 0x000000161900220c */ /* 0x000fc80003f06300 */
[----:B------:R-:W-:-:S04]  /*3bf0*/  @P2 ISETP.LT.OR P0, PT, R18, R24, !P0 ;  /* 0x000000181200220c */ /* 0x000fc80004701670 */
[----:B------:R-:W-:-:S04]  /*3c00*/  @P2 SEL R18, R24, R18, P0 ;  /* 0x0000001218122207 */ /* 0x000fc80000000000 */
[----:B------:R-:W-:Y:S01]  /*3c10*/  ISETP.GE.AND P1, PT, R18, R17, PT ;  /* 0x000000111200720c */ /* 0x000fe20003f26270 */
[----:B-1----:R-:W-:-:S12]  /*3c20*/  @P3 BRA `(.L_x_415) ;  /* 0x0000000000283947 */ /* 0x002fd80003800000 */
[----:B------:R-:W-:Y:S02]  /*3c30*/  IMAD.MOV.U32 R4, RZ, RZ, 0x500 ;  /* 0x00000500ff047424 */ /* 0x000fe400078e00ff */
[----:B------:R-:W-:-:S06]  /*3c40*/  IMAD.MOV.U32 R5, RZ, RZ, 0x0 ;  /* 0x00000000ff057424 */ /* 0x000fcc00078e00ff */
[----:B------:R-:W2:Y:S01]  /*3c50*/  ATOMG.E.ADD.64.STRONG.GPU PT, R4, desc[UR10][R2.64], R4 ;  /* 0x80000004020479a8 */ /* 0x000ea200081ef50a */
[----:B------:R-:W1:Y:S01]  /*3c60*/  S2UR UR5, SR_CgaCtaId ;  /* 0x00000000000579c3 */ /* 0x000e620000008800 */
[----:B------:R-:W-:Y:S02]  /*3c70*/  UMOV UR4, 0x400 ;  /* 0x0000040000047882 */ /* 0x000fe40000000000 */
[----:B-1----:R-:W-:-:S06]  /*3c80*/  ULEA UR4, UR5, UR4, 0x18 ;  /* 0x0000000405047291 */ /* 0x002fcc000f8ec0ff */
[----:B------:R-:W-:Y:S01]  /*3c90*/  IMAD.U32 R23, RZ, RZ, UR4 ;  /* 0x00000004ff177e24 */ /* 0x000fe2000f8e00ff */
[----:B--2---:R-:W-:-:S05]  /*3ca0*/  IADD3 R6, P3, PT, R4, UR6, RZ ;  /* 0x0000000604067c10 */ /* 0x004fca000ff7e0ff */
[----:B------:R-:W-:-:S05]  /*3cb0*/  IMAD.X R7, RZ, RZ, R5, P3 ;  /* 0x000000ffff077224 */ /* 0x000fca00018e0605 */
[----:B------:R1:W-:Y:S03]  /*3cc0*/  STS.64 [R23+0x98], R6 ;  /* 0x0000980617007388 */ /* 0x0003e60000000a00 */
.L_x_415:
[----:B0-----:R-:W-:Y:S05]  /*3cd0*/  BSYNC.RECONVERGENT B2 ;  /* 0x0000000000027941 */ /* 0x001fea0003800200 */
.L_x_414:
[----:B------:R-:W-:Y:S01]  /*3ce0*/  BAR.SYNC.DEFER_BLOCKING 0x0 ;  /* 0x0000000000007b1d */ /* 0x000fe20000010000 */
[----:B------:R-:W-:Y:S01]  /*3cf0*/  @P2 SEL R21, R20, R21, P0 ;  /* 0x0000001514152207 */ /* 0x000fe20000000000 */
[----:B-1----:R-:W-:Y:S01]  /*3d00*/  IMAD.U32 R7, RZ, RZ, UR8 ;  /* 0x00000008ff077e24 */ /* 0x002fe2000f8e00ff */
[----:B------:R-:W-:Y:S02]  /*3d10*/  @P2 SEL R22, R25, R22, P0 ;  /* 0x0000001619162207 */ /* 0x000fe40000000000 */
[----:B------:R-:W-:-:S04]  /*3d20*/  @P1 ISETP.GE.U32.AND P0, PT, R21, R16, PT ;  /* 0x000000101500120c */ /* 0x000fc80003f06070 */
[----:B------:R-:W-:-:S04]  /*3d30*/  @P1 ISETP.GE.AND.EX P0, PT, R22, R19, PT, P0 ;  /* 0x000000131600120c */ /* 0x000fc80003f06300 */
[----:B------:R-:W-:-:S04]  /*3d40*/  @P1 ISETP.LT.OR P0, PT, R17, R18, !P0 ;  /* 0x000000121100120c */ /* 0x000fc80004701670 */
[----:B------:R-:W-:Y:S01]  /*3d50*/  @P1 SEL R17, R18, R17, P0 ;  /* 0x0000001112111207 */ /* 0x000fe20000000000 */
[----:B------:R-:W-:Y:S01]  /*3d60*/  IMAD.U32 R18, RZ, RZ, UR9 ;  /* 0x00000009ff127e24 */ /* 0x000fe2000f8e00ff */
[----:B------:R-:W-:Y:S02]  /*3d70*/  @P1 SEL R16, R21, R16, P0 ;  /* 0x0000001015101207 */ /* 0x000fe40000000000 */
[----:B-----5:R-:W-:Y:S02]  /*3d80*/  ISETP.GE.AND P2, PT, R17, R10, PT ;  /* 0x0000000a1100720c */ /* 0x020fe40003f46270 */
[----:B------:R-:W-:Y:S01]  /*3d90*/  @P1 SEL R19, R22, R19, P0 ;  /* 0x0000001316131207 */ /* 0x000fe20000000000 */
[----:B------:R-:W0:Y:S10]  /*3da0*/  LDS.64 R4, [R23+0x98] ;  /* 0x0000980017047984 */ /* 0x000e340000000a00 */
[----:B------:R-:W-:-:S04]  /*3db0*/  @P2 ISETP.GE.U32.AND P0, PT, R16, R9, PT ;  /* 0x000000091000220c */ /* 0x000fc80003f06070 */
[----:B------:R-:W-:-:S04]  /*3dc0*/  @P2 ISETP.GE.AND.EX P0, PT, R19, R8, PT, P0 ;  /* 0x000000081300220c */ /* 0x000fc80003f06300 */
[----:B------:R-:W-:-:S04]  /*3dd0*/  @P2 ISETP.LT.OR P0, PT, R10, R17, !P0 ;  /* 0x000000110a00220c */ /* 0x000fc80004701670 */
[----:B------:R-:W-:Y:S02]  /*3de0*/  @P2 SEL R10, R17, R10, P0 ;  /* 0x0000000a110a2207 */ /* 0x000fe40000000000 */
[----:B------:R-:W-:Y:S02]  /*3df0*/  @P2 SEL R9, R16, R9, P0 ;  /* 0x0000000910092207 */ /* 0x000fe40000000000 */
[----:B------:R-:W-:Y:S01]  /*3e00*/  @P2 SEL R8, R19, R8, P0 ;  /* 0x0000000813082207 */ /* 0x000fe20000000000 */
[----:B------:R-:W-:Y:S02]  /*3e10*/  IMAD.MOV.U32 R16, RZ, RZ, R10 ;  /* 0x000000ffff107224 */ /* 0x000fe400078e000a */
[----:B------:R-:W-:Y:S01]  /*3e20*/  IMAD.MOV.U32 R19, RZ, RZ, R9 ;  /* 0x000000ffff137224 */ /* 0x000fe200078e0009 */
[----:B0-----:R-:W-:-:S04]  /*3e30*/  IADD3 R6, P3, PT, R4, 0x500, RZ ;  /* 0x0000050004067810 */ /* 0x001fc80007f7e0ff */
[----:B------:R-:W-:Y:S01]  /*3e40*/  ISETP.GT.U32.AND P1, PT, R6, R7, PT ;  /* 0x000000070600720c */ /* 0x000fe20003f24070 */
[----:B------:R-:W-:Y:S02]  /*3e50*/  IMAD.X R21, RZ, RZ, R5, P3 ;  /* 0x000000ffff157224 */ /* 0x000fe400018e0605 */
[----:B------:R-:W-:-:S03]  /*3e60*/  IMAD.MOV.U32 R6, RZ, RZ, R8 ;  /* 0x000000ffff067224 */ /* 0x000fc600078e0008 */
[----:B------:R-:W-:-:S13]  /*3e70*/  ISETP.GT.AND.EX P0, PT, R21, R18, PT, P1 ;  /* 0x000000121500720c */ /* 0x000fda0003f04310 */
[----:B------:R-:W-:Y:S05]  /*3e80*/  @!P0 BRA `(.L_x_416) ;  /* 0xfffffff800ac8947 */ /* 0x000fea000383ffff */
[----:B------:R-:W-:Y:S05]  /*3e90*/  BSYNC.RECONVERGENT B1 ;  /* 0x0000000000017941 */ /* 0x000fea0003800200 */
.L_x_413:
[----:B------:R-:W-:Y:S01]  /*3ea0*/  ISETP.GE.U32.AND P0, PT, R4, R7, PT ;  /* 0x000000070400720c */ /* 0x000fe20003f06070 */
[----:B------:R-:W-:Y:S03]  /*3eb0*/  BSSY.RECONVERGENT B1, `(.L_x_410) ;  /* 0x000009b000017945 */ /* 0x000fe60003800200 */
[----:B------:R-:W-:-:S13]  /*3ec0*/  ISETP.GE.AND.EX P0, PT, R5, R18, PT, P0 ;  /* 0x000000120500720c */ /* 0x000fda0003f06300 */
[----:B------:R-:W-:Y:S05]  /*3ed0*/  @P0 BRA `(.L_x_417) ;  /* 0x0000000800600947 */ /* 0x000fea0003800000 */
[----:B------:R-:W-:-:S05]  /*3ee0*/  IMAD.IADD R16, R7, 0x1, -R4 ;  /* 0x0000000107107824 */ /* 0x000fca00078e0a04 */
[----:B------:R-:W-:-:S13]  /*3ef0*/  ISETP.GE.AND P0, PT, R11, R16, PT ;  /* 0x000000100b00720c */ /* 0x000fda0003f06270 */
[----:B------:R-:W-:Y:S05]  /*3f00*/  @P0 BRA `(.L_x_417) ;  /* 0x0000000800540947 */ /* 0x000fea0003800000 */
[----:B------:R-:W-:Y:S01]  /*3f10*/  LOP3.LUT R2, RZ, R11, RZ, 0x33, !PT ;  /* 0x0000000bff027212 */ /* 0x000fe200078e33ff */
[----:B------:R-:W-:Y:S01]  /*3f20*/  BSSY.RECONVERGENT B2, `(.L_x_418) ;  /* 0x000002f000027945 */ /* 0x000fe20003800200 */
[----:B------:R-:W-:Y:S02]  /*3f30*/  IMAD.MOV.U32 R17, RZ, RZ, R11 ;  /* 0x000000ffff117224 */ /* 0x000fe400078e000b */
[----:B------:R-:W-:-:S04]  /*3f40*/  IADD3 R7, PT, PT, -R4, R7, R2 ;  /* 0x0000000704077210 */ /* 0x000fc80007ffe102 */
[----:B------:R-:W-:-:S04]  /*3f50*/  LOP3.LUT R2, R7, 0x300, RZ, 0xc0, !PT ;  /* 0x0000030007027812 */ /* 0x000fc800078ec0ff */
[----:B------:R-:W-:-:S13]  /*3f60*/  ISETP.NE.AND P0, PT, R2, 0x300, PT ;  /* 0x000003000200780c */ /* 0x000fda0003f05270 */
[----:B------:R-:W-:Y:S05]  /*3f70*/  @!P0 BRA `(.L_x_419) ;  /* 0x0000000000a48947 */ /* 0x000fea0003800000 */
[----:B------:R-:W-:Y:S01]  /*3f80*/  IADD3 R3, P0, PT, R11, R4, RZ ;  /* 0x000000040b037210 */ /* 0x000fe20007f1e0ff */
[----:B------:R-:W-:Y:S01]  /*3f90*/  IMAD.MOV.U32 R17, RZ, RZ, R11 ;  /* 0x000000ffff117224 */ /* 0x000fe200078e000b */
[----:B------:R-:W-:Y:S02]  /*3fa0*/  LEA.HI R2, R7, 0x1, RZ, 0x18 ;  /* 0x0000000107027811 */ /* 0x000fe400078fc0ff */
[C---:B------:R-:W-:Y:S01]  /*3fb0*/  LEA R12, P1, R3.reuse, R12, 0x2 ;  /* 0x0000000c030c7211 */ /* 0x040fe200078210ff */
[----:B------:R-:W-:Y:S01]  /*3fc0*/  IMAD.X R6, RZ, RZ, R5, P0 ;  /* 0x000000ffff067224 */ /* 0x000fe200000e0605 */
[C---:B------:R-:W-:Y:S02]  /*3fd0*/  IADD3 R14, P0, PT, R3.reuse, R14, RZ ;  /* 0x0000000e030e7210 */ /* 0x040fe40007f1e0ff */
[----:B------:R-:W-:Y:S02]  /*3fe0*/  LOP3.LUT R2, R2, 0x3, RZ, 0xc0, !PT ;  /* 0x0000000302027812 */ /* 0x000fe400078ec0ff */
[----:B------:R-:W-:Y:S01]  /*3ff0*/  LEA.HI.X R3, R3, R13, R6, 0x2, P1 ;  /* 0x0000000d03037211 */ /* 0x000fe200008f1406 */
[----:B------:R-:W-:-:S02]  /*4000*/  IMAD.X R15, R6, 0x1, R15, P0 ;  /* 0x00000001060f7824 */ /* 0x000fc400000e060f */
[----:B------:R-:W-:-:S07]  /*4010*/  IMAD.MOV R6, RZ, RZ, -R2 ;  /* 0x000000ffff067224 */ /* 0x000fce00078e0a02 */
.L_x_422:
[----:B------:R-:W-:-:S06]  /*4020*/  IMAD.MOV.U32 R2, RZ, RZ, R12 ;  /* 0x000000ffff027224 */ /* 0x000fcc00078e000c */
[----:B------:R-:W2:Y:S01]  /*4030*/  LDG.E R2, desc[UR10][R2.64] ;  /* 0x0000000a02027981 */ /* 0x000ea2000c1e1900 */
[----:B------:R-:W-:Y:S01]  /*4040*/  VIADD R6, R6, 0x1 ;  /* 0x0000000106067836 */ /* 0x000fe20000000000 */
[----:B------:R-:W-:Y:S01]  /*4050*/  BSSY.RECONVERGENT B3, `(.L_x_420) ;  /* 0x0000016000037945 */ /* 0x000fe20003800200 */
[----:B------:R-:W-:Y:S01]  /*4060*/  IMAD.MOV.U32 R13, RZ, RZ, R9 ;  /* 0x000000ffff0d7224 */ /* 0x000fe200078e0009 */
[----:B------:R-:W-:Y:S01]  /*4070*/  IADD3 R12, P3, PT, R12, 0x400, RZ ;  /* 0x000004000c0c7810 */ /* 0x000fe20007f7e0ff */
[----:B------:R-:W-:Y:S01]  /*4080*/  IMAD.MOV.U32 R18, RZ, RZ, R8 ;  /* 0x000000ffff127224 */ /* 0x000fe200078e0008 */
[----:B------:R-:W-:Y:S01]  /*4090*/  ISETP.NE.AND P2, PT, R6, RZ, PT ;  /* 0x000000ff0600720c */ /* 0x000fe20003f45270 */
[----:B------:R-:W-:Y:S02]  /*40a0*/  IMAD.MOV.U32 R19, RZ, RZ, R10 ;  /* 0x000000ffff137224 */ /* 0x000fe400078e000a */
        /* <DEDUP_REMOVED lines=16> */
.L_x_421:
[----:B------:R-:W-:Y:S05]  /*41b0*/  BSYNC.RECONVERGENT B3 ;  /* 0x0000000000037941 */ /* 0x000fea0003800200 */
.L_x_420:
[----:B------:R-:W-:Y:S01]  /*41c0*/  IADD3 R14, P0, PT, R14, 0x100, RZ ;  /* 0x000001000e0e7810 */ /* 0x000fe20007f1e0ff */
[----:B------:R-:W-:Y:S02]  /*41d0*/  VIADD R17, R17, 0x100 ;  /* 0x0000010011117836 */ /* 0x000fe40000000000 */
[----:B------:R-:W-:Y:S02]  /*41e0*/  IMAD.X R3, RZ, RZ, R3, P3 ;  /* 0x000000ffff037224 */ /* 0x000fe400018e0603 */
[----:B------:R-:W-:Y:S01]  /*41f0*/  IMAD.X R15, RZ, RZ, R15, P0 ;  /* 0x000000ffff0f7224 */ /* 0x000fe200000e060f */
[----:B------:R-:W-:Y:S07]  /*4200*/  @P2 BRA `(.L_x_422) ;  /* 0xfffffffc00842947 */ /* 0x000fee000383ffff */
.L_x_419:
[----:B------:R-:W-:Y:S05]  /*4210*/  BSYNC.RECONVERGENT B2 ;  /* 0x0000000000027941 */ /* 0x000fea0003800200 */
.L_x_418:
[----:B------:R-:W-:-:S13]  /*4220*/  ISETP.GE.U32.AND P0, PT, R7, 0x300, PT ;  /* 0x000003000700780c */ /* 0x000fda0003f06070 */
[----:B------:R-:W-:Y:S05]  /*4230*/  @!P0 BRA `(.L_x_417) ;  /* 0x0000000400888947 */ /* 0x000fea0003800000 */
[----:B------:R-:W0:Y:S01]  /*4240*/  LDC.64 R6, c[0x0][0x380] ;  /* 0x0000e000ff067b82 */ /* 0x000e220000000a00 */
[----:B------:R-:W-:-:S07]  /*4250*/  VIADD R13, R17, 0x200 ;  /* 0x00000200110d7836 */ /* 0x000fce0000000000 */
[----:B------:R-:W1:Y:S02]  /*4260*/  LDC.64 R2, c[0x0][0x388] ;  /* 0x0000e200ff027b82 */ /* 0x000e640000000a00 */
.L_x_431:
[----:B------:R-:W-:-:S05]  /*4270*/  VIADD R15, R13, 0xfffffe00 ;  /* 0xfffffe000d0f7836 */ /* 0x000fca0000000000 */
[----:B------:R-:W-:-:S05]  /*4280*/  IADD3 R19, P0, PT, R15, R4, RZ ;  /* 0x000000040f137210 */ /* 0x000fca0007f1e0ff */
[----:B------:R-:W-:Y:S01]  /*4290*/  IMAD.X R20, RZ, RZ, R5, P0 ;  /* 0x000000ffff147224 */ /* 0x000fe200000e0605 */
[----:B0-----:R-:W-:-:S04]  /*42a0*/  LEA R14, P0, R19, R6, 0x2 ;  /* 0x00000006130e7211 */ /* 0x001fc800078010ff */
[----:B------:R-:W-:-:S05]  /*42b0*/  LEA.HI.X R15, R19, R7, R20, 0x2, P0 ;  /* 0x00000007130f7211 */ /* 0x000fca00000f1414 */
[----:B------:R-:W2:Y:S04]  /*42c0*/  LDG.E R25, desc[UR10][R14.64] ;  /* 0x0000000a0e197981 */ /* 0x000ea8000c1e1900 */
[----:B------:R0:W5:Y:S04]  /*42d0*/  LDG.E R18, desc[UR10][R14.64+0x400] ;  /* 0x0004000a0e127981 */ /* 0x000168000c1e1900 */
        /* <DEDUP_REMOVED lines=22> */
.L_x_424:
[----:B------:R-:W-:Y:S05]  /*4440*/  BSYNC.RECONVERGENT B2 ;  /* 0x0000000000027941 */ /* 0x000fea0003800200 */
.L_x_423:
[----:B-----5:R-:W-:Y:S01]  /*4450*/  ISETP.GE.AND P0, PT, R19, R18, PT ;  /* 0x000000121300720c */ /* 0x020fe20003f06270 */
[----:B------:R-:W-:Y:S01]  /*4460*/  BSSY.RECONVERGENT B2, `(.L_x_425) ;  /* 0x0000013000027945 */ /* 0x000fe20003800200 */
[----:B------:R-:W-:Y:S01]  /*4470*/  IADD3 R21, P1, P2, R4, R2, R21 ;  /* 0x0000000204157210 */ /* 0x000fe20007a3e015 */
[----:B------:R-:W-:Y:S02]  /*4480*/  VIADD R15, R13, 0x100 ;  /* 0x000001000d0f7836 */ /* 0x000fe40000000000 */
[----:B------:R-:W-:Y:S01]  /*4490*/  IMAD.MOV.U32 R9, RZ, RZ, R18 ;  /* 0x000000ffff097224 */ /* 0x000fe200078e0012 */
[----:B------:R-:W-:Y:S01]  /*44a0*/  IADD3.X R23, PT, PT, R5, R3, RZ, P1, P2 ;  /* 0x0000000305177210 */ /* 0x000fe20000fe44ff */
[----:B------:R-:W-:-:S04]  /*44b0*/  IMAD.MOV.U32 R8, RZ, RZ, R21 ;  /* 0x000000ffff087224 */ /* 0x000fc800078e0015 */
[----:B------:R-:W-:Y:S02]  /*44c0*/  IMAD.MOV.U32 R10, RZ, RZ, R23 ;  /* 0x000000ffff0a7224 */ /* 0x000fe400078e0017 */
        /* <DEDUP_REMOVED lines=12> */
.L_x_426:
[----:B------:R-:W-:Y:S05]  /*4590*/  BSYNC.RECONVERGENT B2 ;  /* 0x0000000000027941 */ /* 0x000fea0003800200 */
.L_x_425:
[----:B------:R-:W-:Y:S01]  /*45a0*/  ISETP.GE.AND P0, PT, R9, R12, PT ;  /* 0x0000000c0900720c */ /* 0x000fe20003f06270 */
[----:B------:R-:W-:Y:S01]  /*45b0*/  BSSY.RECONVERGENT B2, `(.L_x_427) ;  /* 0x0000013000027945 */ /* 0x000fe20003800200 */
[CC--:B------:R-:W-:Y:S01]  /*45c0*/  IADD3 R19, P1, P4, R4.reuse, R2.reuse, R13 ;  /* 0x0000000204137210 */ /* 0x0c0fe20007c3e00d */
[----:B------:R-:W-:Y:S01]  /*45d0*/  IMAD.MOV.U32 R14, RZ, RZ, R12 ;  /* 0x000000ffff0e7224 */ /* 0x000fe200078e000c */
[----:B------:R-:W-:Y:S02]  /*45e0*/  IADD3 R20, P2, P3, R4, R2, R15 ;  /* 0x0000000204147210 */ /* 0x000fe40007b5e00f */
        /* <DEDUP_REMOVED lines=15> */
.L_x_428:
[----:B------:R-:W-:Y:S05]  /*46e0*/  BSYNC.RECONVERGENT B2 ;  /* 0x0000000000027941 */ /* 0x000fea0003800200 */
.L_x_427:
        /* <DEDUP_REMOVED lines=18> */
.L_x_430:
[----:B------:R-:W-:Y:S05]  /*4810*/  BSYNC.RECONVERGENT B2 ;  /* 0x0000000000027941 */ /* 0x000fea0003800200 */
.L_x_429:
[C---:B------:R-:W-:Y:S02]  /*4820*/  VIADD R15, R13.reuse, 0x200 ;  /* 0x000002000d0f7836 */ /* 0x040fe40000000000 */
[----:B------:R-:W-:-:S03]  /*4830*/  VIADD R13, R13, 0x400 ;  /* 0x000004000d0d7836 */ /* 0x000fc60000000000 */
[----:B------:R-:W-:-:S13]  /*4840*/  ISETP.GE.AND P0, PT, R15, R16, PT ;  /* 0x000000100f00720c */ /* 0x000fda0003f06270 */
[----:B------:R-:W-:Y:S05]  /*4850*/  @!P0 BRA `(.L_x_431) ;  /* 0xfffffff800848947 */ /* 0x000fea000383ffff */
.L_x_417:
[----:B------:R-:W-:Y:S05]  /*4860*/  BSYNC.RECONVERGENT B1 ;  /* 0x0000000000017941 */ /* 0x000fea0003800200 */
.L_x_410:
        /* <DEDUP_REMOVED lines=31> */
.L_x_433:
[----:B------:R-:W-:Y:S05]  /*4a60*/  BSYNC.RECONVERGENT B1 ;  /* 0x0000000000017941 */ /* 0x000fea0003800200 */
.L_x_432:
        /* <DEDUP_REMOVED lines=24> */
.L_x_435:
[----:B------:R-:W-:Y:S05]  /*4bf0*/  BSYNC.RECONVERGENT B1 ;  /* 0x0000000000017941 */ /* 0x000fea0003800200 */
.L_x_434:
        /* <DEDUP_REMOVED lines=24> */
.L_x_437:
[----:B------:R-:W-:Y:S05]  /*4d80*/  BSYNC.RECONVERGENT B1 ;  /* 0x0000000000017941 */ /* 0x000fea0003800200 */
.L_x_436:
        /* <DEDUP_REMOVED lines=24> */
.L_x_439:
[----:B------:R-:W-:Y:S05]  /*4f10*/  BSYNC.RECONVERGENT B1 ;  /* 0x0000000000017941 */ /* 0x000fea0003800200 */
.L_x_438:
[----:B0-----:R0:W0:Y:S01]  /*4f20*/  SHFL.DOWN PT, R2, R3, 0x10, 0x1f ;  /* 0x0a001f0003027f89 */ /* 0x00102200000e0000 */
[----:B------:R-:W-:Y:S01]  /*4f30*/  BSSY.RECONVERGENT B1, `(.L_x_440) ;  /* 0x0000017000017945 */ /* 0x000fe20003800200 */
[----:B--2---:R-:W-:Y:S02]  /*4f40*/  IMAD.MOV.U32 R6, RZ, RZ, R3 ;  /* 0x000000ffff067224 */ /* 0x004fe400078e0003 */
[----:B------:R2:W0:Y:S01]  /*4f50*/  SHFL.DOWN PT, R9, R4, 0x10, 0x1f ;  /* 0x0a001f0004097f89 */ /* 0x00042200000e0000 */
[----:B------:R-:W-:Y:S02]  /*4f60*/  IMAD.MOV.U32 R7, RZ, RZ, R4 ;  /* 0x000000ffff077224 */ /* 0x000fe400078e0004 */
[----:B----4-:R-:W-:Y:S01]  /*4f70*/  IMAD.MOV.U32 R8, RZ, RZ, R5 ;  /* 0x000000ffff087224 */ /* 0x010fe200078e0005 */
        /* <DEDUP_REMOVED lines=18> */
.L_x_441:
[----:B------:R-:W-:Y:S05]  /*50a0*/  BSYNC.RECONVERGENT B1 ;  /* 0x0000000000017941 */ /* 0x000fea0003800200 */
.L_x_440:
        /* <DEDUP_REMOVED lines=12> */
.L_x_443:
[----:B------:R-:W-:Y:S05]  /*5170*/  BSYNC.RECONVERGENT B1 ;  /* 0x0000000000017941 */ /* 0x000fea0003800200 */
.L_x_442:
[----:B------:R-:W-:Y:S01]  /*5180*/  BAR.SYNC.DEFER_BLOCKING 0x0 ;  /* 0x0000000000007b1d */ /* 0x000fe20000010000 */
[----:B------:R-:W-:-:S13]  /*5190*/  ISETP.NE.AND P2, PT, R11, RZ, PT ;  /* 0x000000ff0b00720c */ /* 0x000fda0003f45270 */
[----:B------:R-:W-:Y:S05]  /*51a0*/  @P2 BRA `(.L_x_373) ;  /* 0x0000000800342947 */ /* 0x000fea0003800000 */
[----:B0---4-:R-:W0:Y:S01]  /*51b0*/  S2R R3, SR_CgaCtaId ;  /* 0x0000000000037919 */ /* 0x011e220000008800 */
[----:B------:R-:W-:Y:S01]  /*51c0*/  MOV R2, 0x400 ;  /* 0x0000040000027802 */ /* 0x000fe20000000f00 */
[----:B------:R-:W-:Y:S03]  /*51d0*/  BSSY.RECONVERGENT B1, `(.L_x_444) ;  /* 0x0000016000017945 */ /* 0x000fe60003800200 */
[----:B0-----:R-:W-:-:S05]  /*51e0*/  LEA R25, R3, R2, 0x18 ;  /* 0x0000000203197211 */ /* 0x001fca00078ec0ff */
[----:B------:R-:W0:Y:S04]  /*51f0*/  LDS R3, [R25+0x18] ;  /* 0x0000180019037984 */ /* 0x000e280000000800 */
[----:B--2---:R-:W2:Y:S04]  /*5200*/  LDS.64 R4, [R25+0x20] ;  /* 0x0000200019047984 */ /* 0x004ea80000000a00 */
        /* <DEDUP_REMOVED lines=18> */
.L_x_445:
[----:B------:R-:W-:Y:S05]  /*5330*/  BSYNC.RECONVERGENT B1 ;  /* 0x0000000000017941 */ /* 0x000fea0003800200 */
.L_x_444:
        /* <DEDUP_REMOVED lines=10> */
[----:B------:R0:W1:Y:S04]  /*53e0*/  LDS.64 R10, [R25+0x60] ;  /* 0x00006000190a7984 */ /* 0x0000680000000a00 */
[----:B---3--:R3:W1:Y:S04]  /*53f0*/  LDS.64 R12, [R25+0x70] ;  /* 0x00007000190c7984 */ /* 0x0086680000000a00 */
        /* <DEDUP_REMOVED lines=15> */
.L_x_447:
[----:B------:R-:W-:Y:S05]  /*54f0*/  BSYNC.RECONVERGENT B1 ;  /* 0x0000000000017941 */ /* 0x000fea0003800200 */
.L_x_446:
        /* <DEDUP_REMOVED lines=17> */
.L_x_449:
[----:B------:R-:W-:Y:S05]  /*5610*/  BSYNC.RECONVERGENT B1 ;  /* 0x0000000000017941 */ /* 0x000fea0003800200 */
.L_x_448:
        /* <DEDUP_REMOVED lines=17> */
.L_x_451:
[----:B------:R-:W-:Y:S05]  /*5730*/  BSYNC.RECONVERGENT B1 ;  /* 0x0000000000017941 */ /* 0x000fea0003800200 */
.L_x_450:
        /* <DEDUP_REMOVED lines=17> */
.L_x_453:
[----:B------:R-:W-:Y:S05]  /*5850*/  BSYNC.RECONVERGENT B1 ;  /* 0x0000000000017941 */ /* 0x000fea0003800200 */
.L_x_452:
        /* <DEDUP_REMOVED lines=17> */
.L_x_455:
[----:B------:R-:W-:Y:S05]  /*5970*/  BSYNC.RECONVERGENT B1 ;  /* 0x0000000000017941 */ /* 0x000fea0003800200 */
.L_x_454:
        /* <DEDUP_REMOVED lines=16> */
.L_x_373:
[----:B------:R-:W-:Y:S05]  /*5a80*/  BSYNC.RECONVERGENT B0 ;  /* 0x0000000000007941 */ /* 0x000fea0003800200 */
.L_x_340:
[----:B------:R-:W-:Y:S05]  /*5a90*/  @P2 EXIT ;  /* 0x000000000000294d */ /* 0x000fea0003800000 */
[----:B0-234-:R-:W0:Y:S01]  /*5aa0*/  LDC.64 R2, c[0x0][0x390] ;  /* 0x0000e400ff027b82 */ /* 0x01de220000000a00 */
[----:B------:R-:W-:Y:S02]  /*5ab0*/  IMAD.MOV.U32 R9, RZ, RZ, R8 ;  /* 0x000000ffff097224 */ /* 0x000fe400078e0008 */
[----:B------:R-:W-:Y:S02]  /*5ac0*/  IMAD.MOV.U32 R8, RZ, RZ, R7 ;  /* 0x000000ffff087224 */ /* 0x000fe400078e0007 */
[----:B0-----:R-:W-:-:S05]  /*5ad0*/  IMAD.WIDE.U32 R2, R0, 0x10, R2 ;  /* 0x0000001000027825 */ /* 0x001fca00078e0002 */
[----:B------:R-:W-:Y:S04]  /*5ae0*/  STG.E.64 desc[UR10][R2.64+0x8], R8 ;  /* 0x0000080802007986 */ /* 0x000fe8000c101b0a */
[----:B------:R-:W-:Y:S01]  /*5af0*/  STG.E desc[UR10][R2.64], R6 ;  /* 0x0000000602007986 */ /* 0x000fe2000c10190a */
[----:B------:R-:W-:Y:S05]  /*5b00*/  EXIT ;  /* 0x000000000000794d */ /* 0x000fea0003800000 */
.L_x_456:
        /* <DEDUP_REMOVED lines=15> */
.L_x_1422:


//--------------------- .text._ZN6thrust24THRUST_300001_SM_1000_NS8cuda_cub4core6detail13_kernel_agentINS1_8__reduce11ReduceAgentINS0_12zip_iteratorIN4cuda3std3__45tupleIJNS0_6detail15normal_iteratorINS0_10device_ptrIiEEEENS0_17counting_iteratorIlNS0_11use_defaultESI_SI_EEEEEEEPNSB_IJilEEESM_lNS1_9__extrema9arg_max_fIilNSA_4lessIiEEEEEEJSL_SN_lSS_EEEvDpT0_ --------------------------
	.section	.text._ZN6thrust24THRUST_300001_SM_1000_NS8cuda_cub4core6detail13_kernel_agentINS1_8__reduce11ReduceAgentINS0_12zip_iteratorIN4cuda3std3__45tupleIJNS0_6detail15normal_iteratorINS0_10device_ptrIiEEEENS0_17counting_iteratorIlNS0_11use_defaultESI_SI_EEEEEEEPNSB_IJilEEESM_lNS1_9__extrema9arg_max_fIilNSA_4lessIiEEEEEEJSL_SN_lSS_EEEvDpT0_,"ax",@progbits
	.align	128
        .global         _ZN6thrust24THRUST_300001_SM_1000_NS8cuda_cub4core6detail13_kernel_agentINS1_8__reduce11ReduceAgentINS0_12zip_iteratorIN4cuda3std3__45tupleIJNS0_6detail15normal_iteratorINS0_10device_ptrIiEEEENS0_17counting_iteratorIlNS0_11use_defaultESI_SI_EEEEEEEPNSB_IJilEEESM_lNS1_9__extrema9arg_max_fIilNSA_4lessIiEEEEEEJSL_SN_lSS_EEEvDpT0_
        .type           _ZN6thrust24THRUST_300001_SM_1000_NS8cuda_cub4core6detail13_kernel_agentINS1_8__reduce11ReduceAgentINS0_12zip_iteratorIN4cuda3std3__45tupleIJNS0_6detail15normal_iteratorINS0_10device_ptrIiEEEENS0_17counting_iteratorIlNS0_11use_defaultESI_SI_EEEEEEEPNSB_IJilEEESM_lNS1_9__extrema9arg_max_fIilNSA_4lessIiEEEEEEJSL_SN_lSS_EEEvDpT0_,@function
        .size           _ZN6thrust24THRUST_300001_SM_1000_NS8cuda_cub4core6detail13_kernel_agentINS1_8__reduce11ReduceAgentINS0_12zip_iteratorIN4cuda3std3__45tupleIJNS0_6detail15normal_iteratorINS0_10device_ptrIiEEEENS0_17counting_iteratorIlNS0_11use_defaultESI_SI_EEEEEEEPNSB_IJilEEESM_lNS1_9__extrema9arg_max_fIilNSA_4lessIiEEEEEEJSL_SN_lSS_EEEvDpT0_,(.L_x_1423 - _ZN6thrust24THRUST_300001_SM_1000_NS8cuda_cub4core6detail13_kernel_agentINS1_8__reduce11ReduceAgentINS0_12zip_iteratorIN4cuda3std3__45tupleIJNS0_6detail15normal_iteratorINS0_10device_ptrIiEEEENS0_17counting_iteratorIlNS0_11use_defaultESI_SI_EEEEEEEPNSB_IJilEEESM_lNS1_9__extrema9arg_max_fIilNSA_4lessIiEEEEEEJSL_SN_lSS_EEEvDpT0_)
        .other          _ZN6thrust24THRUST_300001_SM_1000_NS8cuda_cub4core6detail13_kernel_agentINS1_8__reduce11ReduceAgentINS0_12zip_iteratorIN4cuda3std3__45tupleIJNS0_6detail15normal_iteratorINS0_10device_ptrIiEEEENS0_17counting_iteratorIlNS0_11use_defaultESI_SI_EEEEEEEPNSB_IJilEEESM_lNS1_9__extrema9arg_max_fIilNSA_4lessIiEEEEEEJSL_SN_lSS_EEEvDpT0_,@"STO_CUDA_ENTRY STV_DEFAULT"
_ZN6thrust24THRUST_300001_SM_1000_NS8cuda_cub4core6detail13_kernel_agentINS1_8__reduce11ReduceAgentINS0_12zip_iteratorIN4cuda3std3__45tupleIJNS0_6detail15normal_iteratorINS0_10device_ptrIiEEEENS0_17counting_iteratorIlNS0_11use_defaultESI_SI_EEEEEEEPNSB_IJilEEESM_lNS1_9__extrema9arg_max_fIilNSA_4lessIiEEEEEEJSL_SN_lSS_EEEvDpT0_:
.text._ZN6thrust24THRUST_300001_SM_1000_NS8cuda_cub4core6detail13_kernel_agentINS1_8__reduce11ReduceAgentINS0_12zip_iteratorIN4cuda3std3__45tupleIJNS0_6detail15normal_iteratorINS0_10device_ptrIiEEEENS0_17counting_iteratorIlNS0_11use_defaultESI_SI_EEEEEEEPNSB_IJilEEESM_lNS1_9__extrema9arg_max_fIilNSA_4lessIiEEEEEEJSL_SN_lSS_EEEvDpT0_:
[----:B------:R-:W-:Y:S01]  /*0000*/  LDC R1, c[0x0][0x37c] ;  /* 0x0000df00ff017b82 */ /* 0x000fe20000000800 */
[----:B------:R-:W0:Y:S02]  /*0010*/  LDCU.64 UR4, c[0x0][0x398] ;  /* 0x00007300ff0477ac */ /* 0x000e240008000a00 */
[----:B0-----:R-:W-:-:S04]  /*0020*/  ISETP.NE.U32.AND P0, PT, RZ, UR4, PT ;  /* 0x00000004ff007c0c */ /* 0x001fc8000bf05070 */
[----:B------:R-:W-:-:S13]  /*0030*/  ISETP.NE.AND.EX P0, PT, RZ, UR5, PT, P0 ;  /* 0x00000005ff007c0c */ /* 0x000fda000bf05300 */
[----:B------:R-:W-:Y:S05]  /*0040*/  @!P0 EXIT ;  /* 0x000000000000894d */ /* 0x000fea0003800000 */
[----:B------:R-:W-:Y:S01]  /*0050*/  UISETP.GT.U32.AND UP0, UPT, UR4, 0x4ff, UPT ;  /* 0x000004ff0400788c */ /* 0x000fe2000bf04070 */
[----:B------:R-:W-:Y:S01]  /*0060*/  BSSY.RECONVERGENT B0, `(.L_x_457) ;  /* 0x0000558000007945 */ /* 0x000fe20003800200 */
[----:B------:R-:W0:Y:S02]  /*0070*/  LDCU.64 UR8, c[0x0][0x358] ;  /* 0x00006b00ff0877ac */ /* 0x000e240008000a00 */
[----:B------:R-:W-:-:S09]  /*0080*/  UISETP.GT.AND.EX UP0, UPT, UR5, URZ, UPT, UP0 ;  /* 0x000000ff0500728c */ /* 0x000fd2000bf04300 */
[----:B------:R-:W-:Y:S05]  /*0090*/  BRA.U UP0, `(.L_x_458) ;  /* 0x0000003100a87547 */ /* 0x000fea000b800000 */
[----:B------:R-:W1:Y:S01]  /*00a0*/  S2R R0, SR_TID.X ;  /* 0x0000000000007919 */ /* 0x000e620000002100 */
[----:B------:R-:W2:Y:S01]  /*00b0*/  LDCU UR5, c[0x0][0x398] ;  /* 0x00007300ff0577ac */ /* 0x000ea20008000800 */
[----:B------:R-:W-:Y:S01]  /*00c0*/  BSSY.RECONVERGENT B1, `(.L_x_459) ;  /* 0x000000d000017945 */ /* 0x000fe20003800200 */
[----:B------:R-:W-:Y:S01]  /*00d0*/  CS2R R6, SRZ ;  /* 0x0000000000067805 */ /* 0x000fe2000001ff00 */
[----:B------:R-:W-:Y:S01]  /*00e0*/  IMAD.MOV.U32 R8, RZ, RZ, RZ ;  /* 0x000000ffff087224 */ /* 0x000fe200078e00ff */
[----:B-1----:R-:W-:Y:S01]  /*00f0*/  ISETP.GE.AND P0, PT, R0, UR4, PT ;  /* 0x0000000400007c0c */ /* 0x002fe2000bf06270 */
[----:B------:R-:W-:-:S12]  /*0100*/  IMAD.MOV.U32 R9, RZ, RZ, R0 ;  /* 0x000000ffff097224 */ /* 0x000fd800078e0000 */
[----:B--2---:R-:W-:Y:S05]  /*0110*/  @P0 BRA `(.L_x_460) ;  /* 0x00000000001c0947 */ /* 0x004fea0003800000 */
[----:B------:R-:W1:Y:S01]  /*0120*/  LDC.64 R2, c[0x0][0x380] ;  /* 0x0000e000ff027b82 */ /* 0x000e620000000a00 */
[----:B------:R-:W2:Y:S01]  /*0130*/  LDCU.64 UR6, c[0x0][0x388] ;  /* 0x00007100ff0677ac */ /* 0x000ea20008000a00 */
[----:B-1----:R-:W-:-:S05]  /*0140*/  IMAD.WIDE.U32 R2, R0, 0x4, R2 ;  /* 0x0000000400027825 */ /* 0x002fca00078e0002 */
[----:B0-----:R1:W5:Y:S01]  /*0150*/  LDG.E R6, desc[UR8][R2.64] ;  /* 0x0000000802067981 */ /* 0x001362000c1e1900 */
[C---:B--2---:R-:W-:Y:S01]  /*0160*/  IADD3 R7, P0, PT, R0.reuse, UR6, RZ ;  /* 0x0000000600077c10 */ /* 0x044fe2000ff1e0ff */
[----:B------:R-:W-:-:S04]  /*0170*/  VIADD R9, R0, 0x100 ;  /* 0x0000010000097836 */ /* 0x000fc80000000000 */
[----:B------:R-:W-:-:S08]  /*0180*/  IMAD.X R8, RZ, RZ, UR7, P0 ;  /* 0x00000007ff087e24 */ /* 0x000fd000080e06ff */
.L_x_460:
[----:B0-----:R-:W-:Y:S05]  /*0190*/  BSYNC.RECONVERGENT B1 ;  /* 0x0000000000017941 */ /* 0x001fea0003800200 */
.L_x_459:
        /* <DEDUP_REMOVED lines=10> */
[----:B------:R-:W1:Y:S01]  /*0240*/  LDCU.64 UR6, c[0x0][0x388] ;  /* 0x00007100ff0677ac */ /* 0x000e620008000a00 */
[----:B------:R-:W-:-:S04]  /*0250*/  LEA.HI R4, R11, 0x1, RZ, 0x18 ;  /* 0x000000010b047811 */ /* 0x000fc800078fc0ff */
[----:B------:R-:W-:-:S05]  /*0260*/  LOP3.LUT R4, R4, 0x3, RZ, 0xc0, !PT ;  /* 0x0000000304047812 */ /* 0x000fca00078ec0ff */
[----:B------:R-:W-:Y:S01]  /*0270*/  IMAD.MOV R4, RZ, RZ, -R4 ;  /* 0x000000ffff047224 */ /* 0x000fe200078e0a04 */
[C---:B-1----:R-:W-:Y:S01]  /*0280*/  IADD3 R5, P0, PT, R9.reuse, UR6, RZ ;  /* 0x0000000609057c10 */ /* 0x042fe2000ff1e0ff */
[----:B0-----:R-:W-:-:S04]  /*0290*/  IMAD.WIDE.U32 R2, R9, 0x4, R2 ;  /* 0x0000000409027825 */ /* 0x001fc800078e0002 */
[----:B------:R-:W-:-:S08]  /*02a0*/  IMAD.X R10, RZ, RZ, UR7, P0 ;  /* 0x00000007ff0a7e24 */ /* 0x000fd000080e06ff */
.L_x_467:
[----:B------:R0:W2:Y:S01]  /*02b0*/  LDG.E R15, desc[UR8][R2.64] ;  /* 0x00000008020f7981 */ /* 0x0000a2000c1e1900 */
[----:B------:R-:W-:Y:S01]  /*02c0*/  VIADD R4, R4, 0x1 ;  /* 0x0000000104047836 */ /* 0x000fe20000000000 */
[----:B------:R-:W-:Y:S01]  /*02d0*/  BSSY.RECONVERGENT B3, `(.L_x_465) ;  /* 0x0000016000037945 */ /* 0x000fe20003800200 */
[----:B------:R-:W-:Y:S02]  /*02e0*/  IMAD.MOV.U32 R14, RZ, RZ, R7 ;  /* 0x000000ffff0e7224 */ /* 0x000fe400078e0007 */
[----:B------:R-:W-:Y:S01]  /*02f0*/  IMAD.MOV.U32 R13, RZ, RZ, R8 ;  /* 0x000000ffff0d7224 */ /* 0x000fe200078e0008 */
[----:B------:R-:W-:Y:S01]  /*0300*/  ISETP.NE.AND P2, PT, R4, RZ, PT ;  /* 0x000000ff0400720c */ /* 0x000fe20003f45270 */
[----:B-----5:R-:W-:Y:S02]  /*0310*/  IMAD.MOV.U32 R12, RZ, RZ, R6 ;  /* 0x000000ffff0c7224 */ /* 0x020fe400078e0006 */
[----:B------:R-:W-:Y:S01]  /*0320*/  IMAD.MOV.U32 R7, RZ, RZ, R5 ;  /* 0x000000ffff077224 */ /* 0x000fe200078e0005 */
[----:B0-----:R-:W-:Y:S01]  /*0330*/  IADD3 R2, P3, PT, R2, 0x400, RZ ;  /* 0x0000040002027810 */ /* 0x001fe20007f7e0ff */
        /* <DEDUP_REMOVED lines=15> */
.L_x_466:
[----:B------:R-:W-:Y:S05]  /*0430*/  BSYNC.RECONVERGENT B3 ;  /* 0x0000000000037941 */ /* 0x000fea0003800200 */
.L_x_465:
[----:B------:R-:W-:Y:S01]  /*0440*/  IADD3 R5, P0, PT, R5, 0x100, RZ ;  /* 0x0000010005057810 */ /* 0x000fe20007f1e0ff */
[----:B------:R-:W-:Y:S02]  /*0450*/  VIADD R9, R9, 0x100 ;  /* 0x0000010009097836 */ /* 0x000fe40000000000 */
[----:B------:R-:W-:Y:S02]  /*0460*/  IMAD.X R3, RZ, RZ, R3, P3 ;  /* 0x000000ffff037224 */ /* 0x000fe400018e0603 */
[----:B------:R-:W-:Y:S01]  /*0470*/  IMAD.X R10, RZ, RZ, R10, P0 ;  /* 0x000000ffff0a7224 */ /* 0x000fe200000e060a */
[----:B------:R-:W-:Y:S07]  /*0480*/  @P2 BRA `(.L_x_467) ;  /* 0xfffffffc00882947 */ /* 0x000fee000383ffff */
.L_x_464:
[----:B------:R-:W-:Y:S05]  /*0490*/  BSYNC.RECONVERGENT B2 ;  /* 0x0000000000027941 */ /* 0x000fea0003800200 */
.L_x_463:
[----:B------:R-:W-:-:S13]  /*04a0*/  ISETP.GE.U32.AND P0, PT, R11, 0x300, PT ;  /* 0x000003000b00780c */ /* 0x000fda0003f06070 */
[----:B------:R-:W-:Y:S05]  /*04b0*/  @!P0 BRA `(.L_x_462) ;  /* 0x00000004007c8947 */ /* 0x000fea0003800000 */
[----:B------:R-:W0:Y:S01]  /*04c0*/  LDC.64 R4, c[0x0][0x380] ;  /* 0x0000e000ff047b82 */ /* 0x000e220000000a00 */
[----:B------:R-:W-:-:S07]  /*04d0*/  VIADD R10, R9, 0x200 ;  /* 0x00000200090a7836 */ /* 0x000fce0000000000 */
[----:B------:R-:W1:Y:S02]  /*04e0*/  LDC.64 R2, c[0x0][0x388] ;  /* 0x0000e200ff027b82 */ /* 0x000e640000000a00 */
.L_x_476:
[----:B------:R-:W-:-:S04]  /*04f0*/  VIADD R15, R10, 0xfffffe00 ;  /* 0xfffffe000a0f7836 */ /* 0x000fc80000000000 */
[----:B0-----:R-:W-:-:S05]  /*0500*/  IMAD.WIDE R12, R15, 0x4, R4 ;  /* 0x000000040f0c7825 */ /* 0x001fca00078e0204 */
[----:B------:R-:W2:Y:S04]  /*0510*/  LDG.E R21, desc[UR8][R12.64] ;  /* 0x000000080c157981 */ /* 0x000ea8000c1e1900 */
[----:B-----5:R0:W5:Y:S04]  /*0520*/  LDG.E R23, desc[UR8][R12.64+0x400] ;  /* 0x000400080c177981 */ /* 0x020168000c1e1900 */
[----:B------:R0:W5:Y:S04]  /*0530*/  LDG.E R9, desc[UR8][R12.64+0x800] ;  /* 0x000800080c097981 */ /* 0x000168000c1e1900 */
[----:B------:R0:W5:Y:S01]  /*0540*/  LDG.E R11, desc[UR8][R12.64+0xc00] ;  /* 0x000c00080c0b7981 */ /* 0x000162000c1e1900 */
[C---:B-1----:R-:W-:Y:S01]  /*0550*/  IADD3 R18, P1, PT, R15.reuse, R2, RZ ;  /* 0x000000020f127210 */ /* 0x042fe20007f3e0ff */
[----:B------:R-:W-:Y:S03]  /*0560*/  BSSY.RECONVERGENT B2, `(.L_x_468) ;  /* 0x0000013000027945 */ /* 0x000fe60003800200 */
[----:B------:R-:W-:Y:S01]  /*0570*/  LEA.HI.X.SX32 R19, R15, R3, 0x1, P1 ;  /* 0x000000030f137211 */ /* 0x000fe200008f0eff */
[----:B------:R-:W-:-:S02]  /*0580*/  VIADD R15, R10, 0xffffff00 ;  /* 0xffffff000a0f7836 */ /* 0x000fc40000000000 */
        /* <DEDUP_REMOVED lines=16> */
.L_x_469:
[----:B------:R-:W-:Y:S05]  /*0690*/  BSYNC.RECONVERGENT B2 ;  /* 0x0000000000027941 */ /* 0x000fea0003800200 */
.L_x_468:
[----:B-----5:R-:W-:Y:S01]  /*06a0*/  ISETP.GE.AND P0, PT, R14, R23, PT ;  /* 0x000000170e00720c */ /* 0x020fe20003f06270 */
[----:B------:R-:W-:Y:S01]  /*06b0*/  BSSY.RECONVERGENT B2, `(.L_x_470) ;  /* 0x0000013000027945 */ /* 0x000fe20003800200 */
[C---:B------:R-:W-:Y:S01]  /*06c0*/  IADD3 R13, P1, PT, R15.reuse, R2, RZ ;  /* 0x000000020f0d7210 */ /* 0x040fe20007f3e0ff */
[----:B------:R-:W-:Y:S02]  /*06d0*/  VIADD R7, R10, 0x100 ;  /* 0x000001000a077836 */ /* 0x000fe40000000000 */
[----:B------:R-:W-:Y:S01]  /*06e0*/  IMAD.MOV.U32 R6, RZ, RZ, R23 ;  /* 0x000000ffff067224 */ /* 0x000fe200078e0017 */
[----:B------:R-:W-:Y:S01]  /*06f0*/  LEA.HI.X.SX32 R12, R15, R3, 0x1, P1 ;  /* 0x000000030f0c7211 */ /* 0x000fe200008f0eff */
        /* <DEDUP_REMOVED lines=14> */
.L_x_471:
[----:B------:R-:W-:Y:S05]  /*07e0*/  BSYNC.RECONVERGENT B2 ;  /* 0x0000000000027941 */ /* 0x000fea0003800200 */
.L_x_470:
[----:B------:R-:W-:Y:S01]  /*07f0*/  ISETP.GE.AND P0, PT, R6, R9, PT ;  /* 0x000000090600720c */ /* 0x000fe20003f06270 */
[----:B------:R-:W-:Y:S01]  /*0800*/  BSSY.RECONVERGENT B2, `(.L_x_472) ;  /* 0x0000013000027945 */ /* 0x000fe20003800200 */
[CC--:B------:R-:W-:Y:S01]  /*0810*/  IADD3 R17, P1, PT, R10.reuse, R2.reuse, RZ ;  /* 0x000000020a117210 */ /* 0x0c0fe20007f3e0ff */
[----:B------:R-:W-:Y:S01]  /*0820*/  IMAD.MOV.U32 R12, RZ, RZ, R9 ;  /* 0x000000ffff0c7224 */ /* 0x000fe200078e0009 */
[----:B------:R-:W-:Y:S02]  /*0830*/  IADD3 R18, P2, PT, R7, R2, RZ ;  /* 0x0000000207127210 */ /* 0x000fe40007f5e0ff */
        /* <DEDUP_REMOVED lines=15> */
.L_x_473:
[----:B------:R-:W-:Y:S05]  /*0930*/  BSYNC.RECONVERGENT B2 ;  /* 0x0000000000027941 */ /* 0x000fea0003800200 */
.L_x_472:
[----:B------:R-:W-:Y:S01]  /*0940*/  ISETP.GE.AND P0, PT, R12, R11, PT ;  /* 0x0000000b0c00720c */ /* 0x000fe20003f06270 */
[----:B------:R-:W-:Y:S01]  /*0950*/  BSSY.RECONVERGENT B2, `(.L_x_474) ;  /* 0x0000011000027945 */ /* 0x000fe20003800200 */
[----:B------:R-:W-:Y:S01]  /*0960*/  LEA.HI.X.SX32 R9, R7, R3, 0x1, P2 ;  /* 0x0000000307097211 */ /* 0x000fe200010f0eff */
        /* <DEDUP_REMOVED lines=15> */
.L_x_475:
[----:B------:R-:W-:Y:S05]  /*0a60*/  BSYNC.RECONVERGENT B2 ;  /* 0x0000000000027941 */ /* 0x000fea0003800200 */
.L_x_474:
[C---:B------:R-:W-:Y:S02]  /*0a70*/  VIADD R9, R10.reuse, 0x200 ;  /* 0x000002000a097836 */ /* 0x040fe40000000000 */
[----:B------:R-:W-:-:S03]  /*0a80*/  VIADD R10, R10, 0x400 ;  /* 0x000004000a0a7836 */ /* 0x000fc60000000000 */
[----:B------:R-:W-:-:S13]  /*0a90*/  ISETP.GE.AND P0, PT, R9, UR5, PT ;  /* 0x0000000509007c0c */ /* 0x000fda000bf06270 */
[----:B------:R-:W-:Y:S05]  /*0aa0*/  @!P0 BRA `(.L_x_476) ;  /* 0xfffffff800908947 */ /* 0x000fea000383ffff */
.L_x_462:
[----:B------:R-:W-:Y:S05]  /*0ab0*/  BSYNC.RECONVERGENT B1 ;  /* 0x0000000000017941 */ /* 0x000fea0003800200 */
.L_x_461:
[----:B------:R-:W0:Y:S02]  /*0ac0*/  LDCU UR6, c[0x0][0x398] ;  /* 0x00007300ff0677ac */ /* 0x000e240008000800 */
[----:B0-----:R-:W-:-:S09]  /*0ad0*/  UISETP.GE.AND UP0, UPT, UR6, 0x100, UPT ;  /* 0x000001000600788c */ /* 0x001fd2000bf06270 */
[----:B------:R-:W-:Y:S05]  /*0ae0*/  BRA.U !UP0, `(.L_x_477) ;  /* 0x00000011088c7547 */ /* 0x000fea000b800000 */
[----:B------:R-:W0:Y:S01]  /*0af0*/  S2R R11, SR_LANEID ;  /* 0x00000000000b7919 */ /* 0x000e220000000000 */
[----:B------:R-:W-:Y:S01]  /*0b00*/  BSSY.RECONVERGENT B1, `(.L_x_478) ;  /* 0x000001b000017945 */ /* 0x000fe20003800200 */
[----:B------:R-:W-:Y:S01]  /*0b10*/  IMAD.MOV.U32 R9, RZ, RZ, R7 ;  /* 0x000000ffff097224 */ /* 0x000fe200078e0007 */
[----:B-1---5:R1:W2:Y:S01]  /*0b20*/  SHFL.DOWN PT, R3, R6, 0x1, 0x1f ;  /* 0x08201f0006037f89 */ /* 0x0222a200000e0000 */
        /* <DEDUP_REMOVED lines=24> */
.L_x_479:
[----:B------:R-:W-:Y:S05]  /*0cb0*/  BSYNC.RECONVERGENT B1 ;  /* 0x0000000000017941 */ /* 0x000fea0003800200 */
.L_x_478:
[C---:B------:R-:W-:Y:S01]  /*0cc0*/  ISETP.GT.AND P5, PT, R11.reuse, 0x17, PT ;  /* 0x000000170b00780c */ /* 0x040fe20003fa4270 */
[----:B------:R0:W1:Y:S01]  /*0cd0*/  SHFL.DOWN PT, R7, R2, 0x2, 0x1f ;  /* 0x08401f0002077f89 */ /* 0x00006200000e0000 */
[C---:B------:R-:W-:Y:S01]  /*0ce0*/  ISETP.GT.AND P4, PT, R11.reuse, 0xf, PT ;  /* 0x0000000f0b00780c */ /* 0x040fe20003f84270 */
[----:B------:R-:W-:Y:S01]  /*0cf0*/  BSSY.RECONVERGENT B1, `(.L_x_480) ;  /* 0x0000018000017945 */ /* 0x000fe20003800200 */
[----:B------:R-:W-:Y:S01]  /*0d00*/  ISETP.NE.AND P2, PT, R11, RZ, PT ;  /* 0x000000ff0b00720c */ /* 0x000fe20003f45270 */
[----:B------:R0:W2:Y:S01]  /*0d10*/  SHFL.DOWN PT, R6, R9, 0x2, 0x1f ;  /* 0x08401f0009067f89 */ /* 0x0000a200000e0000 */
[----:B------:R-:W-:Y:S02]  /*0d20*/  IMAD.MOV.U32 R4, RZ, RZ, R9 ;  /* 0x000000ffff047224 */ /* 0x000fe400078e0009 */
[----:B------:R-:W-:Y:S01]  /*0d30*/  IMAD.MOV.U32 R5, RZ, RZ, R10 ;  /* 0x000000ffff057224 */ /* 0x000fe200078e000a */
[----:B------:R0:W3:Y:S01]  /*0d40*/  SHFL.DOWN PT, R11, R10, 0x2, 0x1f ;  /* 0x08401f000a0b7f89 */ /* 0x0000e200000e0000 */
[----:B------:R-:W-:Y:S01]  /*0d50*/  IMAD.MOV.U32 R3, RZ, RZ, R2 ;  /* 0x000000ffff037224 */ /* 0x000fe200078e0002 */
[----:B------:R-:W-:Y:S06]  /*0d60*/  @P1 BRA `(.L_x_481) ;  /* 0x0000000000401947 */ /* 0x000fec0003800000 */
        /* <DEDUP_REMOVED lines=16> */
.L_x_481:
[----:B------:R-:W-:Y:S05]  /*0e70*/  BSYNC.RECONVERGENT B1 ;  /* 0x0000000000017941 */ /* 0x000fea0003800200 */
.L_x_480:
[----:B------:R4:W3:Y:S01]  /*0e80*/  SHFL.DOWN PT, R8, R3, 0x4, 0x1f ;  /* 0x08801f0003087f89 */ /* 0x0008e200000e0000 */
[----:B------:R-:W-:Y:S01]  /*0e90*/  BSSY.RECONVERGENT B1, `(.L_x_482) ;  /* 0x0000017000017945 */ /* 0x000fe20003800200 */
[----:B--2---:R-:W-:Y:S02]  /*0ea0*/  IMAD.MOV.U32 R6, RZ, RZ, R4 ;  /* 0x000000ffff067224 */ /* 0x004fe400078e0004 */
[----:B0-----:R4:W0:Y:S01]  /*0eb0*/  SHFL.DOWN PT, R9, R4, 0x4, 0x1f ;  /* 0x08801f0004097f89 */ /* 0x00182200000e0000 */
[----:B-1----:R-:W-:Y:S02]  /*0ec0*/  IMAD.MOV.U32 R7, RZ, RZ, R5 ;  /* 0x000000ffff077224 */ /* 0x002fe400078e0005 */
[----:B------:R-:W-:Y:S01]  /*0ed0*/  IMAD.MOV.U32 R2, RZ, RZ, R3 ;  /* 0x000000ffff027224 */ /* 0x000fe200078e0003 */
[----:B------:R4:W1:Y:S01]  /*0ee0*/  SHFL.DOWN PT, R10, R5, 0x4, 0x1f ;  /* 0x08801f00050a7f89 */ /* 0x00086200000e0000 */
[----:B------:R-:W-:Y:S05]  /*0ef0*/  @P3 BRA `(.L_x_483) ;  /* 0x0000000000403947 */ /* 0x000fea0003800000 */
[----:B---3--:R-:W-:Y:S01]  /*0f00*/  ISETP.GE.AND P0, PT, R3, R8, PT ;  /* 0x000000080300720c */ /* 0x008fe20003f06270 */
        /* <DEDUP_REMOVED lines=15> */
.L_x_483:
[----:B------:R-:W-:Y:S05]  /*1000*/  BSYNC.RECONVERGENT B1 ;  /* 0x0000000000017941 */ /* 0x000fea0003800200 */
.L_x_482:
[----:B0-----:R0:W2:Y:S01]  /*1010*/  SHFL.DOWN PT, R9, R2, 0x8, 0x1f ;  /* 0x09001f0002097f89 */ /* 0x0010a200000e0000 */
[----:B------:R-:W-:Y:S01]  /*1020*/  BSSY.RECONVERGENT B1, `(.L_x_484) ;  /* 0x0000017000017945 */ /* 0x000fe20003800200 */
[----:B----4-:R-:W-:Y:S02]  /*1030*/  IMAD.MOV.U32 R4, RZ, RZ, R6 ;  /* 0x000000ffff047224 */ /* 0x010fe400078e0006 */
[----:B---3--:R0:W3:Y:S01]  /*1040*/  SHFL.DOWN PT, R11, R6, 0x8, 0x1f ;  /* 0x09001f00060b7f89 */ /* 0x0080e200000e0000 */
[----:B------:R-:W-:Y:S02]  /*1050*/  IMAD.MOV.U32 R5, RZ, RZ, R7 ;  /* 0x000000ffff057224 */ /* 0x000fe400078e0007 */
[----:B------:R-:W-:Y:S01]  /*1060*/  IMAD.MOV.U32 R3, RZ, RZ, R2 ;  /* 0x000000ffff037224 */ /* 0x000fe200078e0002 */
[----:B------:R0:W4:Y:S01]  /*1070*/  SHFL.DOWN PT, R8, R7, 0x8, 0x1f ;  /* 0x09001f0007087f89 */ /* 0x00012200000e0000 */
[----:B------:R-:W-:Y:S05]  /*1080*/  @P5 BRA `(.L_x_485) ;  /* 0x0000000000405947 */ /* 0x000fea0003800000 */
[----:B--2---:R-:W-:Y:S01]  /*1090*/  ISETP.GE.AND P0, PT, R2, R9, PT ;  /* 0x000000090200720c */ /* 0x004fe20003f06270 */
        /* <DEDUP_REMOVED lines=15> */
.L_x_485:
[----:B------:R-:W-:Y:S05]  /*1190*/  BSYNC.RECONVERGENT B1 ;  /* 0x0000000000017941 */ /* 0x000fea0003800200 */
.L_x_484:
[----:B0-----:R0:W0:Y:S01]  /*11a0*/  SHFL.DOWN PT, R2, R3, 0x10, 0x1f ;  /* 0x0a001f0003027f89 */ /* 0x00102200000e0000 */
[----:B------:R-:W-:Y:S01]  /*11b0*/  BSSY.RECONVERGENT B1, `(.L_x_486) ;  /* 0x0000017000017945 */ /* 0x000fe20003800200 */
[----:B------:R-:W-:Y:S02]  /*11c0*/  IMAD.MOV.U32 R7, RZ, RZ, R4 ;  /* 0x000000ffff077224 */ /* 0x000fe400078e0004 */
[----:B--2---:R2:W0:Y:S01]  /*11d0*/  SHFL.DOWN PT, R9, R4, 0x10, 0x1f ;  /* 0x0a001f0004097f89 */ /* 0x00442200000e0000 */
[----:B------:R-:W-:Y:S02]  /*11e0*/  IMAD.MOV.U32 R6, RZ, RZ, R5 ;  /* 0x000000ffff067224 */ /* 0x000fe400078e0005 */
[----:B----4-:R-:W-:Y:S01]  /*11f0*/  IMAD.MOV.U32 R8, RZ, RZ, R3 ;  /* 0x000000ffff087224 */ /* 0x010fe200078e0003 */
        /* <DEDUP_REMOVED lines=18> */
.L_x_487:
[----:B------:R-:W-:Y:S05]  /*1320*/  BSYNC.RECONVERGENT B1 ;  /* 0x0000000000017941 */ /* 0x000fea0003800200 */
.L_x_486:
        /* <DEDUP_REMOVED lines=12> */
.L_x_489:
[----:B------:R-:W-:Y:S05]  /*13f0*/  BSYNC.RECONVERGENT B1 ;  /* 0x0000000000017941 */ /* 0x000fea0003800200 */
.L_x_488:
        /* <DEDUP_REMOVED lines=27> */
.L_x_492:
[----:B------:R-:W-:Y:S05]  /*15b0*/  BSYNC.RECONVERGENT B1 ;  /* 0x0000000000017941 */ /* 0x000fea0003800200 */
.L_x_491:
        /* <DEDUP_REMOVED lines=9> */
[----:B---3--:R3:W1:Y:S04]  /*1650*/  LDS.64 R10, [R24+0x50] ;  /* 0x00005000180a7984 */ /* 0x0086680000000a00 */
        /* <DEDUP_REMOVED lines=17> */
.L_x_494:
[----:B------:R-:W-:Y:S05]  /*1770*/  BSYNC.RECONVERGENT B1 ;  /* 0x0000000000017941 */ /* 0x000fea0003800200 */
.L_x_493:
        /* <DEDUP_REMOVED lines=17> */
.L_x_496:
[----:B------:R-:W-:Y:S05]  /*1890*/  BSYNC.RECONVERGENT B1 ;  /* 0x0000000000017941 */ /* 0x000fea0003800200 */
.L_x_495:
        /* <DEDUP_REMOVED lines=17> */
.L_x_498:
[----:B------:R-:W-:Y:S05]  /*19b0*/  BSYNC.RECONVERGENT B1 ;  /* 0x0000000000017941 */ /* 0x000fea0003800200 */
.L_x_497:
        /* <DEDUP_REMOVED lines=17> */
.L_x_500:
[----:B------:R-:W-:Y:S05]  /*1ad0*/  BSYNC.RECONVERGENT B1 ;  /* 0x0000000000017941 */ /* 0x000fea0003800200 */
.L_x_499:
        /* <DEDUP_REMOVED lines=17> */
.L_x_502:
[----:B------:R-:W-:Y:S05]  /*1bf0*/  BSYNC.RECONVERGENT B1 ;  /* 0x0000000000017941 */ /* 0x000fea0003800200 */
.L_x_501:
        /* <DEDUP_REMOVED lines=18> */
.L_x_477:
[----:B------:R-:W0:Y:S01]  /*1d20*/  S2R R12, SR_LANEID ;  /* 0x00000000000c7919 */ /* 0x000e220000000000 */
[----:B-1----:R-:W-:Y:S01]  /*1d30*/  LOP3.LUT R2, R0, 0x3e0, RZ, 0xc0, !PT ;  /* 0x000003e000027812 */ /* 0x002fe200078ec0ff */
[----:B------:R-:W-:Y:S01]  /*1d40*/  BSSY.RECONVERGENT B1, `(.L_x_503) ;  /* 0x0000027000017945 */ /* 0x000fe20003800200 */
[----:B------:R-:W-:Y:S02]  /*1d50*/  IMAD.MOV.U32 R14, RZ, RZ, R7 ;  /* 0x000000ffff0e7224 */ /* 0x000fe400078e0007 */
[----:B------:R-:W-:Y:S02]  /*1d60*/  IMAD.MOV.U32 R16, RZ, RZ, R8 ;  /* 0x000000ffff107224 */ /* 0x000fe400078e0008 */
[----:B------:R-:W-:Y:S01]  /*1d70*/  VIADD R3, R2, 0x20 ;  /* 0x0000002002037836 */ /* 0x000fe20000000000 */
[----:B------:R-:W-:-:S04]  /*1d80*/  LOP3.LUT R2, RZ, R2, RZ, 0x33, !PT ;  /* 0x00000002ff027212 */ /* 0x000fc800078e33ff */
[----:B------:R-:W-:Y:S01]  /*1d90*/  ISETP.GT.AND P0, PT, R3, UR6, PT ;  /* 0x0000000603007c0c */ /* 0x000fe2000bf04270 */
[----:B------:R-:W-:-:S05]  /*1da0*/  VIADD R2, R2, UR6 ;  /* 0x0000000602027c36 */ /* 0x000fca0008000000 */
[----:B------:R-:W-:-:S05]  /*1db0*/  SEL R3, R2, 0x1f, P0 ;  /* 0x0000001f02037807 */ /* 0x000fca0000000000 */
[----:B-----5:R1:W2:Y:S04]  /*1dc0*/  SHFL.DOWN PT, R5, R6, 0x1, R3 ;  /* 0x0820000006057989 */ /* 0x0202a800000e0003 */
[----:B------:R1:W3:Y:S01]  /*1dd0*/  SHFL.DOWN PT, R9, R8, 0x1, R3 ;  /* 0x0820000008097989 */ /* 0x0002e200000e0003 */
[CC--:B0-----:R-:W-:Y:S01]  /*1de0*/  ISETP.GE.AND P0, PT, R12.reuse, R3.reuse, PT ;  /* 0x000000030c00720c */ /* 0x0c1fe20003f06270 */
[C---:B------:R-:W-:Y:S01]  /*1df0*/  VIADD R4, R12.reuse, 0x4 ;  /* 0x000000040c047836 */ /* 0x040fe20000000000 */
[C---:B------:R-:W-:Y:S01]  /*1e00*/  ISETP.NE.AND P2, PT, R12.reuse, RZ, PT ;  /* 0x000000ff0c00720c */ /* 0x040fe20003f45270 */
[C---:B------:R-:W-:Y:S02]  /*1e10*/  VIADD R2, R12.reuse, 0x2 ;  /* 0x000000020c027836 */ /* 0x040fe40000000000 */
[----:B------:R-:W-:Y:S01]  /*1e20*/  VIADD R10, R12, 0x8 ;  /* 0x000000080c0a7836 */ /* 0x000fe20000000000 */
[-C--:B------:R-:W-:Y:S01]  /*1e30*/  ISETP.GT.AND P5, PT, R4, R3.reuse, PT ;  /* 0x000000030400720c */ /* 0x080fe20003fa4270 */
[----:B------:R-:W-:Y:S01]  /*1e40*/  VIADD R12, R12, 0x10 ;  /* 0x000000100c0c7836 */ /* 0x000fe20000000000 */
[----:B------:R1:W0:Y:S01]  /*1e50*/  SHFL.DOWN PT, R4, R7, 0x1, R3 ;  /* 0x0820000007047989 */ /* 0x00022200000e0003 */
[-C--:B------:R-:W-:Y:S01]  /*1e60*/  ISETP.GT.AND P1, PT, R2, R3.reuse, PT ;  /* 0x000000030200720c */ /* 0x080fe20003f24270 */
[----:B------:R-:W-:Y:S01]  /*1e70*/  IMAD.MOV.U32 R2, RZ, RZ, R6 ;  /* 0x000000ffff027224 */ /* 0x000fe200078e0006 */
[----:B------:R-:W-:-:S02]  /*1e80*/  ISETP.GT.AND P4, PT, R10, R3, PT ;  /* 0x000000030a00720c */ /* 0x000fc40003f84270 */
[----:B------:R-:W-:Y:S01]  /*1e90*/  ISETP.GT.AND P3, PT, R12, R3, PT ;  /* 0x000000030c00720c */ /* 0x000fe20003f64270 */
[----:B------:R-:W-:-:S12]  /*1ea0*/  @P0 BRA `(.L_x_504) ;  /* 0x0000000000400947 */ /* 0x000fd80003800000 */
[----:B--2---:R-:W-:Y:S01]  /*1eb0*/  ISETP.GE.AND P0, PT, R6, R5, PT ;  /* 0x000000050600720c */ /* 0x004fe20003f06270 */
[----:B------:R-:W-:Y:S02]  /*1ec0*/  IMAD.MOV.U32 R2, RZ, RZ, R5 ;  /* 0x000000ffff027224 */ /* 0x000fe400078e0005 */
[----:B0-----:R-:W-:Y:S02]  /*1ed0*/  IMAD.MOV.U32 R14, RZ, RZ, R4 ;  /* 0x000000ffff0e7224 */ /* 0x001fe400078e0004 */
        /* <DEDUP_REMOVED lines=13> */
.L_x_504:
[----:B------:R-:W-:Y:S05]  /*1fb0*/  BSYNC.RECONVERGENT B1 ;  /* 0x0000000000017941 */ /* 0x000fea0003800200 */
.L_x_503:
[----:B--2---:R2:W4:Y:S01]  /*1fc0*/  SHFL.DOWN PT, R5, R2, 0x2, R3 ;  /* 0x0840000002057989 */ /* 0x00452200000e0003 */
[----:B------:R-:W-:Y:S01]  /*1fd0*/  BSSY.RECONVERGENT B1, `(.L_x_505) ;  /* 0x0000017000017945 */ /* 0x000fe20003800200 */
[----:B0-----:R-:W-:Y:S02]  /*1fe0*/  IMAD.MOV.U32 R4, RZ, RZ, R2 ;  /* 0x000000ffff047224 */ /* 0x001fe400078e0002 */
[----:B-1----:R2:W0:Y:S01]  /*1ff0*/  SHFL.DOWN PT, R7, R14, 0x2, R3 ;  /* 0x084000000e077989 */ /* 0x00242200000e0003 */
[----:B------:R-:W-:Y:S02]  /*2000*/  IMAD.MOV.U32 R10, RZ, RZ, R14 ;  /* 0x000000ffff0a7224 */ /* 0x000fe400078e000e */
[----:B------:R-:W-:Y:S01]  /*2010*/  IMAD.MOV.U32 R12, RZ, RZ, R16 ;  /* 0x000000ffff0c7224 */ /* 0x000fe200078e0010 */
[----:B---3--:R2:W1:Y:S01]  /*2020*/  SHFL.DOWN PT, R9, R16, 0x2, R3 ;  /* 0x0840000010097989 */ /* 0x00846200000e0003 */
        /* <DEDUP_REMOVED lines=17> */
.L_x_506:
[----:B------:R-:W-:Y:S05]  /*2140*/  BSYNC.RECONVERGENT B1 ;  /* 0x0000000000017941 */ /* 0x000fea0003800200 */
.L_x_505:
[----:B----4-:R3:W4:Y:S01]  /*2150*/  SHFL.DOWN PT, R5, R4, 0x4, R3 ;  /* 0x0880000004057989 */ /* 0x01072200000e0003 */
[----:B------:R-:W-:Y:S01]  /*2160*/  BSSY.RECONVERGENT B1, `(.L_x_507) ;  /* 0x0000017000017945 */ /* 0x000fe20003800200 */
[----:B--2---:R-:W-:Y:S02]  /*2170*/  IMAD.MOV.U32 R2, RZ, RZ, R4 ;  /* 0x000000ffff027224 */ /* 0x004fe400078e0004 */
[----:B0-----:R3:W0:Y:S01]  /*2180*/  SHFL.DOWN PT, R7, R10, 0x4, R3 ;  /* 0x088000000a077989 */ /* 0x00162200000e0003 */
[----:B------:R-:W-:Y:S02]  /*2190*/  IMAD.MOV.U32 R6, RZ, RZ, R10 ;  /* 0x000000ffff067224 */ /* 0x000fe400078e000a */
[----:B------:R-:W-:Y:S01]  /*21a0*/  IMAD.MOV.U32 R8, RZ, RZ, R12 ;  /* 0x000000ffff087224 */ /* 0x000fe200078e000c */
[----:B-1----:R3:W1:Y:S01]  /*21b0*/  SHFL.DOWN PT, R9, R12, 0x4, R3 ;  /* 0x088000000c097989 */ /* 0x00266200000e0003 */
        /* <DEDUP_REMOVED lines=17> */
.L_x_508:
[----:B------:R-:W-:Y:S05]  /*22d0*/  BSYNC.RECONVERGENT B1 ;  /* 0x0000000000017941 */ /* 0x000fea0003800200 */
.L_x_507:
[----:B----4-:R2:W4:Y:S01]  /*22e0*/  SHFL.DOWN PT, R5, R2, 0x8, R3 ;  /* 0x0900000002057989 */ /* 0x01052200000e0003 */
[----:B------:R-:W-:Y:S01]  /*22f0*/  BSSY.RECONVERGENT B1, `(.L_x_509) ;  /* 0x0000017000017945 */ /* 0x000fe20003800200 */
[----:B---3--:R-:W-:Y:S02]  /*2300*/  IMAD.MOV.U32 R4, RZ, RZ, R2 ;  /* 0x000000ffff047224 */ /* 0x008fe400078e0002 */
        /* <DEDUP_REMOVED lines=21> */
.L_x_510:
[----:B------:R-:W-:Y:S05]  /*2460*/  BSYNC.RECONVERGENT B1 ;  /* 0x0000000000017941 */ /* 0x000fea0003800200 */
.L_x_509:
[----:B----4-:R3:W4:Y:S01]  /*2470*/  SHFL.DOWN PT, R5, R4, 0x10, R3 ;  /* 0x0a00000004057989 */ /* 0x01072200000e0003 */
[----:B------:R-:W-:Y:S01]  /*2480*/  BSSY.RECONVERGENT B1, `(.L_x_511) ;  /* 0x0000017000017945 */ /* 0x000fe20003800200 */
[----:B--2---:R-:W-:Y:S02]  /*2490*/  IMAD.MOV.U32 R8, RZ, RZ, R4 ;  /* 0x000000ffff087224 */ /* 0x004fe400078e0004 */
[----:B-1----:R3:W1:Y:S01]  /*24a0*/  SHFL.DOWN PT, R9, R10, 0x10, R3 ;  /* 0x0a0000000a097989 */ /* 0x00266200000e0003 */
        /* <DEDUP_REMOVED lines=20> */
.L_x_512:
[----:B------:R-:W-:Y:S05]  /*25f0*/  BSYNC.RECONVERGENT B1 ;  /* 0x0000000000017941 */ /* 0x000fea0003800200 */
.L_x_511:
        /* <DEDUP_REMOVED lines=12> */
.L_x_514:
[----:B------:R-:W-:Y:S05]  /*26c0*/  BSYNC.RECONVERGENT B1 ;  /* 0x0000000000017941 */ /* 0x000fea0003800200 */
.L_x_513:
[----:B------:R-:W-:Y:S01]  /*26d0*/  BAR.SYNC.DEFER_BLOCKING 0x0 ;  /* 0x0000000000007b1d */ /* 0x000fe20000010000 */
[----:B------:R-:W-:-:S13]  /*26e0*/  ISETP.NE.AND P1, PT, R0, RZ, PT ;  /* 0x000000ff0000720c */ /* 0x000fda0003f25270 */
[----:B------:R-:W-:Y:S05]  /*26f0*/  @P1 BRA `(.L_x_490) ;  /* 0x0000002c00b81947 */ /* 0x000fea0003800000 */
[----:B------:R-:W-:Y:S01]  /*2700*/  UISETP.GE.AND UP0, UPT, UR6, 0x21, UPT ;  /* 0x000000210600788c */ /* 0x000fe2000bf06270 */
[----:B------:R-:W-:Y:S02]  /*2710*/  IMAD.MOV.U32 R0, RZ, RZ, R8 ;  /* 0x000000ffff007224 */ /* 0x000fe400078e0008 */
[----:B-1----:R-:W-:Y:S02]  /*2720*/  IMAD.MOV.U32 R9, RZ, RZ, R7 ;  /* 0x000000ffff097224 */ /* 0x002fe400078e0007 */
[----:B---3--:R-:W-:-:S04]  /*2730*/  IMAD.MOV.U32 R10, RZ, RZ, R6 ;  /* 0x000000ffff0a7224 */ /* 0x008fc800078e0006 */
[----:B------:R-:W-:Y:S05]  /*2740*/  BRA.U !UP0, `(.L_x_515) ;  /* 0x00000001085c7547 */ /* 0x000fea000b800000 */
[----:B------:R-:W1:Y:S01]  /*2750*/  S2UR UR5, SR_CgaCtaId ;  /* 0x00000000000579c3 */ /* 0x000e620000008800 */
[----:B------:R-:W-:Y:S01]  /*2760*/  UMOV UR4, 0x400 ;  /* 0x0000040000047882 */ /* 0x000fe20000000000 */
[----:B------:R-:W-:Y:S01]  /*2770*/  BSSY.RECONVERGENT B1, `(.L_x_515) ;  /* 0x0000014000017945 */ /* 0x000fe20003800200 */
[----:B-1----:R-:W-:-:S09]  /*2780*/  ULEA UR4, UR5, UR4, 0x18 ;  /* 0x0000000405047291 */ /* 0x002fd2000f8ec0ff */
[----:B--2---:R-:W1:Y:S04]  /*2790*/  LDS R3, [UR4+0x18] ;  /* 0x00001804ff037984 */ /* 0x004e680008000800 */
[----:B----4-:R-:W2:Y:S01]  /*27a0*/  LDS.64 R4, [UR4+0x20] ;  /* 0x00002004ff047984 */ /* 0x010ea20008000a00 */
[----:B-1----:R-:W-:Y:S01]  /*27b0*/  ISETP.GE.AND P0, PT, R8, R3, PT ;  /* 0x000000030800720c */ /* 0x002fe20003f06270 */
        /* <DEDUP_REMOVED lines=15> */
.L_x_516:
[----:B------:R-:W-:Y:S05]  /*28b0*/  BSYNC.RECONVERGENT B1 ;  /* 0x0000000000017941 */ /* 0x000fea0003800200 */
.L_x_515:
[----:B------:R-:W-:Y:S01]  /*28c0*/  UISETP.GE.AND UP0, UPT, UR6, 0x41, UPT ;  /* 0x000000410600788c */ /* 0x000fe2000bf06270 */
[----:B--2---:R-:W-:Y:S02]  /*28d0*/  IMAD.MOV.U32 R2, RZ, RZ, R0 ;  /* 0x000000ffff027224 */ /* 0x004fe400078e0000 */
[----:B----4-:R-:W-:Y:S02]  /*28e0*/  IMAD.MOV.U32 R5, RZ, RZ, R9 ;  /* 0x000000ffff057224 */ /* 0x010fe400078e0009 */
[----:B------:R-:W-:-:S04]  /*28f0*/  IMAD.MOV.U32 R4, RZ, RZ, R10 ;  /* 0x000000ffff047224 */ /* 0x000fc800078e000a */
[----:B------:R-:W-:Y:S05]  /*2900*/  BRA.U !UP0, `(.L_x_517) ;  /* 0x00000001085c7547 */ /* 0x000fea000b800000 */
[----:B------:R-:W1:Y:S01]  /*2910*/  S2UR UR5, SR_CgaCtaId ;  /* 0x00000000000579c3 */ /* 0x000e620000008800 */
[----:B------:R-:W-:Y:S01]  /*2920*/  UMOV UR4, 0x400 ;  /* 0x0000040000047882 */ /* 0x000fe20000000000 */
[----:B------:R-:W-:Y:S01]  /*2930*/  BSSY.RECONVERGENT B1, `(.L_x_517) ;  /* 0x0000014000017945 */ /* 0x000fe20003800200 */
[----:B-1----:R-:W-:-:S09]  /*2940*/  ULEA UR4, UR5, UR4, 0x18 ;  /* 0x0000000405047291 */ /* 0x002fd2000f8ec0ff */
[----:B------:R-:W1:Y:S04]  /*2950*/  LDS R3, [UR4+0x28] ;  /* 0x00002804ff037984 */ /* 0x000e680008000800 */
[----:B------:R-:W2:Y:S01]  /*2960*/  LDS.64 R6, [UR4+0x30] ;  /* 0x00003004ff067984 */ /* 0x000ea20008000a00 */
        /* <DEDUP_REMOVED lines=16> */
.L_x_518:
[----:B------:R-:W-:Y:S05]  /*2a70*/  BSYNC.RECONVERGENT B1 ;  /* 0x0000000000017941 */ /* 0x000fea0003800200 */
.L_x_517:
[----:B------:R-:W-:Y:S01]  /*2a80*/  UISETP.GE.AND UP0, UPT, UR6, 0x61, UPT ;  /* 0x000000610600788c */ /* 0x000fe2000bf06270 */
[----:B------:R-:W-:Y:S02]  /*2a90*/  IMAD.MOV.U32 R0, RZ, RZ, R2 ;  /* 0x000000ffff007224 */ /* 0x000fe400078e0002 */
[----:B------:R-:W-:Y:S02]  /*2aa0*/  IMAD.MOV.U32 R7, RZ, RZ, R5 ;  /* 0x000000ffff077224 */ /* 0x000fe400078e0005 */
        /* <DEDUP_REMOVED lines=24> */
.L_x_520:
[----:B------:R-:W-:Y:S05]  /*2c30*/  BSYNC.RECONVERGENT B1 ;  /* 0x0000000000017941 */ /* 0x000fea0003800200 */
.L_x_519:
        /* <DEDUP_REMOVED lines=27> */
.L_x_522:
[----:B------:R-:W-:Y:S05]  /*2df0*/  BSYNC.RECONVERGENT B1 ;  /* 0x0000000000017941 */ /* 0x000fea0003800200 */
.L_x_521:
        /* <DEDUP_REMOVED lines=27> */
.L_x_524:
[----:B------:R-:W-:Y:S05]  /*2fb0*/  BSYNC.RECONVERGENT B1 ;  /* 0x0000000000017941 */ /* 0x000fea0003800200 */
.L_x_523:
        /* <DEDUP_REMOVED lines=27> */
.L_x_526:
[----:B------:R-:W-:Y:S05]  /*3170*/  BSYNC.RECONVERGENT B1 ;  /* 0x0000000000017941 */ /* 0x000fea0003800200 */
.L_x_525:
[----:B------:R-:W-:Y:S01]  /*3180*/  UISETP.GE.AND UP0, UPT, UR6, 0xe1, UPT ;  /* 0x000000e10600788c */ /* 0x000fe2000bf06270 */
[----:B------:R-:W-:Y:S02]  /*3190*/  IMAD.MOV.U32 R8, RZ, RZ, R2 ;  /* 0x000000ffff087224 */ /* 0x000fe400078e0002 */
[----:B------:R-:W-:Y:S02]  /*31a0*/  IMAD.MOV.U32 R7, RZ, RZ, R5 ;  /* 0x000000ffff077224 */ /* 0x000fe400078e0005 */
[----:B------:R-:W-:-:S04]  /*31b0*/  IMAD.MOV.U32 R6, RZ, RZ, R4 ;  /* 0x000000ffff067224 */ /* 0x000fc800078e0004 */
[----:B------:R-:W-:Y:S05]  /*31c0*/  BRA.U !UP0, `(.L_x_490) ;  /* 0x0000002508047547 */ /* 0x000fea000b800000 */
[----:B------:R-:W1:Y:S01]  /*31d0*/  S2UR UR5, SR_CgaCtaId ;  /* 0x00000000000579c3 */ /* 0x000e620000008800 */
[----:B------:R-:W-:Y:S02]  /*31e0*/  UMOV UR4, 0x400 ;  /* 0x0000040000047882 */ /* 0x000fe40000000000 */
[----:B-1----:R-:W-:-:S09]  /*31f0*/  ULEA UR4, UR5, UR4, 0x18 ;  /* 0x0000000405047291 */ /* 0x002fd2000f8ec0ff */
[----:B------:R-:W1:Y:S04]  /*3200*/  LDS R3, [UR4+0x78] ;  /* 0x00007804ff037984 */ /* 0x000e680008000800 */
[----:B0-----:R-:W0:Y:S01]  /*3210*/  LDS.64 R10, [UR4+0x80] ;  /* 0x00008004ff0a7984 */ /* 0x001e220008000a00 */
[----:B-1----:R-:W-:Y:S01]  /*3220*/  ISETP.GE.AND P0, PT, R2, R3, PT ;  /* 0x000000030200720c */ /* 0x002fe20003f06270 */
[----:B------:R-:W-:Y:S02]  /*3230*/  IMAD.MOV.U32 R8, RZ, RZ, R3 ;  /* 0x000000ffff087224 */ /* 0x000fe400078e0003 */
[----:B0-----:R-:W-:Y:S02]  /*3240*/  IMAD.MOV.U32 R7, RZ, RZ, R10 ;  /* 0x000000ffff077224 */ /* 0x001fe400078e000a */
        /* <DEDUP_REMOVED lines=15> */
.L_x_458:
[----:B------:R-:W1:Y:S01]  /*3340*/  S2R R0, SR_TID.X ;  /* 0x0000000000007919 */ /* 0x000e620000002100 */
[----:B------:R-:W1:Y:S01]  /*3350*/  LDC.64 R2, c[0x0][0x380] ;  /* 0x0000e000ff027b82 */ /* 0x000e620000000a00 */
[----:B------:R-:W2:Y:S01]  /*3360*/  LDCU.64 UR6, c[0x0][0x388] ;  /* 0x00007100ff0677ac */ /* 0x000ea20008000a00 */
[----:B-1----:R-:W-:-:S05]  /*3370*/  IMAD.WIDE.U32 R2, R0, 0x4, R2 ;  /* 0x0000000400027825 */ /* 0x002fca00078e0002 */
[----:B0-----:R-:W3:Y:S04]  /*3380*/  LDG.E R5, desc[UR8][R2.64] ;  /* 0x0000000802057981 */ /* 0x001ee8000c1e1900 */
[----:B------:R-:W3:Y:S04]  /*3390*/  LDG.E R6, desc[UR8][R2.64+0x400] ;  /* 0x0004000802067981 */ /* 0x000ee8000c1e1900 */
[----:B------:R-:W4:Y:S04]  /*33a0*/  LDG.E R7, desc[UR8][R2.64+0x800] ;  /* 0x0008000802077981 */ /* 0x000f28000c1e1900 */
[----:B------:R-:W5:Y:S04]  /*33b0*/  LDG.E R8, desc[UR8][R2.64+0xc00] ;  /* 0x000c000802087981 */ /* 0x000f68000c1e1900 */
[----:B------:R-:W2:Y:S01]  /*33c0*/  LDG.E R4, desc[UR8][R2.64+0x1000] ;  /* 0x0010000802047981 */ /* 0x000ea2000c1e1900 */
[----:B------:R-:W-:-:S04]  /*33d0*/  UISETP.GE.U32.AND UP0, UPT, UR4, 0xa00, UPT ;  /* 0x00000a000400788c */ /* 0x000fc8000bf06070 */
[----:B------:R-:W-:Y:S01]  /*33e0*/  UISETP.GE.U32.AND.EX UP0, UPT, UR5, URZ, UPT, UP0 ;  /* 0x000000ff0500728c */ /* 0x000fe2000bf06100 */
[CC--:B---3--:R-:W-:Y:S02]  /*33f0*/  VIMNMX R10, PT, PT, R5.reuse, R6.reuse, !PT ;  /* 0x00000006050a7248 */ /* 0x0c8fe40007fe0100 */
[----:B------:R-:W-:Y:S01]  /*3400*/  ISETP.GE.AND P0, PT, R5, R6, PT ;  /* 0x000000060500720c */ /* 0x000fe20003f06270 */
[----:B------:R-:W-:Y:S01]  /*3410*/  VIADD R5, R0, 0x100 ;  /* 0x0000010000057836 */ /* 0x000fe20000000000 */
[----:B----4-:R-:W-:Y:S02]  /*3420*/  VIMNMX R9, PT, PT, R7, R10, !PT ;  /* 0x0000000a07097248 */ /* 0x010fe40007fe0100 */
[----:B------:R-:W-:Y:S01]  /*3430*/  ISETP.GE.AND P2, PT, R10, R7, PT ;  /* 0x000000070a00720c */ /* 0x000fe20003f46270 */
[----:B------:R-:W-:Y:S01]  /*3440*/  IMAD.MOV.U32 R10, RZ, RZ, RZ ;  /* 0x000000ffff0a7224 */ /* 0x000fe200078e00ff */
[----:B-----5:R-:W-:Y:S02]  /*3450*/  ISETP.GE.AND P3, PT, R9, R8, PT ;  /* 0x000000080900720c */ /* 0x020fe40003f66270 */
[----:B------:R-:W-:Y:S01]  /*3460*/  VIMNMX R9, PT, PT, R8, R9, !PT ;  /* 0x0000000908097248 */ /* 0x000fe20007fe0100 */
[----:B------:R-:W-:-:S03]  /*3470*/  VIADD R8, R0, 0x200 ;  /* 0x0000020000087836 */ /* 0x000fc60000000000 */
[----:B--2---:R-:W-:-:S05]  /*3480*/  ISETP.GE.AND P1, PT, R9, R4, PT ;  /* 0x000000040900720c */ /* 0x004fca0003f26270 */
[----:B------:R-:W-:Y:S02]  /*3490*/  @P2 SEL R8, R5, R0, !P0 ;  /* 0x0000000005082207 */ /* 0x000fe40004000000 */
[C---:B------:R-:W-:Y:S01]  /*34a0*/  @!P3 VIADD R8, R0.reuse, 0x300 ;  /* 0x000003000008b836 */ /* 0x040fe20000000000 */
[----:B------:R-:W-:-:S05]  /*34b0*/  LOP3.LUT R5, R0, 0x400, RZ, 0xfc, !PT ;  /* 0x0000040000057812 */ /* 0x000fca00078efcff */
[C---:B------:R-:W-:Y:S02]  /*34c0*/  @P1 ISETP.GE.U32.AND P0, PT, R8.reuse, R5, PT ;  /* 0x000000050800120c */ /* 0x040fe40003f06070 */
[----:B------:R-:W-:Y:S02]  /*34d0*/  IADD3 R5, P2, PT, R5, UR6, RZ ;  /* 0x0000000605057c10 */ /* 0x000fe4000ff5e0ff */
[----:B------:R-:W-:Y:S02]  /*34e0*/  @P1 IADD3 R8, P3, PT, R8, UR6, RZ ;  /* 0x0000000608081c10 */ /* 0x000fe4000ff7e0ff */
[----:B------:R-:W-:Y:S01]  /*34f0*/  @P1 ISETP.GE.U32.AND.EX P0, PT, RZ, RZ, PT, P0 ;  /* 0x000000ffff00120c */ /* 0x000fe20003f06100 */
[----:B------:R-:W-:Y:S02]  /*3500*/  IMAD.X R6, RZ, RZ, UR7, P2 ;  /* 0x00000007ff067e24 */ /* 0x000fe400090e06ff */
[----:B------:R-:W-:Y:S01]  /*3510*/  @P1 IMAD.X R7, RZ, RZ, UR7, P3 ;  /* 0x00000007ff071e24 */ /* 0x000fe200098e06ff */
[----:B------:R-:W-:-:S04]  /*3520*/  @P1 ISETP.LT.OR P0, PT, R4, R9, !P0 ;  /* 0x000000090400120c */ /* 0x000fc80004701670 */
[----:B------:R-:W-:Y:S01]  /*3530*/  @P1 SEL R6, R7, R6, P0 ;  /* 0x0000000607061207 */ /* 0x000fe20000000000 */
[----:B------:R-:W-:Y:S01]  /*3540*/  IMAD.MOV.U32 R7, RZ, RZ, 0x500 ;  /* 0x00000500ff077424 */ /* 0x000fe200078e00ff */
[----:B------:R-:W-:Y:S02]  /*3550*/  @P1 SEL R4, R9, R4, P0 ;  /* 0x0000000409041207 */ /* 0x000fe40000000000 */
[----:B------:R-:W-:Y:S01]  /*3560*/  @P1 SEL R5, R8, R5, P0 ;  /* 0x0000000508051207 */ /* 0x000fe20000000000 */
[----:B------:R-:W-:Y:S06]  /*3570*/  BRA.U !UP0, `(.L_x_527) ;  /* 0x00000005081c7547 */ /* 0x000fec000b800000 */
[----:B------:R-:W-:Y:S01]  /*3580*/  IMAD.MOV.U32 R7, RZ, RZ, R4 ;  /* 0x000000ffff077224 */ /* 0x000fe200078e0004 */
[----:B------:R-:W0:Y:S01]  /*3590*/  LDCU.64 UR6, c[0x0][0x388] ;  /* 0x00007100ff0677ac */ /* 0x000e220008000a00 */
[----:B------:R-:W-:Y:S02]  /*35a0*/  IMAD.MOV.U32 R15, RZ, RZ, 0x500 ;  /* 0x00000500ff0f7424 */ /* 0x000fe400078e00ff */
[----:B------:R-:W-:Y:S01]  /*35b0*/  IMAD.MOV.U32 R16, RZ, RZ, RZ ;  /* 0x000000ffff107224 */ /* 0x000fe200078e00ff */
[----:B------:R-:W1:Y:S01]  /*35c0*/  LDCU.64 UR4, c[0x0][0x398] ;  /* 0x00007300ff0477ac */ /* 0x000e620008000a00 */
[----:B------:R-:W-:-:S05]  /*35d0*/  NOP ;  /* 0x0000000000007918 */ /* 0x000fca0000000000 */
.L_x_528:
[----:B------:R-:W-:-:S04]  /*35e0*/  LEA R8, P0, R15, R2, 0x2 ;  /* 0x000000020f087211 */ /* 0x000fc800078010ff */
[----:B------:R-:W-:-:S05]  /*35f0*/  LEA.HI.X R9, R15, R3, R16, 0x2, P0 ;  /* 0x000000030f097211 */ /* 0x000fca00000f1410 */
[----:B------:R-:W2:Y:S04]  /*3600*/  LDG.E R10, desc[UR8][R8.64] ;  /* 0x00000008080a7981 */ /* 0x000ea8000c1e1900 */
[----:B------:R-:W3:Y:S04]  /*3610*/  LDG.E R11, desc[UR8][R8.64+0x400] ;  /* 0x00040008080b7981 */ /* 0x000ee8000c1e1900 */
[----:B------:R-:W4:Y:S04]  /*3620*/  LDG.E R12, desc[UR8][R8.64+0x800] ;  /* 0x00080008080c7981 */ /* 0x000f28000c1e1900 */
[----:B------:R-:W5:Y:S04]  /*3630*/  LDG.E R13, desc[UR8][R8.64+0xc00] ;  /* 0x000c0008080d7981 */ /* 0x000f68000c1e1900 */
[----:B------:R1:W5:Y:S01]  /*3640*/  LDG.E R4, desc[UR8][R8.64+0x1000] ;  /* 0x0010000808047981 */ /* 0x000362000c1e1900 */
[----:B0-----:R-:W-:-:S04]  /*3650*/  IADD3 R18, P0, P2, R15, UR6, R0 ;  /* 0x000000060f127c10 */ /* 0x001fc8000fa1e000 */
[----:B------:R-:W-:Y:S01]  /*3660*/  IADD3.X R17, PT, PT, R16, UR7, RZ, P0, P2 ;  /* 0x0000000710117c10 */ /* 0x000fe200087e44ff */
[----:B-1----:R-:W-:Y:S01]  /*3670*/  IMAD.MOV.U32 R8, RZ, RZ, R18 ;  /* 0x000000ffff087224 */ /* 0x002fe200078e0012 */
[----:B------:R-:W-:-:S03]  /*3680*/  IADD3 R9, P4, PT, R15, 0xa00, RZ ;  /* 0x00000a000f097810 */ /* 0x000fc60007f9e0ff */
[----:B------:R-:W-:Y:S01]  /*3690*/  IMAD.MOV.U32 R14, RZ, RZ, R17 ;  /* 0x000000ffff0e7224 */ /* 0x000fe200078e0011 */
        /* <DEDUP_REMOVED lines=9> */
[----:B------:R-:W-:Y:S02]  /*3730*/  @P1 SEL R14, R6, R17, P0 ;  /* 0x00000011060e1207 */ /* 0x000fe40000000000 */
[----:B------:R-:W-:-:S07]  /*3740*/  IADD3 R6, P3, PT, R18, 0x200, RZ ;  /* 0x0000020012067810 */ /* 0x000fce0007f7e0ff */
[----:B------:R-:W-:-:S04]  /*3750*/  @P2 ISETP.GE.U32.AND P0, PT, R8, R7, PT ;  /* 0x000000070800220c */ /* 0x000fc80003f06070 */
[----:B------:R-:W-:-:S04]  /*3760*/  @P2 ISETP.GE.AND.EX P0, PT, R14, R5, PT, P0 ;  /* 0x000000050e00220c */ /* 0x000fc80003f06300 */
[----:B------:R-:W-:-:S04]  /*3770*/  @P2 ISETP.LT.OR P0, PT, R11, R10, !P0 ;  /* 0x0000000a0b00220c */ /* 0x000fc80004701670 */
[----:B------:R-:W-:Y:S02]  /*3780*/  @P2 SEL R11, R10, R11, P0 ;  /* 0x0000000b0a0b2207 */ /* 0x000fe40000000000 */
[----:B------:R-:W-:Y:S01]  /*3790*/  @P2 SEL R7, R8, R7, P0 ;  /* 0x0000000708072207 */ /* 0x000fe20000000000 */
[----:B------:R-:W-:Y:S01]  /*37a0*/  IMAD.X R8, RZ, RZ, R17, P3 ;  /* 0x000000ffff087224 */ /* 0x000fe200018e0611 */
[----:B----4-:R-:W-:Y:S02]  /*37b0*/  ISETP.GE.AND P1, PT, R11, R12, PT ;  /* 0x0000000c0b00720c */ /* 0x010fe40003f26270 */
[----:B------:R-:W-:Y:S02]  /*37c0*/  @P2 SEL R5, R14, R5, P0 ;  /* 0x000000050e052207 */ /* 0x000fe40000000000 */
[----:B------:R-:W-:-:S09]  /*37d0*/  IADD3 R14, P2, PT, R18, 0x300, RZ ;  /* 0x00000300120e7810 */ /* 0x000fd20007f5e0ff */
[----:B------:R-:W-:-:S04]  /*37e0*/  @P1 ISETP.GE.U32.AND P0, PT, R7, R6, PT ;  /* 0x000000060700120c */ /* 0x000fc80003f06070 */
[----:B------:R-:W-:-:S04]  /*37f0*/  @P1 ISETP.GE.AND.EX P0, PT, R5, R8, PT, P0 ;  /* 0x000000080500120c */ /* 0x000fc80003f06300 */
[----:B------:R-:W-:-:S04]  /*3800*/  @P1 ISETP.LT.OR P0, PT, R12, R11, !P0 ;  /* 0x0000000b0c00120c */ /* 0x000fc80004701670 */
[----:B------:R-:W-:Y:S02]  /*3810*/  @P1 SEL R12, R11, R12, P0 ;  /* 0x0000000c0b0c1207 */ /* 0x000fe40000000000 */
[----:B------:R-:W-:Y:S01]  /*3820*/  @P1 SEL R6, R7, R6, P0 ;  /* 0x0000000607061207 */ /* 0x000fe20000000000 */
[----:B------:R-:W-:Y:S01]  /*3830*/  IMAD.X R7, RZ, RZ, R17, P2 ;  /* 0x000000ffff077224 */ /* 0x000fe200010e0611 */
[----:B-----5:R-:W-:Y:S02]  /*3840*/  ISETP.GE.AND P3, PT, R12, R13, PT ;  /* 0x0000000d0c00720c */ /* 0x020fe40003f66270 */
        /* <DEDUP_REMOVED lines=8> */
[----:B------:R-:W-:Y:S02]  /*38d0*/  ISETP.GE.AND P2, PT, R13, R4, PT ;  /* 0x000000040d00720c */ /* 0x000fe40003f46270 */
[----:B------:R-:W-:Y:S01]  /*38e0*/  ISETP.GT.U32.AND P1, PT, R9, UR4, PT ;  /* 0x0000000409007c0c */ /* 0x000fe2000bf24070 */
[----:B------:R-:W-:Y:S01]  /*38f0*/  IMAD.X R9, RZ, RZ, R16, P4 ;  /* 0x000000ffff097224 */ /* 0x000fe200020e0610 */
[----:B------:R-:W-:Y:S02]  /*3900*/  @P3 SEL R7, R8, R7, P0 ;  /* 0x0000000708073207 */ /* 0x000fe40000000000 */
[----:B------:R-:W-:-:S02]  /*3910*/  IADD3 R8, P3, PT, R15, 0x500, RZ ;  /* 0x000005000f087810 */ /* 0x000fc40007f7e0ff */
[----:B------:R-:W-:-:S03]  /*3920*/  ISETP.GT.AND.EX P1, PT, R9, UR5, PT, P1 ;  /* 0x0000000509007c0c */ /* 0x000fc6000bf24310 */
[----:B------:R-:W-:Y:S02]  /*3930*/  IMAD.X R10, RZ, RZ, R16, P3 ;  /* 0x000000ffff0a7224 */ /* 0x000fe400018e0610 */
[----:B------:R-:W-:Y:S01]  /*3940*/  @P2 ISETP.GE.U32.AND P0, PT, R14, R5, PT ;  /* 0x000000050e00220c */ /* 0x000fe20003f06070 */
[----:B------:R-:W-:Y:S02]  /*3950*/  IMAD.MOV.U32 R15, RZ, RZ, R8 ;  /* 0x000000ffff0f7224 */ /* 0x000fe400078e0008 */
[----:B------:R-:W-:Y:S01]  /*3960*/  IMAD.MOV.U32 R16, RZ, RZ, R10 ;  /* 0x000000ffff107224 */ /* 0x000fe200078e000a */
[----:B------:R-:W-:-:S04]  /*3970*/  @P2 ISETP.GE.AND.EX P0, PT, R7, R6, PT, P0 ;  /* 0x000000060700220c */ /* 0x000fc80003f06300 */
[----:B------:R-:W-:-:S04]  /*3980*/  @P2 ISETP.LT.OR P0, PT, R4, R13, !P0 ;  /* 0x0000000d0400220c */ /* 0x000fc80004701670 */
[----:B------:R-:W-:Y:S02]  /*3990*/  @P2 SEL R4, R13, R4, P0 ;  /* 0x000000040d042207 */ /* 0x000fe40000000000 */
[----:B------:R-:W-:Y:S02]  /*39a0*/  @P2 SEL R6, R7, R6, P0 ;  /* 0x0000000607062207 */ /* 0x000fe40000000000 */
[----:B------:R-:W-:Y:S01]  /*39b0*/  @P2 SEL R5, R14, R5, P0 ;  /* 0x000000050e052207 */ /* 0x000fe20000000000 */
[----:B------:R-:W-:Y:S01]  /*39c0*/  IMAD.MOV.U32 R7, RZ, RZ, R4 ;  /* 0x000000ffff077224 */ /* 0x000fe200078e0004 */
[----:B------:R-:W-:Y:S06]  /*39d0*/  @!P1 BRA `(.L_x_528) ;  /* 0xfffffffc00009947 */ /* 0x000fec000383ffff */
[----:B------:R-:W-:-:S07]  /*39e0*/  IMAD.MOV.U32 R7, RZ, RZ, R8 ;  /* 0x000000ffff077224 */ /* 0x000fce00078e0008 */
.L_x_527:
        /* <DEDUP_REMOVED lines=8> */
[----:B------:R-:W-:Y:S01]  /*3a70*/  BSSY.RECONVERGENT B2, `(.L_x_531) ;  /* 0x0000030000027945 */ /* 0x000fe20003800200 */
[----:B------:R-:W-:Y:S02]  /*3a80*/  IMAD.MOV.U32 R12, RZ, RZ, R0 ;  /* 0x000000ffff0c7224 */ /* 0x000fe400078e0000 */
[----:B------:R-:W-:-:S04]  /*3a90*/  IADD3 R15, PT, PT, -R7, UR4, R2 ;  /* 0x00000004070f7c10 */ /* 0x000fc8000fffe102 */
[----:B------:R-:W-:-:S04]  /*3aa0*/  LOP3.LUT R2, R15, 0x300, RZ, 0xc0, !PT ;  /* 0x000003000f027812 */ /* 0x000fc800078ec0ff */
[----:B------:R-:W-:-:S13]  /*3ab0*/  ISETP.NE.AND P0, PT, R2, 0x300, PT ;  /* 0x000003000200780c */ /* 0x000fda0003f05270 */
[----:B------:R-:W-:Y:S05]  /*3ac0*/  @!P0 BRA `(.L_x_532) ;  /* 0x0000000000a88947 */ /* 0x000fea0003800000 */
[----:B------:R-:W0:Y:S01]  /*3ad0*/  LDCU.64 UR10, c[0x0][0x380] ;  /* 0x00007000ff0a77ac */ /* 0x000e220008000a00 */
[----:B------:R-:W-:Y:S01]  /*3ae0*/  IADD3 R3, P0, PT, R0, R7, RZ ;  /* 0x0000000700037210 */ /* 0x000fe20007f1e0ff */
[----:B------:R-:W-:Y:S01]  /*3af0*/  IMAD.MOV.U32 R12, RZ, RZ, R0 ;  /* 0x000000ffff0c7224 */ /* 0x000fe200078e0000 */
[----:B------:R-:W-:-:S03]  /*3b00*/  LEA.HI R2, R15, 0x1, RZ, 0x18 ;  /* 0x000000010f027811 */ /* 0x000fc600078fc0ff */
[----:B------:R-:W-:Y:S01]  /*3b10*/  IMAD.X R14, RZ, RZ, R10, P0 ;  /* 0x000000ffff0e7224 */ /* 0x000fe200000e060a */
[----:B------:R-:W-:Y:S02]  /*3b20*/  LOP3.LUT R2, R2, 0x3, RZ, 0xc0, !PT ;  /* 0x0000000302027812 */ /* 0x000fe400078ec0ff */
[----:B------:R-:W-:-:S03]  /*3b30*/  IADD3 R13, P0, PT, R3, UR6, RZ ;  /* 0x00000006030d7c10 */ /* 0x000fc6000ff1e0ff */
[----:B------:R-:W-:Y:S01]  /*3b40*/  IMAD.MOV R8, RZ, RZ, -R2 ;  /* 0x000000ffff087224 */ /* 0x000fe200078e0a02 */
[----:B0-----:R-:W-:-:S04]  /*3b50*/  LEA R9, P1, R3, UR10, 0x2 ;  /* 0x0000000a03097c11 */ /* 0x001fc8000f8210ff */
[----:B------:R-:W-:Y:S02]  /*3b60*/  LEA.HI.X R3, R3, UR11, R14, 0x2, P1 ;  /* 0x0000000b03037c11 */ /* 0x000fe400088f140e */
[----:B------:R-:W-:-:S07]  /*3b70*/  IADD3.X R14, PT, PT, R14, UR7, RZ, P0, !PT ;  /* 0x000000070e0e7c10 */ /* 0x000fce00087fe4ff */
.L_x_535:
        /* <DEDUP_REMOVED lines=25> */
.L_x_534:
[----:B------:R-:W-:Y:S05]  /*3d10*/  BSYNC.RECONVERGENT B3 ;  /* 0x0000000000037941 */ /* 0x000fea0003800200 */
.L_x_533:
[----:B------:R-:W-:Y:S01]  /*3d20*/  IADD3 R13, P0, PT, R13, 0x100, RZ ;  /* 0x000001000d0d7810 */ /* 0x000fe20007f1e0ff */
[----:B------:R-:W-:Y:S02]  /*3d30*/  VIADD R12, R12, 0x100 ;  /* 0x000001000c0c7836 */ /* 0x000fe40000000000 */
[----:B------:R-:W-:Y:S02]  /*3d40*/  IMAD.X R3, RZ, RZ, R3, P3 ;  /* 0x000000ffff037224 */ /* 0x000fe400018e0603 */
[----:B------:R-:W-:Y:S01]  /*3d50*/  IMAD.X R14, RZ, RZ, R14, P0 ;  /* 0x000000ffff0e7224 */ /* 0x000fe200000e060e */
[----:B------:R-:W-:Y:S07]  /*3d60*/  @P2 BRA `(.L_x_535) ;  /* 0xfffffffc00842947 */ /* 0x000fee000383ffff */
.L_x_532:
[----:B------:R-:W-:Y:S05]  /*3d70*/  BSYNC.RECONVERGENT B2 ;  /* 0x0000000000027941 */ /* 0x000fea0003800200 */
.L_x_531:
[----:B------:R-:W-:-:S13]  /*3d80*/  ISETP.GE.U32.AND P0, PT, R15, 0x300, PT ;  /* 0x000003000f00780c */ /* 0x000fda0003f06070 */
[----:B------:R-:W-:Y:S05]  /*3d90*/  @!P0 BRA `(.L_x_530) ;  /* 0x0000000400888947 */ /* 0x000fea0003800000 */
[----:B------:R-:W0:Y:S01]  /*3da0*/  LDC.64 R2, c[0x0][0x380] ;  /* 0x0000e000ff027b82 */ /* 0x000e220000000a00 */
[----:B------:R-:W-:-:S07]  /*3db0*/  VIADD R12, R12, 0x200 ;  /* 0x000002000c0c7836 */ /* 0x000fce0000000000 */
[----:B------:R-:W1:Y:S02]  /*3dc0*/  LDC.64 R8, c[0x0][0x388] ;  /* 0x0000e200ff087b82 */ /* 0x000e640000000a00 */
.L_x_544:
        /* <DEDUP_REMOVED lines=29> */
.L_x_537:
[----:B------:R-:W-:Y:S05]  /*3fa0*/  BSYNC.RECONVERGENT B2 ;  /* 0x0000000000027941 */ /* 0x000fea0003800200 */
.L_x_536:
        /* <DEDUP_REMOVED lines=20> */
.L_x_539:
[----:B------:R-:W-:Y:S05]  /*40f0*/  BSYNC.RECONVERGENT B2 ;  /* 0x0000000000027941 */ /* 0x000fea0003800200 */
.L_x_538:
        /* <DEDUP_REMOVED lines=20> */
.L_x_541:
[----:B------:R-:W-:Y:S05]  /*4240*/  BSYNC.RECONVERGENT B2 ;  /* 0x0000000000027941 */ /* 0x000fea0003800200 */
.L_x_540:
        /* <DEDUP_REMOVED lines=18> */
.L_x_543:
[----:B------:R-:W-:Y:S05]  /*4370*/  BSYNC.RECONVERGENT B2 ;  /* 0x0000000000027941 */ /* 0x000fea0003800200 */
.L_x_542:
[C---:B------:R-:W-:Y:S02]  /*4380*/  VIADD R14, R12.reuse, 0x200 ;  /* 0x000002000c0e7836 */ /* 0x040fe40000000000 */
[----:B------:R-:W-:-:S03]  /*4390*/  VIADD R12, R12, 0x400 ;  /* 0x000004000c0c7836 */ /* 0x000fc60000000000 */
[----:B------:R-:W-:-:S13]  /*43a0*/  ISETP.GE.AND P0, PT, R14, R11, PT ;  /* 0x0000000b0e00720c */ /* 0x000fda0003f06270 */
[----:B------:R-:W-:Y:S05]  /*43b0*/  @!P0 BRA `(.L_x_544) ;  /* 0xfffffff800848947 */ /* 0x000fea000383ffff */
.L_x_530:
[----:B------:R-:W-:Y:S05]  /*43c0*/  BSYNC.RECONVERGENT B1 ;  /* 0x0000000000017941 */ /* 0x000fea0003800200 */
.L_x_529:
        /* <DEDUP_REMOVED lines=31> */
.L_x_546:
[----:B------:R-:W-:Y:S05]  /*45c0*/  BSYNC.RECONVERGENT B1 ;  /* 0x0000000000017941 */ /* 0x000fea0003800200 */
.L_x_545:
        /* <DEDUP_REMOVED lines=24> */
.L_x_548:
[----:B------:R-:W-:Y:S05]  /*4750*/  BSYNC.RECONVERGENT B1 ;  /* 0x0000000000017941 */ /* 0x000fea0003800200 */
.L_x_547:
[----:B0-----:R0:W4:Y:S01]  /*4760*/  SHFL.DOWN PT, R8, R3, 0x4, 0x1f ;  /* 0x08801f0003087f89 */ /* 0x00112200000e0000 */
[----:B------:R-:W-:Y:S01]  /*4770*/  BSSY.RECONVERGENT B1, `(.L_x_549) ;  /* 0x0000017000017945 */ /* 0x000fe20003800200 */
[----:B------:R-:W-:Y:S02]  /*4780*/  IMAD.MOV.U32 R2, RZ, RZ, R3 ;  /* 0x000000ffff027224 */ /* 0x000fe400078e0003 */
[----:B-1----:R0:W1:Y:S01]  /*4790*/  SHFL.DOWN PT, R9, R4, 0x4, 0x1f ;  /* 0x08801f0004097f89 */ /* 0x00206200000e0000 */
[----:B--2---:R-:W-:Y:S02]  /*47a0*/  IMAD.MOV.U32 R6, RZ, RZ, R4 ;  /* 0x000000ffff067224 */ /* 0x004fe400078e0004 */
[----:B------:R-:W-:Y:S01]  /*47b0*/  IMAD.MOV.U32 R7, RZ, RZ, R5 ;  /* 0x000000ffff077224 */ /* 0x000fe200078e0005 */
[----:B------:R0:W2:Y:S01]  /*47c0*/  SHFL.DOWN PT, R10, R5, 0x4, 0x1f ;  /* 0x08801f00050a7f89 */ /* 0x0000a200000e0000 */
[----:B------:R-:W-:Y:S05]  /*47d0*/  @P5 BRA `(.L_x_550) ;  /* 0x0000000000405947 */ /* 0x000fea0003800000 */
[----:B----4-:R-:W-:Y:S01]  /*47e0*/  ISETP.GE.AND P0, PT, R3, R8, PT ;  /* 0x000000080300720c */ /* 0x010fe20003f06270 */
[----:B------:R-:W-:Y:S02]  /*47f0*/  IMAD.MOV.U32 R2, RZ, RZ, R8 ;  /* 0x000000ffff027224 */ /* 0x000fe400078e0008 */
[----:B-1----:R-:W-:Y:S02]  /*4800*/  IMAD.MOV.U32 R6, RZ, RZ, R9 ;  /* 0x000000ffff067224 */ /* 0x002fe400078e0009 */
[----:B--2---:R-:W-:-:S08]  /*4810*/  IMAD.MOV.U32 R7, RZ, RZ, R10 ;  /* 0x000000ffff077224 */ /* 0x004fd000078e000a */
        /* <DEDUP_REMOVED lines=12> */
.L_x_550:
[----:B------:R-:W-:Y:S05]  /*48e0*/  BSYNC.RECONVERGENT B1 ;  /* 0x0000000000017941 */ /* 0x000fea0003800200 */
.L_x_549:
[----:B-1----:R1:W1:Y:S01]  /*48f0*/  SHFL.DOWN PT, R9, R2, 0x8, 0x1f ;  /* 0x09001f0002097f89 */ /* 0x00226200000e0000 */
[----:B------:R-:W-:Y:S01]  /*4900*/  BSSY.RECONVERGENT B1, `(.L_x_551) ;  /* 0x0000017000017945 */ /* 0x000fe20003800200 */
[----:B0-----:R-:W-:Y:S02]  /*4910*/  IMAD.MOV.U32 R3, RZ, RZ, R2 ;  /* 0x000000ffff037224 */ /* 0x001fe400078e0002 */
[----:B---3--:R0:W3:Y:S01]  /*4920*/  SHFL.DOWN PT, R11, R6, 0x8, 0x1f ;  /* 0x09001f00060b7f89 */ /* 0x0080e200000e0000 */
[----:B------:R-:W-:Y:S02]  /*4930*/  IMAD.MOV.U32 R4, RZ, RZ, R6 ;  /* 0x000000ffff047224 */ /* 0x000fe400078e0006 */
[----:B------:R-:W-:Y:S01]  /*4940*/  IMAD.MOV.U32 R5, RZ, RZ, R7 ;  /* 0x000000ffff057224 */ /* 0x000fe200078e0007 */
[----:B----4-:R0:W4:Y:S01]  /*4950*/  SHFL.DOWN PT, R8, R7, 0x8, 0x1f ;  /* 0x09001f0007087f89 */ /* 0x01012200000e0000 */
[----:B------:R-:W-:Y:S05]  /*4960*/  @P4 BRA `(.L_x_552) ;  /* 0x0000000000404947 */ /* 0x000fea0003800000 */
[----:B-1----:R-:W-:Y:S01]  /*4970*/  ISETP.GE.AND P0, PT, R2, R9, PT ;  /* 0x000000090200720c */ /* 0x002fe20003f06270 */
        /* <DEDUP_REMOVED lines=15> */
.L_x_552:
[----:B------:R-:W-:Y:S05]  /*4a70*/  BSYNC.RECONVERGENT B1 ;  /* 0x0000000000017941 */ /* 0x000fea0003800200 */
.L_x_551:
[----:B-1----:R1:W1:Y:S01]  /*4a80*/  SHFL.DOWN PT, R2, R3, 0x10, 0x1f ;  /* 0x0a001f0003027f89 */ /* 0x00226200000e0000 */
[----:B------:R-:W-:Y:S01]  /*4a90*/  BSSY.RECONVERGENT B1, `(.L_x_553) ;  /* 0x0000017000017945 */ /* 0x000fe20003800200 */
[----:B----4-:R-:W-:Y:S02]  /*4aa0*/  IMAD.MOV.U32 R8, RZ, RZ, R3 ;  /* 0x000000ffff087224 */ /* 0x010fe400078e0003 */
[----:B------:R4:W1:Y:S01]  /*4ab0*/  SHFL.DOWN PT, R9, R4, 0x10, 0x1f ;  /* 0x0a001f0004097f89 */ /* 0x00086200000e0000 */
[----:B0-----:R-:W-:Y:S02]  /*4ac0*/  IMAD.MOV.U32 R7, RZ, RZ, R4 ;  /* 0x000000ffff077224 */ /* 0x001fe400078e0004 */
[----:B------:R-:W-:Y:S01]  /*4ad0*/  IMAD.MOV.U32 R6, RZ, RZ, R5 ;  /* 0x000000ffff067224 */ /* 0x000fe200078e0005 */
[----:B--2---:R4:W0:Y:S01]  /*4ae0*/  SHFL.DOWN PT, R10, R5, 0x10, 0x1f ;  /* 0x0a001f00050a7f89 */ /* 0x00482200000e0000 */
[----:B------:R-:W-:Y:S05]  /*4af0*/  @P3 BRA `(.L_x_554) ;  /* 0x0000000000403947 */ /* 0x000fea0003800000 */
[----:B-1----:R-:W-:Y:S01]  /*4b00*/  ISETP.GE.AND P0, PT, R3, R2, PT ;  /* 0x000000020300720c */ /* 0x002fe20003f06270 */
        /* <DEDUP_REMOVED lines=15> */
.L_x_554:
[----:B------:R-:W-:Y:S05]  /*4c00*/  BSYNC.RECONVERGENT B1 ;  /* 0x0000000000017941 */ /* 0x000fea0003800200 */
.L_x_553:
[----:B------:R-:W-:Y:S04]  /*4c10*/  BSSY.RECONVERGENT B1, `(.L_x_555) ;  /* 0x000000c000017945 */ /* 0x000fe80003800200 */
[----:B------:R-:W-:Y:S05]  /*4c20*/  @P2 BRA `(.L_x_556) ;  /* 0x0000000000282947 */ /* 0x000fea0003800000 */
[----:B----4-:R-:W2:Y:S01]  /*4c30*/  S2R R4, SR_CgaCtaId ;  /* 0x0000000000047919 */ /* 0x010ea20000008800 */
[----:B-1----:R-:W-:Y:S02]  /*4c40*/  MOV R3, 0x400 ;  /* 0x0000040000037802 */ /* 0x002fe40000000f00 */
        /* <DEDUP_REMOVED lines=8> */
.L_x_556:
[----:B------:R-:W-:Y:S05]  /*4cd0*/  BSYNC.RECONVERGENT B1 ;  /* 0x0000000000017941 */ /* 0x000fea0003800200 */
.L_x_555:
[----:B------:R-:W-:Y:S01]  /*4ce0*/  BAR.SYNC.DEFER_BLOCKING 0x0 ;  /* 0x0000000000007b1d */ /* 0x000fe20000010000 */
[----:B------:R-:W-:-:S13]  /*4cf0*/  ISETP.NE.AND P1, PT, R0, RZ, PT ;  /* 0x000000ff0000720c */ /* 0x000fda0003f25270 */
[----:B------:R-:W-:Y:S05]  /*4d00*/  @P1 BRA `(.L_x_490) ;  /* 0x0000000800341947 */ /* 0x000fea0003800000 */
[----:B-12---:R-:W1:Y:S01]  /*4d10*/  S2R R3, SR_CgaCtaId ;  /* 0x0000000000037919 */ /* 0x006e620000008800 */
[----:B------:R-:W-:Y:S01]  /*4d20*/  MOV R0, 0x400 ;  /* 0x0000040000007802 */ /* 0x000fe20000000f00 */
[----:B------:R-:W-:Y:S03]  /*4d30*/  BSSY.RECONVERGENT B1, `(.L_x_557) ;  /* 0x0000016000017945 */ /* 0x000fe60003800200 */
[----:B-1----:R-:W-:-:S05]  /*4d40*/  LEA R24, R3, R0, 0x18 ;  /* 0x0000000003187211 */ /* 0x002fca00078ec0ff */
[----:B------:R-:W1:Y:S04]  /*4d50*/  LDS R3, [R24+0x18] ;  /* 0x0000180018037984 */ /* 0x000e680000000800 */
[----:B----4-:R-:W2:Y:S04]  /*4d60*/  LDS.64 R4, [R24+0x20] ;  /* 0x0000200018047984 */ /* 0x010ea80000000a00 */
[----:B------:R4:W0:Y:S04]  /*4d70*/  LDS R18, [R24+0x28] ;  /* 0x0000280018127984 */ /* 0x0008280000000800 */
[----:B------:R4:W0:Y:S01]  /*4d80*/  LDS R16, [R24+0x38] ;  /* 0x0000380018107984 */ /* 0x0008220000000800 */
[----:B-1----:R-:W-:Y:S01]  /*4d90*/  ISETP.GE.AND P0, PT, R8, R3, PT ;  /* 0x000000030800720c */ /* 0x002fe20003f06270 */
[----:B------:R-:W-:-:S02]  /*4da0*/  IMAD.MOV.U32 R19, RZ, RZ, R3 ;  /* 0x000000ffff137224 */ /* 0x000fc400078e0003 */
[----:B--2---:R-:W-:Y:S02]  /*4db0*/  IMAD.MOV.U32 R21, RZ, RZ, R4 ;  /* 0x000000ffff157224 */ /* 0x004fe400078e0004 */
[----:B------:R-:W-:-:S08]  /*4dc0*/  IMAD.MOV.U32 R20, RZ, RZ, R5 ;  /* 0x000000ffff147224 */ /* 0x000fd000078e0005 */
[----:B0---4-:R-:W-:Y:S05]  /*4dd0*/  @!P0 BRA `(.L_x_558) ;  /* 0x00000000002c8947 */ /* 0x011fea0003800000 */
        /* <DEDUP_REMOVED lines=11> */
.L_x_558:
[----:B------:R-:W-:Y:S05]  /*4e90*/  BSYNC.RECONVERGENT B1 ;  /* 0x0000000000017941 */ /* 0x000fea0003800200 */
.L_x_557:
        /* <DEDUP_REMOVED lines=27> */
.L_x_560:
[----:B------:R-:W-:Y:S05]  /*5050*/  BSYNC.RECONVERGENT B1 ;  /* 0x0000000000017941 */ /* 0x000fea0003800200 */
.L_x_559:
        /* <DEDUP_REMOVED lines=17> */
.L_x_562:
[----:B------:R-:W-:Y:S05]  /*5170*/  BSYNC.RECONVERGENT B1 ;  /* 0x0000000000017941 */ /* 0x000fea0003800200 */
.L_x_561:
        /* <DEDUP_REMOVED lines=17> */
.L_x_564:
[----:B------:R-:W-:Y:S05]  /*5290*/  BSYNC.RECONVERGENT B1 ;  /* 0x0000000000017941 */ /* 0x000fea0003800200 */
.L_x_563:
        /* <DEDUP_REMOVED lines=17> */
.L_x_566:
[----:B------:R-:W-:Y:S05]  /*53b0*/  BSYNC.RECONVERGENT B1 ;  /* 0x0000000000017941 */ /* 0x000fea0003800200 */
.L_x_565:
        /* <DEDUP_REMOVED lines=17> */
.L_x_568:
[----:B------:R-:W-:Y:S05]  /*54d0*/  BSYNC.RECONVERGENT B1 ;  /* 0x0000000000017941 */ /* 0x000fea0003800200 */
.L_x_567:
        /* <DEDUP_REMOVED lines=16> */
.L_x_490:
[----:B------:R-:W-:Y:S05]  /*55e0*/  BSYNC.RECONVERGENT B0 ;  /* 0x0000000000007941 */ /* 0x000fea0003800200 */
.L_x_457:
[----:B------:R-:W-:Y:S05]  /*55f0*/  @P1 EXIT ;  /* 0x000000000000194d */ /* 0x000fea0003800000 */
[----:B01234-:R-:W0:Y:S01]  /*5600*/  LDC.64 R2, c[0x0][0x390] ;  /* 0x0000e400ff027b82 */ /* 0x01fe220000000a00 */
[----:B------:R-:W-:-:S04]  /*5610*/  LOP3.LUT R7, R7, R6, RZ, 0x3c, !PT ;  /* 0x0000000607077212 */ /* 0x000fc800078e3cff */
[----:B------:R-:W-:-:S04]  /*5620*/  LOP3.LUT R6, R7, R6, RZ, 0x3c, !PT ;  /* 0x0000000607067212 */ /* 0x000fc800078e3cff */
[----:B------:R-:W-:-:S05]  /*5630*/  LOP3.LUT R7, R7, R6, RZ, 0x3c, !PT ;  /* 0x0000000607077212 */ /* 0x000fca00078e3cff */
[----:B0-----:R-:W-:Y:S04]  /*5640*/  STG.E.64 desc[UR8][R2.64+0x8], R6 ;  /* 0x0000080602007986 */ /* 0x001fe8000c101b08 */
[----:B------:R-:W-:Y:S01]  /*5650*/  STG.E desc[UR8][R2.64], R8 ;  /* 0x0000000802007986 */ /* 0x000fe2000c101908 */
[----:B------:R-:W-:Y:S05]  /*5660*/  EXIT ;  /* 0x000000000000794d */ /* 0x000fea0003800000 */
.L_x_569:
        /* <DEDUP_REMOVED lines=9> */
.L_x_1423:


//--------------------- .text._ZN6thrust24THRUST_300001_SM_1000_NS8cuda_cub4core6detail13_kernel_agentINS1_8__reduce11ReduceAgentIPN4cuda3std3__45tupleIJilEEESC_SB_iNS1_9__extrema9arg_max_fIilNS9_4lessIiEEEEEEJSC_SC_iSH_EEEvDpT0_ --------------------------
	.section	.text._ZN6thrust24THRUST_300001_SM_1000_NS8cuda_cub4core6detail13_kernel_agentINS1_8__reduce11ReduceAgentIPN4cuda3std3__45tupleIJilEEESC_SB_iNS1_9__extrema9arg_max_fIilNS9_4lessIiEEEEEEJSC_SC_iSH_EEEvDpT0_,"ax",@progbits
	.align	128
        .global         _ZN6thrust24THRUST_300001_SM_1000_NS8cuda_cub4core6detail13_kernel_agentINS1_8__reduce11ReduceAgentIPN4cuda3std3__45tupleIJilEEESC_SB_iNS1_9__extrema9arg_max_fIilNS9_4lessIiEEEEEEJSC_SC_iSH_EEEvDpT0_
        .type           _ZN6thrust24THRUST_300001_SM_1000_NS8cuda_cub4core6detail13_kernel_agentINS1_8__reduce11ReduceAgentIPN4cuda3std3__45tupleIJilEEESC_SB_iNS1_9__extrema9arg_max_fIilNS9_4lessIiEEEEEEJSC_SC_iSH_EEEvDpT0_,@function
        .size           _ZN6thrust24THRUST_300001_SM_1000_NS8cuda_cub4core6detail13_kernel_agentINS1_8__reduce11ReduceAgentIPN4cuda3std3__45tupleIJilEEESC_SB_iNS1_9__extrema9arg_max_fIilNS9_4lessIiEEEEEEJSC_SC_iSH_EEEvDpT0_,(.L_x_1424 - _ZN6thrust24THRUST_300001_SM_1000_NS8cuda_cub4core6detail13_kernel_agentINS1_8__reduce11ReduceAgentIPN4cuda3std3__45tupleIJilEEESC_SB_iNS1_9__extrema9arg_max_fIilNS9_4lessIiEEEEEEJSC_SC_iSH_EEEvDpT0_)
        .other          _ZN6thrust24THRUST_300001_SM_1000_NS8cuda_cub4core6detail13_kernel_agentINS1_8__reduce11ReduceAgentIPN4cuda3std3__45tupleIJilEEESC_SB_iNS1_9__extrema9arg_max_fIilNS9_4lessIiEEEEEEJSC_SC_iSH_EEEvDpT0_,@"STO_CUDA_ENTRY STV_DEFAULT"
_ZN6thrust24THRUST_300001_SM_1000_NS8cuda_cub4core6detail13_kernel_agentINS1_8__reduce11ReduceAgentIPN4cuda3std3__45tupleIJilEEESC_SB_iNS1_9__extrema9arg_max_fIilNS9_4lessIiEEEEEEJSC_SC_iSH_EEEvDpT0_:
.text._ZN6thrust24THRUST_300001_SM_1000_NS8cuda_cub4core6detail13_kernel_agentINS1_8__reduce11ReduceAgentIPN4cuda3std3__45tupleIJilEEESC_SB_iNS1_9__extrema9arg_max_fIilNS9_4lessIiEEEEEEJSC_SC_iSH_EEEvDpT0_:
        /* <DEDUP_REMOVED lines=21> */
.L_x_573:
[----:B0-----:R-:W-:Y:S05]  /*0150*/  BSYNC.RECONVERGENT B1 ;  /* 0x0000000000017941 */ /* 0x001fea0003800200 */
.L_x_572:
        /* <DEDUP_REMOVED lines=15> */
.L_x_580:
        /* <DEDUP_REMOVED lines=28> */
.L_x_579:
[----:B------:R-:W-:Y:S05]  /*0410*/  BSYNC.RECONVERGENT B3 ;  /* 0x0000000000037941 */ /* 0x000fea0003800200 */
.L_x_578:
[----:B------:R-:W-:Y:S02]  /*0420*/  IMAD.X R7, RZ, RZ, R7, P3 ;  /* 0x000000ffff077224 */ /* 0x000fe400018e0607 */
[----:B------:R-:W-:Y:S01]  /*0430*/  VIADD R5, R5, 0x100 ;  /* 0x0000010005057836 */ /* 0x000fe20000000000 */
[----:B------:R-:W-:Y:S06]  /*0440*/  @P2 BRA `(.L_x_580) ;  /* 0xfffffffc00802947 */ /* 0x000fec000383ffff */
.L_x_577:
[----:B------:R-:W-:Y:S05]  /*0450*/  BSYNC.RECONVERGENT B2 ;  /* 0x0000000000027941 */ /* 0x000fea0003800200 */
.L_x_576:
[----:B------:R-:W0:Y:S01]  /*0460*/  LDC.64 R8, c[0x0][0x380] ;  /* 0x0000e000ff087b82 */ /* 0x000e220000000a00 */
[----:B------:R-:W-:-:S13]  /*0470*/  ISETP.GE.U32.AND P0, PT, R12, 0x300, PT ;  /* 0x000003000c00780c */ /* 0x000fda0003f06070 */
[----:B------:R-:W-:Y:S05]  /*0480*/  @!P0 BRA `(.L_x_575) ;  /* 0x0000000400588947 */ /* 0x000fea0003800000 */
.L_x_589:
        /* <DEDUP_REMOVED lines=26> */
.L_x_582:
[----:B------:R-:W-:Y:S05]  /*0630*/  BSYNC.RECONVERGENT B2 ;  /* 0x0000000000027941 */ /* 0x000fea0003800200 */
.L_x_581:
        /* <DEDUP_REMOVED lines=17> */
.L_x_584:
[----:B------:R-:W-:Y:S05]  /*0750*/  BSYNC.RECONVERGENT B2 ;  /* 0x0000000000027941 */ /* 0x000fea0003800200 */
.L_x_583:
        /* <DEDUP_REMOVED lines=17> */
.L_x_586:
[----:B------:R-:W-:Y:S05]  /*0870*/  BSYNC.RECONVERGENT B2 ;  /* 0x0000000000027941 */ /* 0x000fea0003800200 */
.L_x_585:
        /* <DEDUP_REMOVED lines=19> */
.L_x_588:
[----:B------:R-:W-:Y:S05]  /*09b0*/  BSYNC.RECONVERGENT B2 ;  /* 0x0000000000027941 */ /* 0x000fea0003800200 */
.L_x_587:
[----:B------:R-:W-:-:S05]  /*09c0*/  VIADD R5, R5, 0x400 ;  /* 0x0000040005057836 */ /* 0x000fca0000000000 */
[----:B------:R-:W-:-:S13]  /*09d0*/  ISETP.GE.AND P0, PT, R5, UR5, PT ;  /* 0x0000000505007c0c */ /* 0x000fda000bf06270 */
[----:B------:R-:W-:Y:S05]  /*09e0*/  @!P0 BRA `(.L_x_589) ;  /* 0xfffffff800a88947 */ /* 0x000fea000383ffff */
.L_x_575:
[----:B------:R-:W-:Y:S05]  /*09f0*/  BSYNC.RECONVERGENT B1 ;  /* 0x0000000000017941 */ /* 0x000fea0003800200 */
.L_x_574:
        /* <DEDUP_REMOVED lines=31> */
.L_x_592:
[----:B------:R-:W-:Y:S05]  /*0bf0*/  BSYNC.RECONVERGENT B1 ;  /* 0x0000000000017941 */ /* 0x000fea0003800200 */
.L_x_591:
        /* <DEDUP_REMOVED lines=27> */
.L_x_594:
[----:B------:R-:W-:Y:S05]  /*0db0*/  BSYNC.RECONVERGENT B1 ;  /* 0x0000000000017941 */ /* 0x000fea0003800200 */
.L_x_593:
        /* <DEDUP_REMOVED lines=24> */
.L_x_596:
[----:B------:R-:W-:Y:S05]  /*0f40*/  BSYNC.RECONVERGENT B1 ;  /* 0x0000000000017941 */ /* 0x000fea0003800200 */
.L_x_595:
        /* <DEDUP_REMOVED lines=24> */
.L_x_598:
[----:B------:R-:W-:Y:S05]  /*10d0*/  BSYNC.RECONVERGENT B1 ;  /* 0x0000000000017941 */ /* 0x000fea0003800200 */
.L_x_597:
        /* <DEDUP_REMOVED lines=24> */
.L_x_600:
[----:B------:R-:W-:Y:S05]  /*1260*/  BSYNC.RECONVERGENT B1 ;  /* 0x0000000000017941 */ /* 0x000fea0003800200 */
.L_x_599:
        /* <DEDUP_REMOVED lines=12> */
.L_x_602:
[----:B------:R-:W-:Y:S05]  /*1330*/  BSYNC.RECONVERGENT B1 ;  /* 0x0000000000017941 */ /* 0x000fea0003800200 */
.L_x_601:
        /* <DEDUP_REMOVED lines=27> */
.L_x_605:
[----:B------:R-:W-:Y:S05]  /*14f0*/  BSYNC.RECONVERGENT B1 ;  /* 0x0000000000017941 */ /* 0x000fea0003800200 */
.L_x_604:
        /* <DEDUP_REMOVED lines=27> */
.L_x_607:
[----:B------:R-:W-:Y:S05]  /*16b0*/  BSYNC.RECONVERGENT B1 ;  /* 0x0000000000017941 */ /* 0x000fea0003800200 */
.L_x_606:
        /* <DEDUP_REMOVED lines=17> */
.L_x_609:
[----:B------:R-:W-:Y:S05]  /*17d0*/  BSYNC.RECONVERGENT B1 ;  /* 0x0000000000017941 */ /* 0x000fea0003800200 */
.L_x_608:
        /* <DEDUP_REMOVED lines=17> */
.L_x_611:
[----:B------:R-:W-:Y:S05]  /*18f0*/  BSYNC.RECONVERGENT B1 ;  /* 0x0000000000017941 */ /* 0x000fea0003800200 */
.L_x_610:
        /* <DEDUP_REMOVED lines=17> */
.L_x_613:
[----:B------:R-:W-:Y:S05]  /*1a10*/  BSYNC.RECONVERGENT B1 ;  /* 0x0000000000017941 */ /* 0x000fea0003800200 */
.L_x_612:
        /* <DEDUP_REMOVED lines=17> */
.L_x_615:
[----:B------:R-:W-:Y:S05]  /*1b30*/  BSYNC.RECONVERGENT B1 ;  /* 0x0000000000017941 */ /* 0x000fea0003800200 */
.L_x_614:
        /* <DEDUP_REMOVED lines=18> */
.L_x_590:
        /* <DEDUP_REMOVED lines=40> */
.L_x_617:
[----:B------:R-:W-:Y:S05]  /*1ee0*/  BSYNC.RECONVERGENT B1 ;  /* 0x0000000000017941 */ /* 0x000fea0003800200 */
.L_x_616:
        /* <DEDUP_REMOVED lines=25> */
.L_x_619:
[----:B------:R-:W-:Y:S05]  /*2080*/  BSYNC.RECONVERGENT B1 ;  /* 0x0000000000017941 */ /* 0x000fea0003800200 */
.L_x_618:
        /* <DEDUP_REMOVED lines=24> */
.L_x_621:
[----:B------:R-:W-:Y:S05]  /*2210*/  BSYNC.RECONVERGENT B1 ;  /* 0x0000000000017941 */ /* 0x000fea0003800200 */
.L_x_620:
        /* <DEDUP_REMOVED lines=24> */
.L_x_623:
[----:B------:R-:W-:Y:S05]  /*23a0*/  BSYNC.RECONVERGENT B1 ;  /* 0x0000000000017941 */ /* 0x000fea0003800200 */
.L_x_622:
        /* <DEDUP_REMOVED lines=24> */
.L_x_625:
[----:B------:R-:W-:Y:S05]  /*2530*/  BSYNC.RECONVERGENT B1 ;  /* 0x0000000000017941 */ /* 0x000fea0003800200 */
.L_x_624:
        /* <DEDUP_REMOVED lines=12> */
.L_x_627:
[----:B------:R-:W-:Y:S05]  /*2600*/  BSYNC.RECONVERGENT B1 ;  /* 0x0000000000017941 */ /* 0x000fea0003800200 */
.L_x_626:
        /* <DEDUP_REMOVED lines=30> */
.L_x_629:
[----:B------:R-:W-:Y:S05]  /*27f0*/  BSYNC.RECONVERGENT B1 ;  /* 0x0000000000017941 */ /* 0x000fea0003800200 */
.L_x_628:
        /* <DEDUP_REMOVED lines=27> */
.L_x_631:
[----:B------:R-:W-:Y:S05]  /*29b0*/  BSYNC.RECONVERGENT B1 ;  /* 0x0000000000017941 */ /* 0x000fea0003800200 */
.L_x_630:
        /* <DEDUP_REMOVED lines=27> */
.L_x_633:
[----:B------:R-:W-:Y:S05]  /*2b70*/  BSYNC.RECONVERGENT B1 ;  /* 0x0000000000017941 */ /* 0x000fea0003800200 */
.L_x_632:
        /* <DEDUP_REMOVED lines=27> */
.L_x_635:
[----:B------:R-:W-:Y:S05]  /*2d30*/  BSYNC.RECONVERGENT B1 ;  /* 0x0000000000017941 */ /* 0x000fea0003800200 */
.L_x_634:
        /* <DEDUP_REMOVED lines=27> */
.L_x_637:
[----:B------:R-:W-:Y:S05]  /*2ef0*/  BSYNC.RECONVERGENT B1 ;  /* 0x0000000000017941 */ /* 0x000fea0003800200 */
.L_x_636:
        /* <DEDUP_REMOVED lines=27> */
.L_x_639:
[----:B------:R-:W-:Y:S05]  /*30b0*/  BSYNC.RECONVERGENT B1 ;  /* 0x0000000000017941 */ /* 0x000fea0003800200 */
.L_x_638:
        /* <DEDUP_REMOVED lines=28> */
.L_x_571:
        /* <DEDUP_REMOVED lines=12> */
[----:B------:R-:W5:Y:S01]  /*3340*/  LDG.E.64.CONSTANT R2, desc[UR6][R6.64+0x4008] ;  /* 0x0040080606027981 */ /* 0x000f62000c1e9b00 */
[----:B------:R-:W-:Y:S01]  /*3350*/  UISETP.GE.U32.AND UP0, UPT, UR4, 0xa00, UPT ;  /* 0x00000a000400788c */ /* 0x000fe2000bf06070 */
[----:B------:R-:W-:Y:S01]  /*3360*/  IMAD.MOV.U32 R19, RZ, RZ, 0x500 ;  /* 0x00000500ff137424 */ /* 0x000fe200078e00ff */
        /* <DEDUP_REMOVED lines=29> */
[----:B------:R-:W0:Y:S01]  /*3540*/  LDC.64 R6, c[0x0][0x380] ;  /* 0x0000e000ff067b82 */ /* 0x000e220000000a00 */
[----:B------:R-:W-:Y:S01]  /*3550*/  IMAD.MOV.U32 R23, RZ, RZ, R2 ;  /* 0x000000ffff177224 */ /* 0x000fe200078e0002 */
[----:B------:R-:W1:Y:S01]  /*3560*/  LDCU UR4, c[0x0][0x390] ;  /* 0x00007200ff0477ac */ /* 0x000e620008000800 */
[----:B------:R-:W-:Y:S02]  /*3570*/  IMAD.MOV.U32 R24, RZ, RZ, R3 ;  /* 0x000000ffff187224 */ /* 0x000fe400078e0003 */
[----:B------:R-:W-:Y:S02]  /*3580*/  IMAD.MOV.U32 R18, RZ, RZ, R4 ;  /* 0x000000ffff127224 */ /* 0x000fe400078e0004 */
[----:B------:R-:W-:-:S07]  /*3590*/  IMAD.MOV.U32 R5, RZ, RZ, 0x500 ;  /* 0x00000500ff057424 */ /* 0x000fce00078e00ff */
.L_x_641:
[----:B------:R-:W-:-:S04]  /*35a0*/  IMAD.IADD R17, R0, 0x1, R5 ;  /* 0x0000000100117824 */ /* 0x000fc800078e0205 */
[----:B0-----:R-:W-:-:S05]  /*35b0*/  IMAD.WIDE.U32 R16, R17, 0x10, R6 ;  /* 0x0000001011107825 */ /* 0x001fca00078e0006 */
        /* <DEDUP_REMOVED lines=36> */
[----:B------:R-:W-:Y:S01]  /*3800*/  @P2 SEL R14, R8, R14, P0 ;  /* 0x0000000e080e2207 */ /* 0x000fe20000000000 */
[C---:B------:R-:W-:Y:S01]  /*3810*/  VIADD R8, R5.reuse, 0xa00 ;  /* 0x00000a0005087836 */ /* 0x040fe20000000000 */
[----:B------:R-:W-:Y:S01]  /*3820*/  ISETP.GE.AND P1, PT, R22, R4, PT ;  /* 0x000000041600720c */ /* 0x000fe20003f26270 */
[----:B------:R-:W-:Y:S01]  /*3830*/  VIADD R5, R5, 0x500 ;  /* 0x0000050005057836 */ /* 0x000fe20000000000 */
[----:B------:R-:W-:Y:S02]  /*3840*/  @P2 SEL R15, R9, R15, P0 ;  /* 0x0000000f090f2207 */ /* 0x000fe40000000000 */
[----:B-1----:R-:W-:-:S09]  /*3850*/  ISETP.GT.AND P2, PT, R8, UR4, PT ;  /* 0x0000000408007c0c */ /* 0x002fd2000bf44270 */
        /* <DEDUP_REMOVED lines=8> */
[----:B------:R-:W-:Y:S01]  /*38e0*/  IMAD.MOV.U32 R24, RZ, RZ, R3 ;  /* 0x000000ffff187224 */ /* 0x000fe200078e0003 */
[----:B------:R-:W-:Y:S06]  /*38f0*/  @!P2 BRA `(.L_x_641) ;  /* 0xfffffffc0028a947 */ /* 0x000fec000383ffff */
[----:B------:R-:W-:-:S07]  /*3900*/  IMAD.MOV.U32 R19, RZ, RZ, R5 ;  /* 0x000000ffff137224 */ /* 0x000fce00078e0005 */
.L_x_640:
[----:B------:R-:W-:-:S13]  /*3910*/  ISETP.GE.AND P0, PT, R19, UR4, PT ;  /* 0x0000000413007c0c */ /* 0x000fda000bf06270 */
        /* <DEDUP_REMOVED lines=12> */
[----:B------:R-:W0:Y:S01]  /*39e0*/  LDC.64 R6, c[0x0][0x380] ;  /* 0x0000e000ff067b82 */ /* 0x000e220000000a00 */
[----:B------:R-:W-:Y:S01]  /*39f0*/  LEA.HI R8, R14, 0x1, RZ, 0x18 ;  /* 0x000000010e087811 */ /* 0x000fe200078fc0ff */
[----:B------:R-:W-:Y:S02]  /*3a00*/  IMAD.IADD R13, R0, 0x1, R19 ;  /* 0x00000001000d7824 */ /* 0x000fe400078e0213 */
[----:B------:R-:W-:Y:S01]  /*3a10*/  IMAD.MOV.U32 R18, RZ, RZ, R0 ;  /* 0x000000ffff127224 */ /* 0x000fe200078e0000 */
[----:B------:R-:W-:-:S05]  /*3a20*/  LOP3.LUT R8, R8, 0x3, RZ, 0xc0, !PT ;  /* 0x0000000308087812 */ /* 0x000fca00078ec0ff */
[----:B------:R-:W-:-:S07]  /*3a30*/  IMAD.MOV R12, RZ, RZ, -R8 ;  /* 0x000000ffff0c7224 */ /* 0x000fce00078e0a08 */
.L_x_648:
[----:B0-----:R-:W-:-:S05]  /*3a40*/  IMAD.WIDE.U32 R10, R13, 0x10, R6 ;  /* 0x000000100d0a7825 */ /* 0x001fca00078e0006 */
[----:B------:R-:W2:Y:S04]  /*3a50*/  LDG.E.CONSTANT R21, desc[UR6][R10.64] ;  /* 0x000000060a157981 */ /* 0x000ea8000c1e9900 */
[----:B------:R-:W3:Y:S01]  /*3a60*/  LDG.E.64.CONSTANT R8, desc[UR6][R10.64+0x8] ;  /* 0x000008060a087981 */ /* 0x000ee2000c1e9b00 */
[----:B------:R-:W-:Y:S01]  /*3a70*/  VIADD R12, R12, 0x1 ;  /* 0x000000010c0c7836 */ /* 0x000fe20000000000 */
[----:B------:R-:W-:Y:S01]  /*3a80*/  BSSY.RECONVERGENT B3, `(.L_x_646) ;  /* 0x0000015000037945 */ /* 0x000fe20003800200 */
[----:B------:R-:W-:Y:S02]  /*3a90*/  IMAD.MOV.U32 R15, RZ, RZ, R2 ;  /* 0x000000ffff0f7224 */ /* 0x000fe400078e0002 */
        /* <DEDUP_REMOVED lines=19> */
.L_x_647:
[----:B------:R-:W-:Y:S05]  /*3bd0*/  BSYNC.RECONVERGENT B3 ;  /* 0x0000000000037941 */ /* 0x000fea0003800200 */
.L_x_646:
[----:B------:R-:W-:Y:S02]  /*3be0*/  VIADD R18, R18, 0x100 ;  /* 0x0000010012127836 */ /* 0x000fe40000000000 */
[----:B------:R-:W-:Y:S01]  /*3bf0*/  VIADD R13, R13, 0x100 ;  /* 0x000001000d0d7836 */ /* 0x000fe20000000000 */
[----:B------:R-:W-:Y:S06]  /*3c00*/  @P3 BRA `(.L_x_648) ;  /* 0xfffffffc008c3947 */ /* 0x000fec000383ffff */
.L_x_645:
[----:B------:R-:W-:Y:S05]  /*3c10*/  BSYNC.RECONVERGENT B2 ;  /* 0x0000000000027941 */ /* 0x000fea0003800200 */
.L_x_644:
[----:B------:R-:W-:-:S13]  /*3c20*/  ISETP.GE.U32.AND P0, PT, R14, 0x300, PT ;  /* 0x000003000e00780c */ /* 0x000fda0003f06070 */
[----:B------:R-:W-:Y:S05]  /*3c30*/  @!P0 BRA `(.L_x_643) ;  /* 0x0000000400888947 */ /* 0x000fea0003800000 */
[----:B------:R-:W0:Y:S01]  /*3c40*/  LDCU.64 UR8, c[0x0][0x380] ;  /* 0x00007000ff0877ac */ /* 0x000e220008000a00 */
[----:B------:R-:W1:Y:S01]  /*3c50*/  LDC.64 R6, c[0x0][0x380] ;  /* 0x0000e000ff067b82 */ /* 0x000e620000000a00 */
[C---:B------:R-:W-:Y:S01]  /*3c60*/  IADD3 R13, P0, PT, R18.reuse, R19, RZ ;  /* 0x00000013120d7210 */ /* 0x040fe20007f1e0ff */
[----:B------:R-:W-:-:S04]  /*3c70*/  IMAD.IADD R19, R18, 0x1, R19 ;  /* 0x0000000112137824 */ /* 0x000fc800078e0213 */
[----:B------:R-:W-:Y:S01]  /*3c80*/  IMAD.X R8, RZ, RZ, RZ, P0 ;  /* 0x000000ffff087224 */ /* 0x000fe200000e06ff */
[----:B0-----:R-:W-:-:S04]  /*3c90*/  LEA R12, P1, R13, UR8, 0x4 ;  /* 0x000000080d0c7c11 */ /* 0x001fc8000f8220ff */
[----:B------:R-:W-:Y:S02]  /*3ca0*/  IADD3 R12, P0, PT, R12, 0x3008, RZ ;  /* 0x000030080c0c7810 */ /* 0x000fe40007f1e0ff */
[----:B------:R-:W-:-:S05]  /*3cb0*/  LEA.HI.X R13, R13, UR9, R8, 0x4, P1 ;  /* 0x000000090d0d7c11 */ /* 0x000fca00088f2408 */
[----:B------:R-:W-:-:S07]  /*3cc0*/  IMAD.X R13, RZ, RZ, R13, P0 ;  /* 0x000000ffff0d7224 */ /* 0x000fce00000e060d */
.L_x_657:
[----:B-1----:R-:W-:-:S05]  /*3cd0*/  IMAD.WIDE.U32 R10, R19, 0x10, R6 ;  /* 0x00000010130a7825 */ /* 0x002fca00078e0006 */
[----:B------:R-:W2:Y:S04]  /*3ce0*/  LDG.E.CONSTANT R23, desc[UR6][R10.64] ;  /* 0x000000060a177981 */ /* 0x000ea8000c1e9900 */
[----:B------:R0:W3:Y:S02]  /*3cf0*/  LDG.E.64.CONSTANT R8, desc[UR6][R10.64+0x8] ;  /* 0x000008060a087981 */ /* 0x0000e4000c1e9b00 */
[----:B0-----:R-:W-:Y:S02]  /*3d00*/  IMAD.MOV.U32 R10, RZ, RZ, R12 ;  /* 0x000000ffff0a7224 */ /* 0x001fe400078e000c */
[----:B------:R-:W-:-:S05]  /*3d10*/  IMAD.MOV.U32 R11, RZ, RZ, R13 ;  /* 0x000000ffff0b7224 */ /* 0x000fca00078e000d */
        /* <DEDUP_REMOVED lines=16> */
[CC--:B------:R-:W-:Y:S02]  /*3e20*/  @P2 ISETP.LT.U32.AND P1, PT, R2.reuse, R8.reuse, PT ;  /* 0x000000080200220c */ /* 0x0c0fe40003f21070 */
[CC--:B------:R-:W-:Y:S02]  /*3e30*/  @P2 ISETP.GE.U32.AND P0, PT, R2.reuse, R8.reuse, PT ;  /* 0x000000080200220c */ /* 0x0c0fe40003f06070 */
[CC--:B------:R-:W-:Y:S02]  /*3e40*/  @P2 ISETP.LT.AND.EX P1, PT, R3.reuse, R9.reuse, PT, P1 ;  /* 0x000000090300220c */ /* 0x0c0fe40003f21310 */
[CC--:B------:R-:W-:Y:S02]  /*3e50*/  @P2 ISETP.GE.AND.EX P0, PT, R3.reuse, R9.reuse, PT, P0 ;  /* 0x000000090300220c */ /* 0x0c0fe40003f06300 */
[----:B------:R-:W-:Y:S02]  /*3e60*/  @P2 SEL R27, R2, R8, P1 ;  /* 0x00000008021b2207 */ /* 0x000fe40000800000 */
[----:B------:R-:W-:-:S02]  /*3e70*/  @P2 SEL R29, R3, R9, P1 ;  /* 0x00000009031d2207 */ /* 0x000fc40000800000 */
[----:B------:R-:W-:-:S07]  /*3e80*/  @P2 SEL R22, R4, R23, !P0 ;  /* 0x0000001704162207 */ /* 0x000fce0004000000 */
.L_x_650:
[----:B------:R-:W-:Y:S05]  /*3e90*/  BSYNC.RECONVERGENT B2 ;  /* 0x0000000000027941 */ /* 0x000fea0003800200 */
.L_x_649:
        /* <DEDUP_REMOVED lines=17> */
.L_x_652:
[----:B------:R-:W-:Y:S05]  /*3fb0*/  BSYNC.RECONVERGENT B2 ;  /* 0x0000000000027941 */ /* 0x000fea0003800200 */
.L_x_651:
        /* <DEDUP_REMOVED lines=17> */
.L_x_654:
[----:B------:R-:W-:Y:S05]  /*40d0*/  BSYNC.RECONVERGENT B2 ;  /* 0x0000000000027941 */ /* 0x000fea0003800200 */
.L_x_653:
        /* <DEDUP_REMOVED lines=17> */
.L_x_656:
[----:B------:R-:W-:Y:S05]  /*41f0*/  BSYNC.RECONVERGENT B2 ;  /* 0x0000000000027941 */ /* 0x000fea0003800200 */
.L_x_655:
[----:B------:R-:W-:Y:S01]  /*4200*/  VIADD R18, R18, 0x400 ;  /* 0x0000040012127836 */ /* 0x000fe20000000000 */
[----:B------:R-:W-:Y:S01]  /*4210*/  IADD3 R12, P1, PT, R10, 0x4000, RZ ;  /* 0x000040000a0c7810 */ /* 0x000fe20007f3e0ff */
[----:B------:R-:W-:-:S03]  /*4220*/  VIADD R19, R19, 0x400 ;  /* 0x0000040013137836 */ /* 0x000fc60000000000 */
[----:B------:R-:W-:Y:S01]  /*4230*/  ISETP.GE.AND P0, PT, R18, R5, PT ;  /* 0x000000051200720c */ /* 0x000fe20003f06270 */
[----:B------:R-:W-:-:S12]  /*4240*/  IMAD.X R13, RZ, RZ, R11, P1 ;  /* 0x000000ffff0d7224 */ /* 0x000fd800008e060b */
[----:B------:R-:W-:Y:S05]  /*4250*/  @!P0 BRA `(.L_x_657) ;  /* 0xfffffff8009c8947 */ /* 0x000fea000383ffff */
.L_x_643:
[----:B------:R-:W-:Y:S05]  /*4260*/  BSYNC.RECONVERGENT B1 ;  /* 0x0000000000017941 */ /* 0x000fea0003800200 */
.L_x_642:
        /* <DEDUP_REMOVED lines=31> */
.L_x_659:
[----:B------:R-:W-:Y:S05]  /*4460*/  BSYNC.RECONVERGENT B1 ;  /* 0x0000000000017941 */ /* 0x000fea0003800200 */
.L_x_658:
        /* <DEDUP_REMOVED lines=24> */
.L_x_661:
[----:B------:R-:W-:Y:S05]  /*45f0*/  BSYNC.RECONVERGENT B1 ;  /* 0x0000000000017941 */ /* 0x000fea0003800200 */
.L_x_660:
[----:B0-----:R0:W4:Y:S01]  /*4600*/  SHFL.DOWN PT, R5, R2, 0x4, 0x1f ;  /* 0x08801f0002057f89 */ /* 0x00112200000e0000 */
[----:B------:R-:W-:Y:S01]  /*4610*/  BSSY.RECONVERGENT B1, `(.L_x_662) ;  /* 0x0000017000017945 */ /* 0x000fe20003800200 */
[----:B--2---:R-:W-:Y:S02]  /*4620*/  IMAD.MOV.U32 R3, RZ, RZ, R2 ;  /* 0x000000ffff037224 */ /* 0x004fe400078e0002 */
[----:B------:R0:W2:Y:S01]  /*4630*/  SHFL.DOWN PT, R9, R4, 0x4, 0x1f ;  /* 0x08801f0004097f89 */ /* 0x0000a200000e0000 */
[----:B------:R-:W-:Y:S02]  /*4640*/  IMAD.MOV.U32 R6, RZ, RZ, R4 ;  /* 0x000000ffff067224 */ /* 0x000fe400078e0004 */
[----:B------:R-:W-:Y:S01]  /*4650*/  IMAD.MOV.U32 R7, RZ, RZ, R8 ;  /* 0x000000ffff077224 */ /* 0x000fe200078e0008 */
[----:B------:R0:W0:Y:S01]  /*4660*/  SHFL.DOWN PT, R11, R8, 0x4, 0x1f ;  /* 0x08801f00080b7f89 */ /* 0x00002200000e0000 */
[----:B------:R-:W-:Y:S05]  /*4670*/  @P5 BRA `(.L_x_663) ;  /* 0x0000000000405947 */ /* 0x000fea0003800000 */
[----:B----4-:R-:W-:Y:S01]  /*4680*/  ISETP.GE.AND P0, PT, R2, R5, PT ;  /* 0x000000050200720c */ /* 0x010fe20003f06270 */
[----:B------:R-:W-:Y:S02]  /*4690*/  IMAD.MOV.U32 R3, RZ, RZ, R5 ;  /* 0x000000ffff037224 */ /* 0x000fe400078e0005 */
[----:B--2---:R-:W-:Y:S02]  /*46a0*/  IMAD.MOV.U32 R6, RZ, RZ, R9 ;  /* 0x000000ffff067224 */ /* 0x004fe400078e0009 */
        /* <DEDUP_REMOVED lines=13> */
.L_x_663:
[----:B------:R-:W-:Y:S05]  /*4780*/  BSYNC.RECONVERGENT B1 ;  /* 0x0000000000017941 */ /* 0x000fea0003800200 */
.L_x_662:
        /* <DEDUP_REMOVED lines=24> */
.L_x_665:
[----:B------:R-:W-:Y:S05]  /*4910*/  BSYNC.RECONVERGENT B1 ;  /* 0x0000000000017941 */ /* 0x000fea0003800200 */
.L_x_664:
[----:B0-----:R0:W4:Y:S01]  /*4920*/  SHFL.DOWN PT, R3, R2, 0x10, 0x1f ;  /* 0x0a001f0002037f89 */ /* 0x00112200000e0000 */
[----:B------:R-:W-:Y:S01]  /*4930*/  BSSY.RECONVERGENT B1, `(.L_x_666) ;  /* 0x0000017000017945 */ /* 0x000fe20003800200 */
[----:B------:R-:W-:Y:S02]  /*4940*/  IMAD.MOV.U32 R8, RZ, RZ, R2 ;  /* 0x000000ffff087224 */ /* 0x000fe400078e0002 */
[----:B------:R0:W0:Y:S01]  /*4950*/  SHFL.DOWN PT, R9, R4, 0x10, 0x1f ;  /* 0x0a001f0004097f89 */ /* 0x00002200000e0000 */
[----:B--2---:R-:W-:Y:S02]  /*4960*/  IMAD.MOV.U32 R7, RZ, RZ, R4 ;  /* 0x000000ffff077224 */ /* 0x004fe400078e0004 */
[----:B------:R-:W-:Y:S01]  /*4970*/  IMAD.MOV.U32 R6, RZ, RZ, R5 ;  /* 0x000000ffff067224 */ /* 0x000fe200078e0005 */
[----:B-1----:R1:W2:Y:S01]  /*4980*/  SHFL.DOWN PT, R10, R5, 0x10, 0x1f ;  /* 0x0a001f00050a7f89 */ /* 0x0022a200000e0000 */
[----:B------:R-:W-:Y:S05]  /*4990*/  @P3 BRA `(.L_x_667) ;  /* 0x0000000000403947 */ /* 0x000fea0003800000 */
[----:B----4-:R-:W-:Y:S01]  /*49a0*/  ISETP.GE.AND P0, PT, R2, R3, PT ;  /* 0x000000030200720c */ /* 0x010fe20003f06270 */
[----:B------:R-:W-:Y:S02]  /*49b0*/  IMAD.MOV.U32 R8, RZ, RZ, R3 ;  /* 0x000000ffff087224 */ /* 0x000fe400078e0003 */
[----:B0-----:R-:W-:Y:S02]  /*49c0*/  IMAD.MOV.U32 R7, RZ, RZ, R9 ;  /* 0x000000ffff077224 */ /* 0x001fe400078e0009 */
[----:B--2---:R-:W-:-:S08]  /*49d0*/  IMAD.MOV.U32 R6, RZ, RZ, R10 ;  /* 0x000000ffff067224 */ /* 0x004fd000078e000a */
        /* <DEDUP_REMOVED lines=12> */
.L_x_667:
[----:B------:R-:W-:Y:S05]  /*4aa0*/  BSYNC.RECONVERGENT B1 ;  /* 0x0000000000017941 */ /* 0x000fea0003800200 */
.L_x_666:
[----:B------:R-:W-:Y:S04]  /*4ab0*/  BSSY.RECONVERGENT B1, `(.L_x_668) ;  /* 0x000000c000017945 */ /* 0x000fe80003800200 */
[----:B------:R-:W-:Y:S05]  /*4ac0*/  @P2 BRA `(.L_x_669) ;  /* 0x0000000000282947 */ /* 0x000fea0003800000 */
[----:B0-----:R-:W0:Y:S01]  /*4ad0*/  S2R R4, SR_CgaCtaId ;  /* 0x0000000000047919 */ /* 0x001e220000008800 */
[----:B----4-:R-:W-:Y:S02]  /*4ae0*/  MOV R3, 0x400 ;  /* 0x0000040000037802 */ /* 0x010fe40000000f00 */
[----:B------:R-:W-:-:S04]  /*4af0*/  SHF.R.U32.HI R2, RZ, 0x1, R0 ;  /* 0x00000001ff027819 */ /* 0x000fc80000011600 */
[----:B------:R-:W-:Y:S02]  /*4b00*/  LOP3.LUT R2, R2, 0x1f0, RZ, 0xc0, !PT ;  /* 0x000001f002027812 */ /* 0x000fe400078ec0ff */
[----:B0-----:R-:W-:-:S05]  /*4b10*/  LEA R3, R4, R3, 0x18 ;  /* 0x0000000304037211 */ /* 0x001fca00078ec0ff */
[----:B-1----:R-:W-:Y:S02]  /*4b20*/  IMAD.IADD R5, R2, 0x1, R3 ;  /* 0x0000000102057824 */ /* 0x002fe400078e0203 */
[----:B------:R-:W-:Y:S02]  /*4b30*/  IMAD.MOV.U32 R2, RZ, RZ, R7 ;  /* 0x000000ffff027224 */ /* 0x000fe400078e0007 */
[----:B------:R-:W-:Y:S01]  /*4b40*/  IMAD.MOV.U32 R3, RZ, RZ, R6 ;  /* 0x000000ffff037224 */ /* 0x000fe200078e0006 */
[----:B------:R0:W-:Y:S04]  /*4b50*/  STS [R5+0x8], R8 ;  /* 0x0000080805007388 */ /* 0x0001e80000000800 */
[----:B------:R0:W-:Y:S02]  /*4b60*/  STS.64 [R5+0x10], R2 ;  /* 0x0000100205007388 */ /* 0x0001e40000000a00 */
.L_x_669:
[----:B------:R-:W-:Y:S05]  /*4b70*/  BSYNC.RECONVERGENT B1 ;  /* 0x0000000000017941 */ /* 0x000fea0003800200 */
.L_x_668:
        /* <DEDUP_REMOVED lines=8> */
[----:B-1----:R-:W1:Y:S04]  /*4c00*/  LDS.64 R4, [R24+0x20] ;  /* 0x0000200018047984 */ /* 0x002e680000000a00 */
[----:B------:R4:W2:Y:S04]  /*4c10*/  LDS R18, [R24+0x28] ;  /* 0x0000280018127984 */ /* 0x0008a80000000800 */
[----:B------:R4:W2:Y:S01]  /*4c20*/  LDS R16, [R24+0x38] ;  /* 0x0000380018107984 */ /* 0x0008a20000000800 */
[----:B0-----:R-:W-:Y:S01]  /*4c30*/  ISETP.GE.AND P0, PT, R8, R3, PT ;  /* 0x000000030800720c */ /* 0x001fe20003f06270 */
[----:B------:R-:W-:-:S02]  /*4c40*/  IMAD.MOV.U32 R19, RZ, RZ, R3 ;  /* 0x000000ffff137224 */ /* 0x000fc400078e0003 */
[----:B-1----:R-:W-:Y:S02]  /*4c50*/  IMAD.MOV.U32 R21, RZ, RZ, R4 ;  /* 0x000000ffff157224 */ /* 0x002fe400078e0004 */
[----:B------:R-:W-:-:S08]  /*4c60*/  IMAD.MOV.U32 R20, RZ, RZ, R5 ;  /* 0x000000ffff147224 */ /* 0x000fd000078e0005 */
[----:B--2-4-:R-:W-:Y:S05]  /*4c70*/  @!P0 BRA `(.L_x_671) ;  /* 0x00000000002c8947 */ /* 0x014fea0003800000 */
        /* <DEDUP_REMOVED lines=11> */
.L_x_671:
[----:B------:R-:W-:Y:S05]  /*4d30*/  BSYNC.RECONVERGENT B1 ;  /* 0x0000000000017941 */ /* 0x000fea0003800200 */
.L_x_670:
        /* <DEDUP_REMOVED lines=27> */
.L_x_673:
[----:B------:R-:W-:Y:S05]  /*4ef0*/  BSYNC.RECONVERGENT B1 ;  /* 0x0000000000017941 */ /* 0x000fea0003800200 */
.L_x_672:
        /* <DEDUP_REMOVED lines=17> */
.L_x_675:
[----:B------:R-:W-:Y:S05]  /*5010*/  BSYNC.RECONVERGENT B1 ;  /* 0x0000000000017941 */ /* 0x000fea0003800200 */
.L_x_674:
        /* <DEDUP_REMOVED lines=17> */
.L_x_677:
[----:B------:R-:W-:Y:S05]  /*5130*/  BSYNC.RECONVERGENT B1 ;  /* 0x0000000000017941 */ /* 0x000fea0003800200 */
.L_x_676:
        /* <DEDUP_REMOVED lines=17> */
.L_x_679:
[----:B------:R-:W-:Y:S05]  /*5250*/  BSYNC.RECONVERGENT B1 ;  /* 0x0000000000017941 */ /* 0x000fea0003800200 */
.L_x_678:
        /* <DEDUP_REMOVED lines=17> */
.L_x_681:
[----:B------:R-:W-:Y:S05]  /*5370*/  BSYNC.RECONVERGENT B1 ;  /* 0x0000000000017941 */ /* 0x000fea0003800200 */
.L_x_680:
        /* <DEDUP_REMOVED lines=16> */
.L_x_603:
[----:B------:R-:W-:Y:S05]  /*5480*/  BSYNC.RECONVERGENT B0 ;  /* 0x0000000000007941 */ /* 0x000fea0003800200 */
.L_x_570:
        /* <DEDUP_REMOVED lines=8> */
.L_x_682:
        /* <DEDUP_REMOVED lines=15> */
.L_x_1424:


//--------------------- .text._ZN6thrust24THRUST_300001_SM_1000_NS8cuda_cub4core6detail13_kernel_agentINS1_8__reduce10DrainAgentIiEEJN3cub18CUB_300001_SM_10009GridQueueIjEEiEEEvDpT0_ --------------------------
	.section	.text._ZN6thrust24THRUST_300001_SM_1000_NS8cuda_cub4core6detail13_kernel_agentINS1_8__reduce10DrainAgentIiEEJN3cub18CUB_300001_SM_10009GridQueueIjEEiEEEvDpT0_,"ax",@progbits
	.align	128
        .global         _ZN6thrust24THRUST_300001_SM_1000_NS8cuda_cub4core6detail13_kernel_agentINS1_8__reduce10DrainAgentIiEEJN3cub18CUB_300001_SM_10009GridQueueIjEEiEEEvDpT0_
        .type           _ZN6thrust24THRUST_300001_SM_1000_NS8cuda_cub4core6detail13_kernel_agentINS1_8__reduce10DrainAgentIiEEJN3cub18CUB_300001_SM_10009GridQueueIjEEiEEEvDpT0_,@function
        .size           _ZN6thrust24THRUST_300001_SM_1000_NS8cuda_cub4core6detail13_kernel_agentINS1_8__reduce10DrainAgentIiEEJN3cub18CUB_300001_SM_10009GridQueueIjEEiEEEvDpT0_,(.L_x_1425 - _ZN6thrust24THRUST_300001_SM_1000_NS8cuda_cub4core6detail13_kernel_agentINS1_8__reduce10DrainAgentIiEEJN3cub18CUB_300001_SM_10009GridQueueIjEEiEEEvDpT0_)
        .other          _ZN6thrust24THRUST_300001_SM_1000_NS8cuda_cub4core6detail13_kernel_agentINS1_8__reduce10DrainAgentIiEEJN3cub18CUB_300001_SM_10009GridQueueIjEEiEEEvDpT0_,@"STO_CUDA_ENTRY STV_DEFAULT"
_ZN6thrust24THRUST_300001_SM_1000_NS8cuda_cub4core6detail13_kernel_agentINS1_8__reduce10DrainAgentIiEEJN3cub18CUB_300001_SM_10009GridQueueIjEEiEEEvDpT0_:
.text._ZN6thrust24THRUST_300001_SM_1000_NS8cuda_cub4core6detail13_kernel_agentINS1_8__reduce10DrainAgentIiEEJN3cub18CUB_300001_SM_10009GridQueueIjEEiEEEvDpT0_:
[----:B------:R-:W-:Y:S08]  /*0000*/  LDC R1, c[0x0][0x37c] ;  /* 0x0000df00ff017b82 */ /* 0x000ff00000000800 */
[----:B------:R-:W0:Y:S01]  /*0010*/  LDC.64 R2, c[0x0][0x380] ;  /* 0x0000e000ff027b82 */ /* 0x000e220000000a00 */
[----:B------:R-:W0:Y:S07]  /*0020*/  LDCU.64 UR4, c[0x0][0x358] ;  /* 0x00006b00ff0477ac */ /* 0x000e2e0008000a00 */
[----:B------:R-:W1:Y:S01]  /*0030*/  LDC R5, c[0x0][0x388] ;  /* 0x0000e200ff057b82 */ /* 0x000e620000000800 */
[----:B0-----:R-:W-:Y:S04]  /*0040*/  STG.E desc[UR4][R2.64+0x4], RZ ;  /* 0x000004ff02007986 */ /* 0x001fe8000c101904 */
[----:B-1----:R-:W-:Y:S01]  /*0050*/  STG.E desc[UR4][R2.64], R5 ;  /* 0x0000000502007986 */ /* 0x002fe2000c101904 */
[----:B------:R-:W-:Y:S05]  /*0060*/  EXIT ;  /* 0x000000000000794d */ /* 0x000fea0003800000 */
.L_x_683:
        /* <DEDUP_REMOVED lines=9> */
.L_x_1425:


//--------------------- .text._ZN6thrust24THRUST_300001_SM_1000_NS8cuda_cub4core6detail13_kernel_agentINS1_8__reduce11ReduceAgentINS0_12zip_iteratorIN4cuda3std3__45tupleIJNS0_6detail15normal_iteratorINS0_10device_ptrIiEEEENS0_17counting_iteratorIlNS0_11use_defaultESI_SI_EEEEEEEPNSB_IJilEEESM_iNS1_9__extrema9arg_max_fIilNSA_4lessIiEEEEEEJSL_SN_iN3cub18CUB_300001_SM_100013GridEvenShareIiEENSV_9GridQueueIjEESS_EEEvDpT0_ --------------------------
	.section	.text._ZN6thrust24THRUST_300001_SM_1000_NS8cuda_cub4core6detail13_kernel_agentINS1_8__reduce11ReduceAgentINS0_12zip_iteratorIN4cuda3std3__45tupleIJNS0_6detail15normal_iteratorINS0_10device_ptrIiEEEENS0_17counting_iteratorIlNS0_11use_defaultESI_SI_EEEEEEEPNSB_IJilEEESM_iNS1_9__extrema9arg_max_fIilNSA_4lessIiEEEEEEJSL_SN_iN3cub18CUB_300001_SM_100013GridEvenShareIiEENSV_9GridQueueIjEESS_EEEvDpT0_,"ax",@progbits
	.align	128
        .global         _ZN6thrust24THRUST_300001_SM_1000_NS8cuda_cub4core6detail13_kernel_agentINS1_8__reduce11ReduceAgentINS0_12zip_iteratorIN4cuda3std3__45tupleIJNS0_6detail15normal_iteratorINS0_10device_ptrIiEEEENS0_17counting_iteratorIlNS0_11use_defaultESI_SI_EEEEEEEPNSB_IJilEEESM_iNS1_9__extrema9arg_max_fIilNSA_4lessIiEEEEEEJSL_SN_iN3cub18CUB_300001_SM_100013GridEvenShareIiEENSV_9GridQueueIjEESS_EEEvDpT0_
        .type           _ZN6thrust24THRUST_300001_SM_1000_NS8cuda_cub4core6detail13_kernel_agentINS1_8__reduce11ReduceAgentINS0_12zip_iteratorIN4cuda3std3__45tupleIJNS0_6detail15normal_iteratorINS0_10device_ptrIiEEEENS0_17counting_iteratorIlNS0_11use_defaultESI_SI_EEEEEEEPNSB_IJilEEESM_iNS1_9__extrema9arg_max_fIilNSA_4lessIiEEEEEEJSL_SN_iN3cub18CUB_300001_SM_100013GridEvenShareIiEENSV_9GridQueueIjEESS_EEEvDpT0_,@function
        .size           _ZN6thrust24THRUST_300001_SM_1000_NS8cuda_cub4core6detail13_kernel_agentINS1_8__reduce11ReduceAgentINS0_12zip_iteratorIN4cuda3std3__45tupleIJNS0_6detail15normal_iteratorINS0_10device_ptrIiEEEENS0_17counting_iteratorIlNS0_11use_defaultESI_SI_EEEEEEEPNSB_IJilEEESM_iNS1_9__extrema9arg_max_fIilNSA_4lessIiEEEEEEJSL_SN_iN3cub18CUB_300001_SM_100013GridEvenShareIiEENSV_9GridQueueIjEESS_EEEvDpT0_,(.L_x_1426 - _ZN6thrust24THRUST_300001_SM_1000_NS8cuda_cub4core6detail13_kernel_agentINS1_8__reduce11ReduceAgentINS0_12zip_iteratorIN4cuda3std3__45tupleIJNS0_6detail15normal_iteratorINS0_10device_ptrIiEEEENS0_17counting_iteratorIlNS0_11use_defaultESI_SI_EEEEEEEPNSB_IJilEEESM_iNS1_9__extrema9arg_max_fIilNSA_4lessIiEEEEEEJSL_SN_iN3cub18CUB_300001_SM_100013GridEvenShareIiEENSV_9GridQueueIjEESS_EEEvDpT0_)
        .other          _ZN6thrust24THRUST_300001_SM_1000_NS8cuda_cub4core6detail13_kernel_agentINS1_8__reduce11ReduceAgentINS0_12zip_iteratorIN4cuda3std3__45tupleIJNS0_6detail15normal_iteratorINS0_10device_ptrIiEEEENS0_17counting_iteratorIlNS0_11use_defaultESI_SI_EEEEEEEPNSB_IJilEEESM_iNS1_9__extrema9arg_max_fIilNSA_4lessIiEEEEEEJSL_SN_iN3cub18CUB_300001_SM_100013GridEvenShareIiEENSV_9GridQueueIjEESS_EEEvDpT0_,@"STO_CUDA_ENTRY STV_DEFAULT"
_ZN6thrust24THRUST_300001_SM_1000_NS8cuda_cub4core6detail13_kernel_agentINS1_8__reduce11ReduceAgentINS0_12zip_iteratorIN4cuda3std3__45tupleIJNS0_6detail15normal_iteratorINS0_10device_ptrIiEEEENS0_17counting_iteratorIlNS0_11use_defaultESI_SI_EEEEEEEPNSB_IJilEEESM_iNS1_9__extrema9arg_max_fIilNSA_4lessIiEEEEEEJSL_SN_iN3cub18CUB_300001_SM_100013GridEvenShareIiEENSV_9GridQueueIjEESS_EEEvDpT0_:
.text._ZN6thrust24THRUST_300001_SM_1000_NS8cuda_cub4core6detail13_kernel_agentINS1_8__reduce11ReduceAgentINS0_12zip_iteratorIN4cuda3std3__45tupleIJNS0_6detail15normal_iteratorINS0_10device_ptrIiEEEENS0_17counting_iteratorIlNS0_11use_defaultESI_SI_EEEEEEEPNSB_IJilEEESM_iNS1_9__extrema9arg_max_fIilNSA_4lessIiEEEEEEJSL_SN_iN3cub18CUB_300001_SM_100013GridEvenShareIiEENSV_9GridQueueIjEESS_EEEvDpT0_:
[----:B------:R-:W-:Y:S01]  /*0000*/  LDC R1, c[0x0][0x37c] ;  /* 0x0000df00ff017b82 */ /* 0x000fe20000000800 */
[----:B------:R-:W0:Y:S01]  /*0010*/  S2R R0, SR_CTAID.X ;  /* 0x0000000000007919 */ /* 0x000e220000002500 */
[----:B------:R-:W1:Y:S01]  /*0020*/  LDCU UR4, c[0x0][0x398] ;  /* 0x00007300ff0477ac */ /* 0x000e620008000800 */
[----:B------:R-:W-:Y:S01]  /*0030*/  BSSY.RECONVERGENT B0, `(.L_x_684) ;  /* 0x0000586000007945 */ /* 0x000fe20003800200 */
[----:B------:R-:W2:Y:S01]  /*0040*/  LDCU UR6, c[0x0][0x370] ;  /* 0x00006e00ff0677ac */ /* 0x000ea20008000800 */
[----:B------:R-:W3:Y:S01]  /*0050*/  LDCU.64 UR10, c[0x0][0x358] ;  /* 0x00006b00ff0a77ac */ /* 0x000ee20008000a00 */
[----:B-1----:R-:W-:Y:S01]  /*0060*/  IMAD.U32 R4, RZ, RZ, UR4 ;  /* 0x00000004ff047e24 */ /* 0x002fe2000f8e00ff */
[----:B--2---:R-:W-:Y:S01]  /*0070*/  UIMAD UR6, UR6, 0x500, URZ ;  /* 0x00000500060678a4 */ /* 0x004fe2000f8e02ff */
[----:B0-----:R-:W-:-:S04]  /*0080*/  IMAD R5, R0, 0x500, RZ ;  /* 0x0000050000057824 */ /* 0x001fc800078e02ff */
[----:B------:R-:W-:-:S05]  /*0090*/  VIADD R3, R5, 0x500 ;  /* 0x0000050005037836 */ /* 0x000fca0000000000 */
[----:B------:R-:W-:-:S13]  /*00a0*/  ISETP.GT.AND P0, PT, R3, R4, PT ;  /* 0x000000040300720c */ /* 0x000fda0003f04270 */
[----:B---3--:R-:W-:Y:S05]  /*00b0*/  @!P0 BRA `(.L_x_685) ;  /* 0x0000003000b48947 */ /* 0x008fea0003800000 */
[----:B------:R-:W0:Y:S01]  /*00c0*/  S2R R2, SR_TID.X ;  /* 0x0000000000027919 */ /* 0x000e220000002100 */
[----:B------:R-:W-:Y:S01]  /*00d0*/  IMAD.IADD R3, R4, 0x1, -R5 ;  /* 0x0000000104037824 */ /* 0x000fe200078e0a05 */
[----:B------:R-:W1:Y:S01]  /*00e0*/  LDCU.64 UR6, c[0x0][0x388] ;  /* 0x00007100ff0677ac */ /* 0x000e620008000a00 */
[----:B------:R-:W-:Y:S01]  /*00f0*/  BSSY.RECONVERGENT B1, `(.L_x_686) ;  /* 0x000000f000017945 */ /* 0x000fe20003800200 */
[----:B------:R-:W-:Y:S01]  /*0100*/  CS2R R6, SRZ ;  /* 0x0000000000067805 */ /* 0x000fe2000001ff00 */
[----:B------:R-:W-:Y:S01]  /*0110*/  IMAD.MOV.U32 R8, RZ, RZ, RZ ;  /* 0x000000ffff087224 */ /* 0x000fe200078e00ff */
[----:B------:R-:W2:Y:S01]  /*0120*/  LDCU.64 UR8, c[0x0][0x388] ;  /* 0x00007100ff0877ac */ /* 0x000ea20008000a00 */
[----:B0-----:R-:W-:Y:S01]  /*0130*/  ISETP.GE.AND P0, PT, R2, R3, PT ;  /* 0x000000030200720c */ /* 0x001fe20003f06270 */
[----:B------:R-:W-:-:S12]  /*0140*/  IMAD.MOV.U32 R10, RZ, RZ, R2 ;  /* 0x000000ffff0a7224 */ /* 0x000fd800078e0002 */
[----:B-12---:R-:W-:Y:S05]  /*0150*/  @P0 BRA `(.L_x_687) ;  /* 0x0000000000200947 */ /* 0x006fea0003800000 */
[----:B------:R-:W0:Y:S01]  /*0160*/  LDC.64 R12, c[0x0][0x380] ;  /* 0x0000e000ff0c7b82 */ /* 0x000e220000000a00 */
[----:B------:R-:W-:Y:S01]  /*0170*/  IMAD.IADD R9, R5, 0x1, R2 ;  /* 0x0000000105097824 */ /* 0x000fe200078e0202 */
[----:B------:R-:W1:Y:S03]  /*0180*/  LDCU.64 UR4, c[0x0][0x388] ;  /* 0x00007100ff0477ac */ /* 0x000e660008000a00 */
[----:B0-----:R-:W-:-:S05]  /*0190*/  IMAD.WIDE R12, R9, 0x4, R12 ;  /* 0x00000004090c7825 */ /* 0x001fca00078e020c */
[----:B------:R0:W5:Y:S01]  /*01a0*/  LDG.E R7, desc[UR10][R12.64] ;  /* 0x0000000a0c077981 */ /* 0x000162000c1e1900 */
[----:B-1----:R-:W-:Y:S01]  /*01b0*/  IADD3 R6, P0, PT, R9, UR4, RZ ;  /* 0x0000000409067c10 */ /* 0x002fe2000ff1e0ff */
[----:B------:R-:W-:-:S03]  /*01c0*/  VIADD R10, R2, 0x100 ;  /* 0x00000100020a7836 */ /* 0x000fc60000000000 */
[----:B------:R-:W-:-:S09]  /*01d0*/  LEA.HI.X.SX32 R8, R9, UR5, 0x1, P0 ;  /* 0x0000000509087c11 */ /* 0x000fd200080f0eff */
.L_x_687:
[----:B------:R-:W-:Y:S05]  /*01e0*/  BSYNC.RECONVERGENT B1 ;  /* 0x0000000000017941 */ /* 0x000fea0003800200 */
.L_x_686:
[----:B------:R-:W-:Y:S01]  /*01f0*/  ISETP.GE.AND P0, PT, R10, R3, PT ;  /* 0x000000030a00720c */ /* 0x000fe20003f06270 */
[----:B------:R-:W-:-:S12]  /*0200*/  BSSY.RECONVERGENT B1, `(.L_x_688) ;  /* 0x0000091000017945 */ /* 0x000fd80003800200 */
[----:B------:R-:W-:Y:S05]  /*0210*/  @P0 BRA `(.L_x_689) ;  /* 0x00000008003c0947 */ /* 0x000fea0003800000 */
[----:B------:R-:W-:Y:S01]  /*0220*/  LOP3.LUT R9, RZ, R10, RZ, 0x33, !PT ;  /* 0x0000000aff097212 */ /* 0x000fe200078e33ff */
[----:B------:R-:W-:Y:S03]  /*0230*/  BSSY.RECONVERGENT B2, `(.L_x_690) ;  /* 0x0000028000027945 */ /* 0x000fe60003800200 */
[----:B------:R-:W-:-:S04]  /*0240*/  IADD3 R11, PT, PT, -R5, R4, R9 ;  /* 0x00000004050b7210 */ /* 0x000fc80007ffe109 */
[----:B------:R-:W-:-:S04]  /*0250*/  LOP3.LUT R4, R11, 0x300, RZ, 0xc0, !PT ;  /* 0x000003000b047812 */ /* 0x000fc800078ec0ff */
[----:B------:R-:W-:-:S13]  /*0260*/  ISETP.NE.AND P0, PT, R4, 0x300, PT ;  /* 0x000003000400780c */ /* 0x000fda0003f05270 */
[----:B------:R-:W-:Y:S05]  /*0270*/  @!P0 BRA `(.L_x_691) ;  /* 0x00000000008c8947 */ /* 0x000fea0003800000 */
[----:B0-----:R-:W0:Y:S01]  /*0280*/  LDC.64 R12, c[0x0][0x380] ;  /* 0x0000e000ff0c7b82 */ /* 0x001e220000000a00 */
[----:B------:R-:W-:Y:S01]  /*0290*/  LEA.HI R4, R11, 0x1, RZ, 0x18 ;  /* 0x000000010b047811 */ /* 0x000fe200078fc0ff */
[----:B------:R-:W-:-:S03]  /*02a0*/  IMAD.IADD R9, R5, 0x1, R10 ;  /* 0x0000000105097824 */ /* 0x000fc600078e020a */
[----:B------:R-:W-:-:S05]  /*02b0*/  LOP3.LUT R4, R4, 0x3, RZ, 0xc0, !PT ;  /* 0x0000000304047812 */ /* 0x000fca00078ec0ff */
[----:B------:R-:W-:-:S07]  /*02c0*/  IMAD.MOV R4, RZ, RZ, -R4 ;  /* 0x000000ffff047224 */ /* 0x000fce00078e0a04 */
.L_x_694:
[----:B0-----:R-:W-:-:S06]  /*02d0*/  IMAD.WIDE R14, R9, 0x4, R12 ;  /* 0x00000004090e7825 */ /* 0x001fcc00078e020c */
[----:B------:R-:W2:Y:S01]  /*02e0*/  LDG.E R15, desc[UR10][R14.64] ;  /* 0x0000000a0e0f7981 */ /* 0x000ea2000c1e1900 */
[C---:B------:R-:W-:Y:S01]  /*02f0*/  IADD3 R20, P1, PT, R9.reuse, UR6, RZ ;  /* 0x0000000609147c10 */ /* 0x040fe2000ff3e0ff */
[----:B------:R-:W-:Y:S01]  /*0300*/  VIADD R4, R4, 0x1 ;  /* 0x0000000104047836 */ /* 0x000fe20000000000 */
[----:B------:R-:W-:Y:S01]  /*0310*/  BSSY.RECONVERGENT B3, `(.L_x_692) ;  /* 0x0000016000037945 */ /* 0x000fe20003800200 */
[----:B------:R-:W-:Y:S01]  /*0320*/  IMAD.MOV.U32 R17, RZ, RZ, R6 ;  /* 0x000000ffff117224 */ /* 0x000fe200078e0006 */
[----:B------:R-:W-:Y:S01]  /*0330*/  LEA.HI.X.SX32 R19, R9, UR7, 0x1, P1 ;  /* 0x0000000709137c11 */ /* 0x000fe200088f0eff */
[----:B------:R-:W-:Y:S01]  /*0340*/  IMAD.MOV.U32 R18, RZ, RZ, R8 ;  /* 0x000000ffff127224 */ /* 0x000fe200078e0008 */
[----:B------:R-:W-:Y:S01]  /*0350*/  ISETP.NE.AND P2, PT, R4, RZ, PT ;  /* 0x000000ff0400720c */ /* 0x000fe20003f45270 */
[----:B-----5:R-:W-:Y:S02]  /*0360*/  IMAD.MOV.U32 R16, RZ, RZ, R7 ;  /* 0x000000ffff107224 */ /* 0x020fe400078e0007 */
[----:B------:R-:W-:-:S02]  /*0370*/  IMAD.MOV.U32 R6, RZ, RZ, R20 ;  /* 0x000000ffff067224 */ /* 0x000fc400078e0014 */
        /* <DEDUP_REMOVED lines=15> */
.L_x_693:
[----:B------:R-:W-:Y:S05]  /*0470*/  BSYNC.RECONVERGENT B3 ;  /* 0x0000000000037941 */ /* 0x000fea0003800200 */
.L_x_692:
[----:B------:R-:W-:Y:S02]  /*0480*/  VIADD R10, R10, 0x100 ;  /* 0x000001000a0a7836 */ /* 0x000fe40000000000 */
[----:B------:R-:W-:Y:S01]  /*0490*/  VIADD R9, R9, 0x100 ;  /* 0x0000010009097836 */ /* 0x000fe20000000000 */
[----:B------:R-:W-:Y:S06]  /*04a0*/  @P2 BRA `(.L_x_694) ;  /* 0xfffffffc00882947 */ /* 0x000fec000383ffff */
.L_x_691:
[----:B------:R-:W-:Y:S05]  /*04b0*/  BSYNC.RECONVERGENT B2 ;  /* 0x0000000000027941 */ /* 0x000fea0003800200 */
.L_x_690:
[----:B------:R-:W-:-:S13]  /*04c0*/  ISETP.GE.U32.AND P0, PT, R11, 0x300, PT ;  /* 0x000003000b00780c */ /* 0x000fda0003f06070 */
[----:B------:R-:W-:Y:S05]  /*04d0*/  @!P0 BRA `(.L_x_689) ;  /* 0x00000004008c8947 */ /* 0x000fea0003800000 */
[----:B0-----:R-:W0:Y:S01]  /*04e0*/  LDC.64 R12, c[0x0][0x380] ;  /* 0x0000e000ff0c7b82 */ /* 0x001e220000000a00 */
[----:B------:R-:W-:-:S04]  /*04f0*/  IMAD.IADD R9, R5, 0x1, R10 ;  /* 0x0000000105097824 */ /* 0x000fc800078e020a */
[C---:B------:R-:W-:Y:S02]  /*0500*/  VIADD R19, R9.reuse, 0x100 ;  /* 0x0000010009137836 */ /* 0x040fe40000000000 */
[C---:B------:R-:W-:Y:S02]  /*0510*/  VIADD R18, R9.reuse, 0x200 ;  /* 0x0000020009127836 */ /* 0x040fe40000000000 */
[----:B------:R-:W-:Y:S01]  /*0520*/  VIADD R20, R9, 0x300 ;  /* 0x0000030009147836 */ /* 0x000fe20000000000 */
[----:B0-----:R-:W-:-:S05]  /*0530*/  IADD3 R4, P0, PT, R12, 0x800, RZ ;  /* 0x000008000c047810 */ /* 0x001fca0007f1e0ff */
[----:B------:R-:W-:-:S08]  /*0540*/  IMAD.X R5, RZ, RZ, R13, P0 ;  /* 0x000000ffff057224 */ /* 0x000fd000000e060d */
.L_x_703:
[----:B------:R-:W-:-:S05]  /*0550*/  IMAD.WIDE R14, R9, 0x4, R4 ;  /* 0x00000004090e7825 */ /* 0x000fca00078e0204 */
[----:B------:R-:W2:Y:S04]  /*0560*/  LDG.E R22, desc[UR10][R14.64+-0x800] ;  /* 0xfff8000a0e167981 */ /* 0x000ea8000c1e1900 */
[----:B-----5:R0:W5:Y:S04]  /*0570*/  LDG.E R24, desc[UR10][R14.64+-0x400] ;  /* 0xfffc000a0e187981 */ /* 0x020168000c1e1900 */
[----:B------:R0:W5:Y:S04]  /*0580*/  LDG.E R11, desc[UR10][R14.64] ;  /* 0x0000000a0e0b7981 */ /* 0x000168000c1e1900 */
[----:B------:R0:W5:Y:S01]  /*0590*/  LDG.E R12, desc[UR10][R14.64+0x400] ;  /* 0x0004000a0e0c7981 */ /* 0x000162000c1e1900 */
[C---:B------:R-:W-:Y:S01]  /*05a0*/  IADD3 R21, P1, PT, R9.reuse, UR8, RZ ;  /* 0x0000000809157c10 */ /* 0x040fe2000ff3e0ff */
[----:B------:R-:W-:Y:S03]  /*05b0*/  BSSY.RECONVERGENT B2, `(.L_x_695) ;  /* 0x0000012000027945 */ /* 0x000fe60003800200 */
[----:B------:R-:W-:Y:S01]  /*05c0*/  LEA.HI.X.SX32 R23, R9, UR9, 0x1, P1 ;  /* 0x0000000909177c11 */ /* 0x000fe200088f0eff */
[----:B------:R-:W-:-:S04]  /*05d0*/  IMAD.MOV.U32 R16, RZ, RZ, R21 ;  /* 0x000000ffff107224 */ /* 0x000fc800078e0015 */
        /* <DEDUP_REMOVED lines=15> */
.L_x_696:
[----:B------:R-:W-:Y:S05]  /*06d0*/  BSYNC.RECONVERGENT B2 ;  /* 0x0000000000027941 */ /* 0x000fea0003800200 */
.L_x_695:
[----:B-----5:R-:W-:Y:S01]  /*06e0*/  ISETP.GE.AND P0, PT, R13, R24, PT ;  /* 0x000000180d00720c */ /* 0x020fe20003f06270 */
[----:B------:R-:W-:Y:S01]  /*06f0*/  BSSY.RECONVERGENT B2, `(.L_x_697) ;  /* 0x0000012000027945 */ /* 0x000fe20003800200 */
[----:B------:R-:W-:Y:S01]  /*0700*/  IADD3 R15, P1, PT, R19, UR8, RZ ;  /* 0x00000008130f7c10 */ /* 0x000fe2000ff3e0ff */
[----:B------:R-:W-:-:S03]  /*0710*/  IMAD.MOV.U32 R6, RZ, RZ, R24 ;  /* 0x000000ffff067224 */ /* 0x000fc600078e0018 */
[----:B------:R-:W-:Y:S01]  /*0720*/  LEA.HI.X.SX32 R14, R19, UR9, 0x1, P1 ;  /* 0x00000009130e7c11 */ /* 0x000fe200088f0eff */
        /* <DEDUP_REMOVED lines=14> */
.L_x_698:
[----:B------:R-:W-:Y:S05]  /*0810*/  BSYNC.RECONVERGENT B2 ;  /* 0x0000000000027941 */ /* 0x000fea0003800200 */
.L_x_697:
[----:B------:R-:W-:Y:S01]  /*0820*/  ISETP.GE.AND P0, PT, R6, R11, PT ;  /* 0x0000000b0600720c */ /* 0x000fe20003f06270 */
[----:B------:R-:W-:Y:S01]  /*0830*/  BSSY.RECONVERGENT B2, `(.L_x_699) ;  /* 0x0000013000027945 */ /* 0x000fe20003800200 */
[----:B------:R-:W-:Y:S01]  /*0840*/  IADD3 R16, P1, PT, R18, UR8, RZ ;  /* 0x0000000812107c10 */ /* 0x000fe2000ff3e0ff */
[----:B------:R-:W-:Y:S01]  /*0850*/  IMAD.MOV.U32 R13, RZ, RZ, R11 ;  /* 0x000000ffff0d7224 */ /* 0x000fe200078e000b */
[----:B------:R-:W-:Y:S02]  /*0860*/  IADD3 R21, P2, PT, R20, UR8, RZ ;  /* 0x0000000814157c10 */ /* 0x000fe4000ff5e0ff */
        /* <DEDUP_REMOVED lines=15> */
.L_x_700:
[----:B------:R-:W-:Y:S05]  /*0960*/  BSYNC.RECONVERGENT B2 ;  /* 0x0000000000027941 */ /* 0x000fea0003800200 */
.L_x_699:
[----:B------:R-:W-:Y:S01]  /*0970*/  ISETP.GE.AND P0, PT, R13, R12, PT ;  /* 0x0000000c0d00720c */ /* 0x000fe20003f06270 */
[----:B------:R-:W-:Y:S01]  /*0980*/  BSSY.RECONVERGENT B2, `(.L_x_701) ;  /* 0x0000011000027945 */ /* 0x000fe20003800200 */
[----:B------:R-:W-:Y:S01]  /*0990*/  LEA.HI.X.SX32 R16, R20, UR9, 0x1, P2 ;  /* 0x0000000914107c11 */ /* 0x000fe200090f0eff */
        /* <DEDUP_REMOVED lines=15> */
.L_x_702:
[----:B------:R-:W-:Y:S05]  /*0a90*/  BSYNC.RECONVERGENT B2 ;  /* 0x0000000000027941 */ /* 0x000fea0003800200 */
.L_x_701:
[----:B------:R-:W-:Y:S02]  /*0aa0*/  VIADD R10, R10, 0x400 ;  /* 0x000004000a0a7836 */ /* 0x000fe40000000000 */
[----:B------:R-:W-:Y:S02]  /*0ab0*/  VIADD R19, R19, 0x400 ;  /* 0x0000040013137836 */ /* 0x000fe40000000000 */
[----:B------:R-:W-:Y:S01]  /*0ac0*/  VIADD R18, R18, 0x400 ;  /* 0x0000040012127836 */ /* 0x000fe20000000000 */
[----:B------:R-:W-:Y:S01]  /*0ad0*/  ISETP.GE.AND P0, PT, R10, R3, PT ;  /* 0x000000030a00720c */ /* 0x000fe20003f06270 */
[----:B------:R-:W-:Y:S02]  /*0ae0*/  VIADD R20, R20, 0x400 ;  /* 0x0000040014147836 */ /* 0x000fe40000000000 */
[----:B------:R-:W-:-:S10]  /*0af0*/  VIADD R9, R9, 0x400 ;  /* 0x0000040009097836 */ /* 0x000fd40000000000 */
[----:B------:R-:W-:Y:S05]  /*0b00*/  @!P0 BRA `(.L_x_703) ;  /* 0xfffffff800908947 */ /* 0x000fea000383ffff */
.L_x_689:
[----:B------:R-:W-:Y:S05]  /*0b10*/  BSYNC.RECONVERGENT B1 ;  /* 0x0000000000017941 */ /* 0x000fea0003800200 */
.L_x_688:
[----:B------:R-:W-:-:S13]  /*0b20*/  ISETP.GE.AND P0, PT, R3, 0x100, PT ;  /* 0x000001000300780c */ /* 0x000fda0003f06270 */
[----:B------:R-:W-:Y:S05]  /*0b30*/  @!P0 BRA `(.L_x_704) ;  /* 0x00000010008c8947 */ /* 0x000fea0003800000 */
[----:B0-----:R-:W0:Y:S01]  /*0b40*/  S2R R12, SR_LANEID ;  /* 0x00000000000c7919 */ /* 0x001e220000000000 */
[----:B------:R-:W-:Y:S01]  /*0b50*/  BSSY.RECONVERGENT B1, `(.L_x_705) ;  /* 0x000001b000017945 */ /* 0x000fe20003800200 */
[----:B------:R-:W-:Y:S01]  /*0b60*/  IMAD.MOV.U32 R9, RZ, RZ, R6 ;  /* 0x000000ffff097224 */ /* 0x000fe200078e0006 */
[----:B-----5:R1:W2:Y:S01]  /*0b70*/  SHFL.DOWN PT, R4, R7, 0x1, 0x1f ;  /* 0x08201f0007047f89 */ /* 0x0202a200000e0000 */
        /* <DEDUP_REMOVED lines=24> */
.L_x_706:
[----:B------:R-:W-:Y:S05]  /*0d00*/  BSYNC.RECONVERGENT B1 ;  /* 0x0000000000017941 */ /* 0x000fea0003800200 */
.L_x_705:
        /* <DEDUP_REMOVED lines=12> */
[----:B---3--:R-:W-:Y:S02]  /*0dd0*/  IMAD.MOV.U32 R5, RZ, RZ, R12 ;  /* 0x000000ffff057224 */ /* 0x008fe400078e000c */
        /* <DEDUP_REMOVED lines=14> */
.L_x_708:
[----:B------:R-:W-:Y:S05]  /*0ec0*/  BSYNC.RECONVERGENT B1 ;  /* 0x0000000000017941 */ /* 0x000fea0003800200 */
.L_x_707:
[----:B0-----:R0:W4:Y:S01]  /*0ed0*/  SHFL.DOWN PT, R9, R4, 0x4, 0x1f ;  /* 0x08801f0004097f89 */ /* 0x00112200000e0000 */
[----:B------:R-:W-:Y:S01]  /*0ee0*/  BSSY.RECONVERGENT B1, `(.L_x_709) ;  /* 0x0000017000017945 */ /* 0x000fe20003800200 */
[----:B-1----:R-:W-:Y:S02]  /*0ef0*/  IMAD.MOV.U32 R6, RZ, RZ, R5 ;  /* 0x000000ffff067224 */ /* 0x002fe400078e0005 */
[----:B------:R0:W1:Y:S01]  /*0f00*/  SHFL.DOWN PT, R10, R5, 0x4, 0x1f ;  /* 0x08801f00050a7f89 */ /* 0x00006200000e0000 */
[----:B--2---:R-:W-:Y:S02]  /*0f10*/  IMAD.MOV.U32 R7, RZ, RZ, R8 ;  /* 0x000000ffff077224 */ /* 0x004fe400078e0008 */
[----:B------:R-:W-:Y:S01]  /*0f20*/  IMAD.MOV.U32 R3, RZ, RZ, R4 ;  /* 0x000000ffff037224 */ /* 0x000fe200078e0004 */
[----:B------:R0:W2:Y:S01]  /*0f30*/  SHFL.DOWN PT, R11, R8, 0x4, 0x1f ;  /* 0x08801f00080b7f89 */ /* 0x0000a200000e0000 */
[----:B------:R-:W-:Y:S05]  /*0f40*/  @P3 BRA `(.L_x_710) ;  /* 0x0000000000403947 */ /* 0x000fea0003800000 */
[----:B----4-:R-:W-:Y:S01]  /*0f50*/  ISETP.GE.AND P0, PT, R4, R9, PT ;  /* 0x000000090400720c */ /* 0x010fe20003f06270 */
[----:B-1----:R-:W-:Y:S02]  /*0f60*/  IMAD.MOV.U32 R6, RZ, RZ, R10 ;  /* 0x000000ffff067224 */ /* 0x002fe400078e000a */
        /* <DEDUP_REMOVED lines=14> */
.L_x_710:
[----:B------:R-:W-:Y:S05]  /*1050*/  BSYNC.RECONVERGENT B1 ;  /* 0x0000000000017941 */ /* 0x000fea0003800200 */
.L_x_709:
[----:B0-----:R0:W0:Y:S01]  /*1060*/  SHFL.DOWN PT, R8, R3, 0x8, 0x1f ;  /* 0x09001f0003087f89 */ /* 0x00102200000e0000 */
[----:B------:R-:W-:Y:S01]  /*1070*/  BSSY.RECONVERGENT B1, `(.L_x_711) ;  /* 0x0000017000017945 */ /* 0x000fe20003800200 */
[----:B------:R-:W-:Y:S02]  /*1080*/  IMAD.MOV.U32 R5, RZ, RZ, R6 ;  /* 0x000000ffff057224 */ /* 0x000fe400078e0006 */
[----:B--2---:R2:W0:Y:S01]  /*1090*/  SHFL.DOWN PT, R11, R6, 0x8, 0x1f ;  /* 0x09001f00060b7f89 */ /* 0x00442200000e0000 */
        /* <DEDUP_REMOVED lines=20> */
.L_x_712:
[----:B------:R-:W-:Y:S05]  /*11e0*/  BSYNC.RECONVERGENT B1 ;  /* 0x0000000000017941 */ /* 0x000fea0003800200 */
.L_x_711:
[----:B0-----:R0:W4:Y:S01]  /*11f0*/  SHFL.DOWN PT, R3, R4, 0x10, 0x1f ;  /* 0x0a001f0004037f89 */ /* 0x00112200000e0000 */
[----:B------:R-:W-:Y:S01]  /*1200*/  BSSY.RECONVERGENT B1, `(.L_x_713) ;  /* 0x0000017000017945 */ /* 0x000fe20003800200 */
[----:B--2---:R-:W-:Y:S02]  /*1210*/  IMAD.MOV.U32 R7, RZ, RZ, R5 ;  /* 0x000000ffff077224 */ /* 0x004fe400078e0005 */
[----:B-1----:R0:W1:Y:S01]  /*1220*/  SHFL.DOWN PT, R10, R5, 0x10, 0x1f ;  /* 0x0a001f00050a7f89 */ /* 0x00206200000e0000 */
[----:B------:R-:W-:Y:S02]  /*1230*/  IMAD.MOV.U32 R8, RZ, RZ, R9 ;  /* 0x000000ffff087224 */ /* 0x000fe400078e0009 */
[----:B------:R-:W-:Y:S01]  /*1240*/  IMAD.MOV.U32 R6, RZ, RZ, R4 ;  /* 0x000000ffff067224 */ /* 0x000fe200078e0004 */
[----:B---3--:R0:W2:Y:S01]  /*1250*/  SHFL.DOWN PT, R12, R9, 0x10, 0x1f ;  /* 0x0a001f00090c7f89 */ /* 0x0080a200000e0000 */
        /* <DEDUP_REMOVED lines=17> */
.L_x_714:
[----:B------:R-:W-:Y:S05]  /*1370*/  BSYNC.RECONVERGENT B1 ;  /* 0x0000000000017941 */ /* 0x000fea0003800200 */
.L_x_713:
[----:B------:R-:W-:Y:S04]  /*1380*/  BSSY.RECONVERGENT B1, `(.L_x_715) ;  /* 0x000000c000017945 */ /* 0x000fe80003800200 */
[----:B------:R-:W-:Y:S05]  /*1390*/  @P2 BRA `(.L_x_716) ;  /* 0x0000000000282947 */ /* 0x000fea0003800000 */
[----:B0-----:R-:W0:Y:S01]  /*13a0*/  S2R R5, SR_CgaCtaId ;  /* 0x0000000000057919 */ /* 0x001e220000008800 */
[----:B------:R-:W-:Y:S02]  /*13b0*/  MOV R4, 0x400 ;  /* 0x0000040000047802 */ /* 0x000fe40000000f00 */
[----:B----4-:R-:W-:-:S04]  /*13c0*/  SHF.R.U32.HI R3, RZ, 0x1, R2 ;  /* 0x00000001ff037819 */ /* 0x010fc80000011602 */
[----:B------:R-:W-:Y:S02]  /*13d0*/  LOP3.LUT R3, R3, 0x1f0, RZ, 0xc0, !PT ;  /* 0x000001f003037812 */ /* 0x000fe400078ec0ff */
[----:B0-----:R-:W-:Y:S01]  /*13e0*/  LEA R4, R5, R4, 0x18 ;  /* 0x0000000405047211 */ /* 0x001fe200078ec0ff */
[----:B------:R-:W-:-:S04]  /*13f0*/  IMAD.MOV.U32 R5, RZ, RZ, R8 ;  /* 0x000000ffff057224 */ /* 0x000fc800078e0008 */
[----:B------:R-:W-:Y:S02]  /*1400*/  IMAD.IADD R3, R3, 0x1, R4 ;  /* 0x0000000103037824 */ /* 0x000fe400078e0204 */
[----:B------:R-:W-:-:S03]  /*1410*/  IMAD.MOV.U32 R4, RZ, RZ, R7 ;  /* 0x000000ffff047224 */ /* 0x000fc600078e0007 */
[----:B------:R3:W-:Y:S04]  /*1420*/  STS [R3+0x8], R6 ;  /* 0x0000080603007388 */ /* 0x0007e80000000800 */
[----:B------:R3:W-:Y:S02]  /*1430*/  STS.64 [R3+0x10], R4 ;  /* 0x0000100403007388 */ /* 0x0007e40000000a00 */
.L_x_716:
[----:B------:R-:W-:Y:S05]  /*1440*/  BSYNC.RECONVERGENT B1 ;  /* 0x0000000000017941 */ /* 0x000fea0003800200 */
.L_x_715:
[----:B------:R-:W-:Y:S01]  /*1450*/  BAR.SYNC.DEFER_BLOCKING 0x0 ;  /* 0x0000000000007b1d */ /* 0x000fe20000010000 */
[----:B------:R-:W-:-:S13]  /*1460*/  ISETP.NE.AND P2, PT, R2, RZ, PT ;  /* 0x000000ff0200720c */ /* 0x000fda0003f45270 */
[----:B------:R-:W-:Y:S05]  /*1470*/  @P2 BRA `(.L_x_717) ;  /* 0x0000004400042947 */ /* 0x000fea0003800000 */
[----:B---34-:R-:W3:Y:S01]  /*1480*/  S2R R3, SR_CgaCtaId ;  /* 0x0000000000037919 */ /* 0x018ee20000008800 */
[----:B------:R-:W-:Y:S01]  /*1490*/  MOV R2, 0x400 ;  /* 0x0000040000027802 */ /* 0x000fe20000000f00 */
[----:B------:R-:W-:Y:S03]  /*14a0*/  BSSY.RECONVERGENT B1, `(.L_x_718) ;  /* 0x0000016000017945 */ /* 0x000fe60003800200 */
[----:B---3--:R-:W-:-:S05]  /*14b0*/  LEA R26, R3, R2, 0x18 ;  /* 0x00000002031a7211 */ /* 0x008fca00078ec0ff */
[----:B0-----:R-:W0:Y:S04]  /*14c0*/  LDS R5, [R26+0x18] ;  /* 0x000018001a057984 */ /* 0x001e280000000800 */
        /* <DEDUP_REMOVED lines=19> */
.L_x_719:
[----:B------:R-:W-:Y:S05]  /*1600*/  BSYNC.RECONVERGENT B1 ;  /* 0x0000000000017941 */ /* 0x000fea0003800200 */
.L_x_718:
[----:B------:R-:W0:Y:S01]  /*1610*/  LDS.64 R6, [R26+0x30] ;  /* 0x000030001a067984 */ /* 0x000e220000000a00 */
[----:B------:R-:W-:Y:S01]  /*1620*/  ISETP.GE.AND P0, PT, R21, R22, PT ;  /* 0x000000161500720c */ /* 0x000fe20003f06270 */
[----:B------:R-:W-:Y:S01]  /*1630*/  BSSY.RECONVERGENT B1, `(.L_x_720) ;  /* 0x0000019000017945 */ /* 0x000fe20003800200 */
[----:B------:R-:W-:Y:S01]  /*1640*/  IMAD.MOV.U32 R23, RZ, RZ, R22 ;  /* 0x000000ffff177224 */ /* 0x000fe200078e0016 */
[----:B------:R1:W3:Y:S04]  /*1650*/  LDS R20, [R26+0x48] ;  /* 0x000048001a147984 */ /* 0x0002e80000000800 */
[----:B------:R1:W4:Y:S04]  /*1660*/  LDS R19, [R26+0x58] ;  /* 0x000058001a137984 */ /* 0x0003280000000800 */
[----:B------:R1:W1:Y:S04]  /*1670*/  LDS R18, [R26+0x68] ;  /* 0x000068001a127984 */ /* 0x0002680000000800 */
[----:B------:R0:W1:Y:S04]  /*1680*/  LDS R17, [R26+0x78] ;  /* 0x000078001a117984 */ /* 0x0000680000000800 */
[----:B------:R0:W1:Y:S04]  /*1690*/  LDS.64 R8, [R26+0x40] ;  /* 0x000040001a087984 */ /* 0x0000680000000a00 */
[----:B------:R0:W1:Y:S04]  /*16a0*/  LDS.64 R10, [R26+0x50] ;  /* 0x000050001a0a7984 */ /* 0x0000680000000a00 */
[----:B--2---:R2:W1:Y:S04]  /*16b0*/  LDS.64 R12, [R26+0x60] ;  /* 0x000060001a0c7984 */ /* 0x0044680000000a00 */
        /* <DEDUP_REMOVED lines=16> */
.L_x_721:
[----:B------:R-:W-:Y:S05]  /*17c0*/  BSYNC.RECONVERGENT B1 ;  /* 0x0000000000017941 */ /* 0x000fea0003800200 */
.L_x_720:
        /* <DEDUP_REMOVED lines=17> */
.L_x_723:
[----:B------:R-:W-:Y:S05]  /*18e0*/  BSYNC.RECONVERGENT B1 ;  /* 0x0000000000017941 */ /* 0x000fea0003800200 */
.L_x_722:
[----:B---3--:R-:W-:Y:S01]  /*18f0*/  ISETP.GE.AND P0, PT, R3, R20, PT ;  /* 0x000000140300720c */ /* 0x008fe20003f06270 */
        /* <DEDUP_REMOVED lines=16> */
.L_x_725:
[----:B------:R-:W-:Y:S05]  /*1a00*/  BSYNC.RECONVERGENT B1 ;  /* 0x0000000000017941 */ /* 0x000fea0003800200 */
.L_x_724:
        /* <DEDUP_REMOVED lines=17> */
.L_x_727:
[----:B------:R-:W-:Y:S05]  /*1b20*/  BSYNC.RECONVERGENT B1 ;  /* 0x0000000000017941 */ /* 0x000fea0003800200 */
.L_x_726:
        /* <DEDUP_REMOVED lines=17> */
.L_x_729:
[----:B------:R-:W-:Y:S05]  /*1c40*/  BSYNC.RECONVERGENT B1 ;  /* 0x0000000000017941 */ /* 0x000fea0003800200 */
.L_x_728:
        /* <DEDUP_REMOVED lines=18> */
.L_x_704:
[----:B------:R-:W1:Y:S01]  /*1d70*/  S2R R14, SR_LANEID ;  /* 0x00000000000e7919 */ /* 0x000e620000000000 */
[----:B------:R-:W-:Y:S01]  /*1d80*/  LOP3.LUT R4, R2, 0x3e0, RZ, 0xc0, !PT ;  /* 0x000003e002047812 */ /* 0x000fe200078ec0ff */
[----:B------:R-:W-:Y:S01]  /*1d90*/  BSSY.RECONVERGENT B1, `(.L_x_730) ;  /* 0x0000027000017945 */ /* 0x000fe20003800200 */
[----:B------:R-:W-:-:S03]  /*1da0*/  IMAD.MOV.U32 R16, RZ, RZ, R8 ;  /* 0x000000ffff107224 */ /* 0x000fc600078e0008 */
[----:B------:R-:W-:Y:S01]  /*1db0*/  VIADD R10, R4, 0x20 ;  /* 0x00000020040a7836 */ /* 0x000fe20000000000 */
[----:B------:R-:W-:-:S04]  /*1dc0*/  LOP3.LUT R4, RZ, R4, RZ, 0x33, !PT ;  /* 0x00000004ff047212 */ /* 0x000fc800078e33ff */
[----:B------:R-:W-:Y:S01]  /*1dd0*/  ISETP.GT.AND P0, PT, R10, R3, PT ;  /* 0x000000030a00720c */ /* 0x000fe20003f04270 */
[----:B------:R-:W-:-:S05]  /*1de0*/  IMAD.IADD R4, R3, 0x1, R4 ;  /* 0x0000000103047824 */ /* 0x000fca00078e0204 */
[----:B------:R-:W-:-:S05]  /*1df0*/  SEL R5, R4, 0x1f, P0 ;  /* 0x0000001f04057807 */ /* 0x000fca0000000000 */
[----:B------:R2:W3:Y:S04]  /*1e00*/  SHFL.DOWN PT, R9, R6, 0x1, R5 ;  /* 0x0820000006097989 */ /* 0x0004e800000e0005 */
[----:B------:R2:W4:Y:S01]  /*1e10*/  SHFL.DOWN PT, R11, R8, 0x1, R5 ;  /* 0x08200000080b7989 */ /* 0x00052200000e0005 */
[CC--:B-1----:R-:W-:Y:S01]  /*1e20*/  ISETP.GE.AND P0, PT, R14.reuse, R5.reuse, PT ;  /* 0x000000050e00720c */ /* 0x0c2fe20003f06270 */
[C---:B------:R-:W-:Y:S01]  /*1e30*/  VIADD R10, R14.reuse, 0x4 ;  /* 0x000000040e0a7836 */ /* 0x040fe20000000000 */
[C---:B------:R-:W-:Y:S01]  /*1e40*/  ISETP.NE.AND P2, PT, R14.reuse, RZ, PT ;  /* 0x000000ff0e00720c */ /* 0x040fe20003f45270 */
[C---:B------:R-:W-:Y:S02]  /*1e50*/  VIADD R4, R14.reuse, 0x2 ;  /* 0x000000020e047836 */ /* 0x040fe40000000000 */
[----:B0-----:R-:W-:Y:S01]  /*1e60*/  VIADD R12, R14, 0x8 ;  /* 0x000000080e0c7836 */ /* 0x001fe20000000000 */
[-C--:B------:R-:W-:Y:S01]  /*1e70*/  ISETP.GT.AND P5, PT, R10, R5.reuse, PT ;  /* 0x000000050a00720c */ /* 0x080fe20003fa4270 */
[----:B------:R-:W-:Y:S01]  /*1e80*/  VIADD R14, R14, 0x10 ;  /* 0x000000100e0e7836 */ /* 0x000fe20000000000 */
[----:B-----5:R2:W0:Y:S01]  /*1e90*/  SHFL.DOWN PT, R10, R7, 0x1, R5 ;  /* 0x08200000070a7989 */ /* 0x02042200000e0005 */
[-C--:B------:R-:W-:Y:S01]  /*1ea0*/  ISETP.GT.AND P1, PT, R4, R5.reuse, PT ;  /* 0x000000050400720c */ /* 0x080fe20003f24270 */
[----:B------:R-:W-:Y:S01]  /*1eb0*/  IMAD.MOV.U32 R4, RZ, RZ, R7 ;  /* 0x000000ffff047224 */ /* 0x000fe200078e0007 */
[----:B------:R-:W-:-:S02]  /*1ec0*/  ISETP.GT.AND P4, PT, R12, R5, PT ;  /* 0x000000050c00720c */ /* 0x000fc40003f84270 */
[----:B------:R-:W-:Y:S01]  /*1ed0*/  ISETP.GT.AND P3, PT, R14, R5, PT ;  /* 0x000000050e00720c */ /* 0x000fe20003f64270 */
[----:B------:R-:W-:Y:S01]  /*1ee0*/  IMAD.MOV.U32 R14, RZ, RZ, R6 ;  /* 0x000000ffff0e7224 */ /* 0x000fe200078e0006 */
[----:B---3--:R-:W-:Y:S11]  /*1ef0*/  @P0 BRA `(.L_x_731) ;  /* 0x0000000000400947 */ /* 0x008ff60003800000 */
[----:B0-----:R-:W-:Y:S01]  /*1f00*/  ISETP.GE.AND P0, PT, R7, R10, PT ;  /* 0x0000000a0700720c */ /* 0x001fe20003f06270 */
[----:B------:R-:W-:Y:S02]  /*1f10*/  IMAD.MOV.U32 R4, RZ, RZ, R10 ;  /* 0x000000ffff047224 */ /* 0x000fe400078e000a */
[----:B------:R-:W-:Y:S02]  /*1f20*/  IMAD.MOV.U32 R14, RZ, RZ, R9 ;  /* 0x000000ffff0e7224 */ /* 0x000fe400078e0009 */
[----:B----4-:R-:W-:-:S08]  /*1f30*/  IMAD.MOV.U32 R16, RZ, RZ, R11 ;  /* 0x000000ffff107224 */ /* 0x010fd000078e000b */
        /* <DEDUP_REMOVED lines=12> */
.L_x_731:
[----:B------:R-:W-:Y:S05]  /*2000*/  BSYNC.RECONVERGENT B1 ;  /* 0x0000000000017941 */ /* 0x000fea0003800200 */
.L_x_730:
[----:B--2---:R1:W2:Y:S01]  /*2010*/  SHFL.DOWN PT, R7, R4, 0x2, R5 ;  /* 0x0840000004077989 */ /* 0x0042a200000e0005 */
[----:B------:R-:W-:Y:S01]  /*2020*/  BSSY.RECONVERGENT B1, `(.L_x_732) ;  /* 0x0000017000017945 */ /* 0x000fe20003800200 */
[----:B------:R-:W-:Y:S02]  /*2030*/  IMAD.MOV.U32 R6, RZ, RZ, R4 ;  /* 0x000000ffff067224 */ /* 0x000fe400078e0004 */
[----:B------:R1:W3:Y:S01]  /*2040*/  SHFL.DOWN PT, R9, R14, 0x2, R5 ;  /* 0x084000000e097989 */ /* 0x0002e200000e0005 */
[----:B0-----:R-:W-:Y:S02]  /*2050*/  IMAD.MOV.U32 R10, RZ, RZ, R14 ;  /* 0x000000ffff0a7224 */ /* 0x001fe400078e000e */
[----:B------:R-:W-:Y:S01]  /*2060*/  IMAD.MOV.U32 R12, RZ, RZ, R16 ;  /* 0x000000ffff0c7224 */ /* 0x000fe200078e0010 */
[----:B----4-:R1:W0:Y:S01]  /*2070*/  SHFL.DOWN PT, R11, R16, 0x2, R5 ;  /* 0x08400000100b7989 */ /* 0x01022200000e0005 */
[----:B------:R-:W-:Y:S05]  /*2080*/  @P1 BRA `(.L_x_733) ;  /* 0x0000000000401947 */ /* 0x000fea0003800000 */
[----:B--2---:R-:W-:Y:S01]  /*2090*/  ISETP.GE.AND P0, PT, R4, R7, PT ;  /* 0x000000070400720c */ /* 0x004fe20003f06270 */
[----:B------:R-:W-:Y:S02]  /*20a0*/  IMAD.MOV.U32 R6, RZ, RZ, R7 ;  /* 0x000000ffff067224 */ /* 0x000fe400078e0007 */
[----:B---3--:R-:W-:Y:S02]  /*20b0*/  IMAD.MOV.U32 R10, RZ, RZ, R9 ;  /* 0x000000ffff0a7224 */ /* 0x008fe400078e0009 */
        /* <DEDUP_REMOVED lines=13> */
.L_x_733:
[----:B------:R-:W-:Y:S05]  /*2190*/  BSYNC.RECONVERGENT B1 ;  /* 0x0000000000017941 */ /* 0x000fea0003800200 */
.L_x_732:
[----:B--2---:R2:W4:Y:S01]  /*21a0*/  SHFL.DOWN PT, R7, R6, 0x4, R5 ;  /* 0x0880000006077989 */ /* 0x00452200000e0005 */
[----:B------:R-:W-:Y:S01]  /*21b0*/  BSSY.RECONVERGENT B1, `(.L_x_734) ;  /* 0x0000017000017945 */ /* 0x000fe20003800200 */
[----:B-1----:R-:W-:Y:S02]  /*21c0*/  IMAD.MOV.U32 R4, RZ, RZ, R6 ;  /* 0x000000ffff047224 */ /* 0x002fe400078e0006 */
[----:B---3--:R2:W1:Y:S01]  /*21d0*/  SHFL.DOWN PT, R9, R10, 0x4, R5 ;  /* 0x088000000a097989 */ /* 0x00846200000e0005 */
        /* <DEDUP_REMOVED lines=20> */
.L_x_735:
[----:B------:R-:W-:Y:S05]  /*2320*/  BSYNC.RECONVERGENT B1 ;  /* 0x0000000000017941 */ /* 0x000fea0003800200 */
.L_x_734:
        /* <DEDUP_REMOVED lines=24> */
.L_x_737:
[----:B------:R-:W-:Y:S05]  /*24b0*/  BSYNC.RECONVERGENT B1 ;  /* 0x0000000000017941 */ /* 0x000fea0003800200 */
.L_x_736:
[----:B-1----:R1:W2:Y:S01]  /*24c0*/  SHFL.DOWN PT, R9, R10, 0x10, R5 ;  /* 0x0a0000000a097989 */ /* 0x0022a200000e0005 */
[----:B------:R-:W-:Y:S01]  /*24d0*/  BSSY.RECONVERGENT B1, `(.L_x_738) ;  /* 0x0000017000017945 */ /* 0x000fe20003800200 */
[----:B------:R-:W-:Y:S02]  /*24e0*/  IMAD.MOV.U32 R6, RZ, RZ, R10 ;  /* 0x000000ffff067224 */ /* 0x000fe400078e000a */
[----:B0-----:R1:W0:Y:S01]  /*24f0*/  SHFL.DOWN PT, R11, R12, 0x10, R5 ;  /* 0x0a0000000c0b7989 */ /* 0x00122200000e0005 */
[----:B----4-:R-:W-:Y:S02]  /*2500*/  IMAD.MOV.U32 R7, RZ, RZ, R12 ;  /* 0x000000ffff077224 */ /* 0x010fe400078e000c */
[----:B---3--:R-:W-:Y:S01]  /*2510*/  IMAD.MOV.U32 R8, RZ, RZ, R14 ;  /* 0x000000ffff087224 */ /* 0x008fe200078e000e */
[----:B------:R1:W3:Y:S01]  /*2520*/  SHFL.DOWN PT, R13, R14, 0x10, R5 ;  /* 0x0a0000000e0d7989 */ /* 0x0002e200000e0005 */
[----:B------:R-:W-:Y:S05]  /*2530*/  @P3 BRA `(.L_x_739) ;  /* 0x0000000000403947 */ /* 0x000fea0003800000 */
        /* <DEDUP_REMOVED lines=16> */
.L_x_739:
[----:B------:R-:W-:Y:S05]  /*2640*/  BSYNC.RECONVERGENT B1 ;  /* 0x0000000000017941 */ /* 0x000fea0003800200 */
.L_x_738:
[----:B------:R-:W-:Y:S04]  /*2650*/  BSSY.RECONVERGENT B1, `(.L_x_740) ;  /* 0x000000c000017945 */ /* 0x000fe80003800200 */
[----:B------:R-:W-:Y:S05]  /*2660*/  @P2 BRA `(.L_x_741) ;  /* 0x0000000000282947 */ /* 0x000fea0003800000 */
[----:B-1----:R-:W1:Y:S01]  /*2670*/  S2R R10, SR_CgaCtaId ;  /* 0x00000000000a7919 */ /* 0x002e620000008800 */
[----:B------:R-:W-:Y:S02]  /*2680*/  MOV R5, 0x400 ;  /* 0x0000040000057802 */ /* 0x000fe40000000f00 */
[----:B------:R-:W-:-:S04]  /*2690*/  SHF.R.U32.HI R4, RZ, 0x1, R2 ;  /* 0x00000001ff047819 */ /* 0x000fc80000011602 */
[----:B------:R-:W-:Y:S02]  /*26a0*/  LOP3.LUT R4, R4, 0x1f0, RZ, 0xc0, !PT ;  /* 0x000001f004047812 */ /* 0x000fe400078ec0ff */
[----:B-1----:R-:W-:-:S05]  /*26b0*/  LEA R5, R10, R5, 0x18 ;  /* 0x000000050a057211 */ /* 0x002fca00078ec0ff */
[----:B--2---:R-:W-:Y:S02]  /*26c0*/  IMAD.IADD R9, R4, 0x1, R5 ;  /* 0x0000000104097824 */ /* 0x004fe400078e0205 */
[----:B------:R-:W-:Y:S02]  /*26d0*/  IMAD.MOV.U32 R4, RZ, RZ, R7 ;  /* 0x000000ffff047224 */ /* 0x000fe400078e0007 */
[----:B------:R-:W-:Y:S01]  /*26e0*/  IMAD.MOV.U32 R5, RZ, RZ, R8 ;  /* 0x000000ffff057224 */ /* 0x000fe200078e0008 */
[----:B------:R4:W-:Y:S04]  /*26f0*/  STS [R9+0x8], R6 ;  /* 0x0000080609007388 */ /* 0x0009e80000000800 */
[----:B------:R4:W-:Y:S02]  /*2700*/  STS.64 [R9+0x10], R4 ;  /* 0x0000100409007388 */ /* 0x0009e40000000a00 */
.L_x_741:
[----:B------:R-:W-:Y:S05]  /*2710*/  BSYNC.RECONVERGENT B1 ;  /* 0x0000000000017941 */ /* 0x000fea0003800200 */
.L_x_740:
[----:B------:R-:W-:Y:S01]  /*2720*/  BAR.SYNC.DEFER_BLOCKING 0x0 ;  /* 0x0000000000007b1d */ /* 0x000fe20000010000 */
[----:B------:R-:W-:-:S13]  /*2730*/  ISETP.NE.AND P2, PT, R2, RZ, PT ;  /* 0x000000ff0200720c */ /* 0x000fda0003f45270 */
[----:B------:R-:W-:Y:S05]  /*2740*/  @P2 BRA `(.L_x_717) ;  /* 0x0000003000502947 */ /* 0x000fea0003800000 */
[C---:B------:R-:W-:Y:S01]  /*2750*/  ISETP.GE.AND P0, PT, R3.reuse, 0x21, PT ;  /* 0x000000210300780c */ /* 0x040fe20003f06270 */
[----:B------:R-:W-:Y:S01]  /*2760*/  IMAD.MOV.U32 R2, RZ, RZ, R6 ;  /* 0x000000ffff027224 */ /* 0x000fe200078e0006 */
[C---:B------:R-:W-:Y:S01]  /*2770*/  ISETP.GE.AND P5, PT, R3.reuse, 0x41, PT ;  /* 0x000000410300780c */ /* 0x040fe20003fa6270 */
[----:B0-----:R-:W-:Y:S01]  /*2780*/  IMAD.MOV.U32 R11, RZ, RZ, R7 ;  /* 0x000000ffff0b7224 */ /* 0x001fe200078e0007 */
[C---:B------:R-:W-:Y:S01]  /*2790*/  ISETP.GE.AND P4, PT, R3.reuse, 0x61, PT ;  /* 0x000000610300780c */ /* 0x040fe20003f86270 */
[----:B-1----:R-:W-:Y:S01]  /*27a0*/  IMAD.MOV.U32 R10, RZ, RZ, R8 ;  /* 0x000000ffff0a7224 */ /* 0x002fe200078e0008 */
[----:B------:R-:W-:-:S07]  /*27b0*/  ISETP.GE.AND P3, PT, R3, 0x81, PT ;  /* 0x000000810300780c */ /* 0x000fce0003f66270 */
[----:B------:R-:W-:Y:S06]  /*27c0*/  @!P0 BRA `(.L_x_742) ;  /* 0x00000000005c8947 */ /* 0x000fec0003800000 */
[----:B------:R-:W0:Y:S01]  /*27d0*/  S2UR UR5, SR_CgaCtaId ;  /* 0x00000000000579c3 */ /* 0x000e220000008800 */
[----:B------:R-:W-:Y:S01]  /*27e0*/  UMOV UR4, 0x400 ;  /* 0x0000040000047882 */ /* 0x000fe20000000000 */
[----:B------:R-:W-:Y:S01]  /*27f0*/  BSSY.RECONVERGENT B1, `(.L_x_742) ;  /* 0x0000014000017945 */ /* 0x000fe20003800200 */
[----:B0-----:R-:W-:-:S09]  /*2800*/  ULEA UR4, UR5, UR4, 0x18 ;  /* 0x0000000405047291 */ /* 0x001fd2000f8ec0ff */
[----:B----4-:R-:W0:Y:S04]  /*2810*/  LDS R5, [UR4+0x18] ;  /* 0x00001804ff057984 */ /* 0x010e280008000800 */
[----:B---3--:R-:W1:Y:S01]  /*2820*/  LDS.64 R12, [UR4+0x20] ;  /* 0x00002004ff0c7984 */ /* 0x008e620008000a00 */
        /* <DEDUP_REMOVED lines=16> */
.L_x_743:
[----:B------:R-:W-:Y:S05]  /*2930*/  BSYNC.RECONVERGENT B1 ;  /* 0x0000000000017941 */ /* 0x000fea0003800200 */
.L_x_742:
[----:B----4-:R-:W-:Y:S02]  /*2940*/  IMAD.MOV.U32 R4, RZ, RZ, R2 ;  /* 0x000000ffff047224 */ /* 0x010fe400078e0002 */
[----:B--2---:R-:W-:Y:S02]  /*2950*/  IMAD.MOV.U32 R9, RZ, RZ, R11 ;  /* 0x000000ffff097224 */ /* 0x004fe400078e000b */
[----:B------:R-:W-:Y:S01]  /*2960*/  IMAD.MOV.U32 R8, RZ, RZ, R10 ;  /* 0x000000ffff087224 */ /* 0x000fe200078e000a */
[----:B------:R-:W-:Y:S06]  /*2970*/  @!P5 BRA `(.L_x_744) ;  /* 0x00000000005cd947 */ /* 0x000fec0003800000 */
[----:B------:R-:W0:Y:S01]  /*2980*/  S2UR UR5, SR_CgaCtaId ;  /* 0x00000000000579c3 */ /* 0x000e220000008800 */
[----:B------:R-:W-:Y:S01]  /*2990*/  UMOV UR4, 0x400 ;  /* 0x0000040000047882 */ /* 0x000fe20000000000 */
[----:B------:R-:W-:Y:S01]  /*29a0*/  BSSY.RECONVERGENT B1, `(.L_x_744) ;  /* 0x0000014000017945 */ /* 0x000fe20003800200 */
[----:B0-----:R-:W-:-:S09]  /*29b0*/  ULEA UR4, UR5, UR4, 0x18 ;  /* 0x0000000405047291 */ /* 0x001fd2000f8ec0ff */
[----:B------:R-:W0:Y:S04]  /*29c0*/  LDS R5, [UR4+0x28] ;  /* 0x00002804ff057984 */ /* 0x000e280008000800 */
[----:B------:R-:W1:Y:S01]  /*29d0*/  LDS.64 R6, [UR4+0x30] ;  /* 0x00003004ff067984 */ /* 0x000e620008000a00 */
        /* <DEDUP_REMOVED lines=16> */
.L_x_745:
[----:B------:R-:W-:Y:S05]  /*2ae0*/  BSYNC.RECONVERGENT B1 ;  /* 0x0000000000017941 */ /* 0x000fea0003800200 */
.L_x_744:
        /* <DEDUP_REMOVED lines=29> */
.L_x_747:
[----:B------:R-:W-:Y:S05]  /*2cc0*/  BSYNC.RECONVERGENT B1 ;  /* 0x0000000000017941 */ /* 0x000fea0003800200 */
.L_x_746:
        /* <DEDUP_REMOVED lines=26> */
.L_x_749:
[----:B------:R-:W-:Y:S05]  /*2e70*/  BSYNC.RECONVERGENT B1 ;  /* 0x0000000000017941 */ /* 0x000fea0003800200 */
.L_x_748:
        /* <DEDUP_REMOVED lines=26> */
.L_x_751:
[----:B------:R-:W-:Y:S05]  /*3020*/  BSYNC.RECONVERGENT B1 ;  /* 0x0000000000017941 */ /* 0x000fea0003800200 */
.L_x_750:
        /* <DEDUP_REMOVED lines=26> */
.L_x_753:
[----:B------:R-:W-:Y:S05]  /*31d0*/  BSYNC.RECONVERGENT B1 ;  /* 0x0000000000017941 */ /* 0x000fea0003800200 */
.L_x_752:
        /* <DEDUP_REMOVED lines=27> */
.L_x_685:
[----:B------:R-:W0:Y:S01]  /*3390*/  S2R R2, SR_TID.X ;  /* 0x0000000000027919 */ /* 0x000e220000002100 */
[----:B------:R-:W1:Y:S01]  /*33a0*/  LDCU.128 UR12, c[0x0][0x380] ;  /* 0x00007000ff0c77ac */ /* 0x000e620008000c00 */
[----:B------:R-:W-:Y:S02]  /*33b0*/  SHF.R.S32.HI R14, RZ, 0x1f, R5 ;  /* 0x0000001fff0e7819 */ /* 0x000fe40000011405 */
[----:B0-----:R-:W-:-:S04]  /*33c0*/  IADD3 R3, P0, PT, R5, R2, RZ ;  /* 0x0000000205037210 */ /* 0x001fc80007f1e0ff */
[----:B-1----:R-:W-:Y:S01]  /*33d0*/  LEA R6, P1, R3, UR12, 0x2 ;  /* 0x0000000c03067c11 */ /* 0x002fe2000f8210ff */
[----:B------:R-:W-:-:S05]  /*33e0*/  IMAD.X R8, RZ, RZ, R14, P0 ;  /* 0x000000ffff087224 */ /* 0x000fca00000e060e */
[----:B------:R-:W-:-:S05]  /*33f0*/  LEA.HI.X R7, R3, UR13, R8, 0x2, P1 ;  /* 0x0000000d03077c11 */ /* 0x000fca00088f1408 */
[----:B------:R-:W2:Y:S04]  /*3400*/  LDG.E R8, desc[UR10][R6.64] ;  /* 0x0000000a06087981 */ /* 0x000ea8000c1e1900 */
[----:B------:R-:W2:Y:S04]  /*3410*/  LDG.E R9, desc[UR10][R6.64+0x400] ;  /* 0x0004000a06097981 */ /* 0x000ea8000c1e1900 */
[----:B------:R-:W3:Y:S04]  /*3420*/  LDG.E R10, desc[UR10][R6.64+0x800] ;  /* 0x0008000a060a7981 */ /* 0x000ee8000c1e1900 */
[----:B------:R-:W4:Y:S04]  /*3430*/  LDG.E R11, desc[UR10][R6.64+0xc00] ;  /* 0x000c000a060b7981 */ /* 0x000f28000c1e1900 */
[----:B------:R0:W5:Y:S02]  /*3440*/  LDG.E R3, desc[UR10][R6.64+0x1000] ;  /* 0x0010000a06037981 */ /* 0x000164000c1e1900 */
[----:B0-----:R-:W-:-:S02]  /*3450*/  LOP3.LUT R6, R2, 0x400, RZ, 0xfc, !PT ;  /* 0x0000040002067812 */ /* 0x001fc400078efcff */
[CC--:B--2---:R-:W-:Y:S02]  /*3460*/  VIMNMX R13, PT, PT, R8.reuse, R9.reuse, !PT ;  /* 0x00000009080d7248 */ /* 0x0c4fe40007fe0100 */
[----:B------:R-:W-:Y:S01]  /*3470*/  ISETP.GE.AND P0, PT, R8, R9, PT ;  /* 0x000000090800720c */ /* 0x000fe20003f06270 */
[----:B------:R-:W-:Y:S01]  /*3480*/  VIADD R9, R2, 0x200 ;  /* 0x0000020002097836 */ /* 0x000fe20000000000 */
[----:B---3--:R-:W-:Y:S02]  /*3490*/  VIMNMX R12, PT, PT, R10, R13, !PT ;  /* 0x0000000d0a0c7248 */ /* 0x008fe40007fe0100 */
[----:B------:R-:W-:Y:S02]  /*34a0*/  ISETP.GE.AND P2, PT, R13, R10, PT ;  /* 0x0000000a0d00720c */ /* 0x000fe40003f46270 */
[----:B----4-:R-:W-:Y:S02]  /*34b0*/  ISETP.GE.AND P3, PT, R12, R11, PT ;  /* 0x0000000b0c00720c */ /* 0x010fe40003f66270 */
[----:B------:R-:W-:Y:S01]  /*34c0*/  VIMNMX R12, PT, PT, R11, R12, !PT ;  /* 0x0000000c0b0c7248 */ /* 0x000fe20007fe0100 */
[----:B------:R-:W-:-:S03]  /*34d0*/  VIADD R11, R2, 0x100 ;  /* 0x00000100020b7836 */ /* 0x000fc60000000000 */
[----:B-----5:R-:W-:-:S05]  /*34e0*/  ISETP.GE.AND P1, PT, R12, R3, PT ;  /* 0x000000030c00720c */ /* 0x020fca0003f26270 */
[----:B------:R-:W-:Y:S02]  /*34f0*/  @P2 SEL R9, R11, R2, !P0 ;  /* 0x000000020b092207 */ /* 0x000fe40004000000 */
[----:B------:R-:W-:Y:S01]  /*3500*/  IADD3 R8, P2, PT, R5, UR14, RZ ;  /* 0x0000000e05087c10 */ /* 0x000fe2000ff5e0ff */
[----:B------:R-:W-:-:S03]  /*3510*/  @!P3 VIADD R9, R2, 0x300 ;  /* 0x000003000209b836 */ /* 0x000fc60000000000 */
[----:B------:R-:W-:Y:S02]  /*3520*/  IADD3.X R7, PT, PT, R14, UR15, RZ, P2, !PT ;  /* 0x0000000f0e077c10 */ /* 0x000fe400097fe4ff */
[----:B------:R-:W-:Y:S02]  /*3530*/  ISETP.LE.AND P2, PT, R4, UR6, PT ;  /* 0x0000000604007c0c */ /* 0x000fe4000bf43270 */
[C---:B------:R-:W-:Y:S02]  /*3540*/  @P1 ISETP.GE.U32.AND P0, PT, R9.reuse, R6, PT ;  /* 0x000000060900120c */ /* 0x040fe40003f06070 */
[-C--:B------:R-:W-:Y:S02]  /*3550*/  IADD3 R5, P3, PT, R6, R8.reuse, RZ ;  /* 0x0000000806057210 */ /* 0x080fe40007f7e0ff */
[----:B------:R-:W-:Y:S02]  /*3560*/  @P1 IADD3 R8, P4, PT, R9, R8, RZ ;  /* 0x0000000809081210 */ /* 0x000fe40007f9e0ff */
[----:B------:R-:W-:Y:S01]  /*3570*/  @P1 ISETP.GE.U32.AND.EX P0, PT, RZ, RZ, PT, P0 ;  /* 0x000000ffff00120c */ /* 0x000fe20003f06100 */
[----:B------:R-:W-:-:S02]  /*3580*/  IMAD.X R6, RZ, RZ, R7, P3 ;  /* 0x000000ffff067224 */ /* 0x000fc400018e0607 */
        /* <DEDUP_REMOVED lines=17> */
[----:B------:R-:W-:-:S05]  /*36a0*/  IMAD.MOV.U32 R11, RZ, RZ, 0x500 ;  /* 0x00000500ff0b7424 */ /* 0x000fca00078e00ff */
[----:B------:R-:W2:Y:S01]  /*36b0*/  ATOMG.E.ADD.STRONG.GPU PT, R7, desc[UR10][R8.64], R11 ;  /* 0x8000000b080779a8 */ /* 0x000ea200081ef10a */
[----:B------:R-:W0:Y:S01]  /*36c0*/  S2UR UR5, SR_CgaCtaId ;  /* 0x00000000000579c3 */ /* 0x000e220000008800 */
[----:B------:R-:W-:Y:S02]  /*36d0*/  UMOV UR4, 0x400 ;  /* 0x0000040000047882 */ /* 0x000fe40000000000 */
[----:B0-----:R-:W-:Y:S01]  /*36e0*/  ULEA UR4, UR5, UR4, 0x18 ;  /* 0x0000000405047291 */ /* 0x001fe2000f8ec0ff */
[----:B--2---:R-:W-:-:S08]  /*36f0*/  VIADD R7, R7, UR6 ;  /* 0x0000000607077c36 */ /* 0x004fd00008000000 */
[----:B------:R0:W-:Y:S03]  /*3700*/  STS [UR4+0x98], R7 ;  /* 0x00009807ff007988 */ /* 0x0001e60008000804 */
.L_x_756:
[----:B------:R-:W-:Y:S05]  /*3710*/  BSYNC.RECONVERGENT B1 ;  /* 0x0000000000017941 */ /* 0x000fea0003800200 */
.L_x_755:
[----:B------:R-:W1:Y:S08]  /*3720*/  S2UR UR5, SR_CgaCtaId ;  /* 0x00000000000579c3 */ /* 0x000e700000008800 */
[----:B------:R-:W-:Y:S06]  /*3730*/  BAR.SYNC.DEFER_BLOCKING 0x0 ;  /* 0x0000000000007b1d */ /* 0x000fec0000010000 */
[----:B------:R-:W-:-:S02]  /*3740*/  UMOV UR4, 0x400 ;  /* 0x0000040000047882 */ /* 0x000fc40000000000 */
[----:B-1----:R-:W-:-:S06]  /*3750*/  ULEA UR4, UR5, UR4, 0x18 ;  /* 0x0000000405047291 */ /* 0x002fcc000f8ec0ff */
[----:B0-----:R-:W-:-:S05]  /*3760*/  IMAD.U32 R7, RZ, RZ, UR4 ;  /* 0x00000004ff077e24 */ /* 0x001fca000f8e00ff */
[----:B------:R-:W0:Y:S02]  /*3770*/  LDS R11, [R7+0x98] ;  /* 0x00009800070b7984 */ /* 0x000e240000000800 */
[----:B0-----:R-:W-:-:S05]  /*3780*/  VIADD R13, R11, 0x500 ;  /* 0x000005000b0d7836 */ /* 0x001fca0000000000 */
[----:B------:R-:W-:-:S13]  /*3790*/  ISETP.GT.AND P0, PT, R13, R4, PT ;  /* 0x000000040d00720c */ /* 0x000fda0003f04270 */
[----:B------:R-:W-:Y:S05]  /*37a0*/  @P0 BRA `(.L_x_757) ;  /* 0x00000004004c0947 */ /* 0x000fea0003800000 */
[----:B------:R-:W-:Y:S01]  /*37b0*/  BSSY.RECONVERGENT B1, `(.L_x_757) ;  /* 0x0000052000017945 */ /* 0x000fe20003800200 */
[----:B------:R-:W-:Y:S01]  /*37c0*/  IMAD.MOV.U32 R12, RZ, RZ, R3 ;  /* 0x000000ffff0c7224 */ /* 0x000fe200078e0003 */
[----:B------:R-:W0:Y:S01]  /*37d0*/  LDCU UR7, c[0x0][0x398] ;  /* 0x00007300ff0777ac */ /* 0x000e220008000800 */
[----:B------:R-:W-:Y:S02]  /*37e0*/  IMAD.MOV.U32 R16, RZ, RZ, R5 ;  /* 0x000000ffff107224 */ /* 0x000fe400078e0005 */
[----:B------:R-:W-:Y:S01]  /*37f0*/  IMAD.MOV.U32 R23, RZ, RZ, R6 ;  /* 0x000000ffff177224 */ /* 0x000fe200078e0006 */
[----:B------:R-:W1:Y:S06]  /*3800*/  LDCU.128 UR12, c[0x0][0x380] ;  /* 0x00007000ff0c77ac */ /* 0x000e6c0008000c00 */
.L_x_760:
[----:B------:R-:W-:-:S04]  /*3810*/  IADD3 R21, P0, PT, R2, R11, RZ ;  /* 0x0000000b02157210 */ /* 0x000fc80007f1e0ff */
[----:B------:R-:W-:Y:S02]  /*3820*/  LEA.HI.X.SX32 R20, R11, RZ, 0x1, P0 ;  /* 0x000000ff0b147211 */ /* 0x000fe400000f0eff */
[----:B-1----:R-:W-:-:S04]  /*3830*/  LEA R4, P0, R21, UR12, 0x2 ;  /* 0x0000000c15047c11 */ /* 0x002fc8000f8010ff */
[----:B------:R-:W-:-:S05]  /*3840*/  LEA.HI.X R5, R21, UR13, R20, 0x2, P0 ;  /* 0x0000000d15057c11 */ /* 0x000fca00080f1414 */
[----:B------:R-:W2:Y:S04]  /*3850*/  LDG.E R11, desc[UR10][R4.64] ;  /* 0x0000000a040b7981 */ /* 0x000ea8000c1e1900 */
[----:B------:R-:W3:Y:S04]  /*3860*/  LDG.E R14, desc[UR10][R4.64+0x400] ;  /* 0x0004000a040e7981 */ /* 0x000ee8000c1e1900 */
[----:B------:R-:W4:Y:S04]  /*3870*/  LDG.E R13, desc[UR10][R4.64+0x800] ;  /* 0x0008000a040d7981 */ /* 0x000f28000c1e1900 */
[----:B------:R-:W4:Y:S01]  /*3880*/  LDG.E R10, desc[UR10][R4.64+0xc00] ;  /* 0x000c000a040a7981 */ /* 0x000f22000c1e1900 */
[----:B------:R-:W-:-:S03]  /*3890*/  IADD3 R21, P0, PT, R21, UR14, RZ ;  /* 0x0000000e15157c10 */ /* 0x000fc6000ff1e0ff */
[----:B------:R1:W5:Y:S01]  /*38a0*/  LDG.E R3, desc[UR10][R4.64+0x1000] ;  /* 0x0010000a04037981 */ /* 0x000362000c1e1900 */
[----:B------:R-:W-:Y:S01]  /*38b0*/  IADD3.X R20, PT, PT, R20, UR15, RZ, P0, !PT ;  /* 0x0000000f14147c10 */ /* 0x000fe200087fe4ff */
[----:B------:R-:W-:Y:S01]  /*38c0*/  BSSY.RECONVERGENT B2, `(.L_x_758) ;  /* 0x000002a000027945 */ /* 0x000fe20003800200 */
[----:B------:R-:W-:Y:S01]  /*38d0*/  BAR.SYNC.DEFER_BLOCKING 0x0 ;  /* 0x0000000000007b1d */ /* 0x000fe20000010000 */
[C---:B------:R-:W-:Y:S02]  /*38e0*/  IADD3 R18, P3, PT, R21.reuse, 0x100, RZ ;  /* 0x0000010015127810 */ /* 0x040fe40007f7e0ff */
[C---:B------:R-:W-:Y:S02]  /*38f0*/  IADD3 R17, P4, PT, R21.reuse, 0x200, RZ ;  /* 0x0000020015117810 */ /* 0x040fe40007f9e0ff */
[----:B-1----:R-:W-:Y:S01]  /*3900*/  IADD3 R5, P6, PT, R21, 0x400, RZ ;  /* 0x0000040015057810 */ /* 0x002fe20007fde0ff */
[----:B------:R-:W-:Y:S01]  /*3910*/  IMAD.X R19, RZ, RZ, R20, P3 ;  /* 0x000000ffff137224 */ /* 0x000fe200018e0614 */
[----:B------:R-:W-:-:S03]  /*3920*/  ISETP.NE.AND P3, PT, R2, RZ, PT ;  /* 0x000000ff0200720c */ /* 0x000fc60003f65270 */
        /* <DEDUP_REMOVED lines=9> */
[--C-:B------:R-:W-:Y:S02]  /*39c0*/  IMAD.X R16, RZ, RZ, R20.reuse, P4 ;  /* 0x000000ffff107224 */ /* 0x100fe400020e0614 */
[----:B------:R-:W-:Y:S01]  /*39d0*/  IMAD.X R15, RZ, RZ, R20, P5 ;  /* 0x000000ffff0f7224 */ /* 0x000fe200028e0614 */
[----:B------:R-:W-:-:S07]  /*39e0*/  @P2 SEL R20, R23, R20, P0 ;  /* 0x0000001417142207 */ /* 0x000fce0000000000 */
        /* <DEDUP_REMOVED lines=10> */
[----:B------:R-:W-:Y:S02]  /*3a90*/  @P2 SEL R13, R14, R13, P0 ;  /* 0x0000000d0e0d2207 */ /* 0x000fe40000000000 */
[----:B------:R-:W-:Y:S02]  /*3aa0*/  @P2 SEL R17, R18, R17, P0 ;  /* 0x0000001112112207 */ /* 0x000fe40000000000 */
[----:B------:R-:W-:Y:S02]  /*3ab0*/  ISETP.GE.AND P1, PT, R13, R10, PT ;  /* 0x0000000a0d00720c */ /* 0x000fe40003f26270 */
[----:B------:R-:W-:Y:S01]  /*3ac0*/  @P2 SEL R16, R19, R16, P0 ;  /* 0x0000001013102207 */ /* 0x000fe20000000000 */
[----:B------:R-:W-:Y:S10]  /*3ad0*/  @P3 BRA `(.L_x_759) ;  /* 0x0000000000203947 */ /* 0x000ff40003800000 */
[----:B------:R-:W-:-:S05]  /*3ae0*/  IMAD.MOV.U32 R11, RZ, RZ, 0x500 ;  /* 0x00000500ff0b7424 */ /* 0x000fca00078e00ff */
[----:B------:R-:W2:Y:S01]  /*3af0*/  ATOMG.E.ADD.STRONG.GPU PT, R4, desc[UR10][R8.64], R11 ;  /* 0x8000000b080479a8 */ /* 0x000ea200081ef10a */
[----:B------:R-:W1:Y:S01]  /*3b00*/  S2UR UR5, SR_CgaCtaId ;  /* 0x00000000000579c3 */ /* 0x000e620000008800 */
[----:B------:R-:W-:Y:S02]  /*3b10*/  UMOV UR4, 0x400 ;  /* 0x0000040000047882 */ /* 0x000fe40000000000 */
[----:B-1----:R-:W-:-:S06]  /*3b20*/  ULEA UR4, UR5, UR4, 0x18 ;  /* 0x0000000405047291 */ /* 0x002fcc000f8ec0ff */
[----:B------:R-:W-:Y:S02]  /*3b30*/  IMAD.U32 R7, RZ, RZ, UR4 ;  /* 0x00000004ff077e24 */ /* 0x000fe4000f8e00ff */
[----:B--2---:R-:W-:-:S05]  /*3b40*/  VIADD R4, R4, UR6 ;  /* 0x0000000604047c36 */ /* 0x004fca0008000000 */
[----:B------:R1:W-:Y:S02]  /*3b50*/  STS [R7+0x98], R4 ;  /* 0x0000980407007388 */ /* 0x0003e40000000800 */
.L_x_759:
[----:B0-----:R-:W-:Y:S05]  /*3b60*/  BSYNC.RECONVERGENT B2 ;  /* 0x0000000000027941 */ /* 0x001fea0003800200 */
.L_x_758:
[----:B------:R-:W-:Y:S01]  /*3b70*/  BAR.SYNC.DEFER_BLOCKING 0x0 ;  /* 0x0000000000007b1d */ /* 0x000fe20000010000 */
[----:B------:R-:W-:Y:S01]  /*3b80*/  @P1 ISETP.GE.U32.AND P0, PT, R17, R12, PT ;  /* 0x0000000c1100120c */ /* 0x000fe20003f06070 */
[----:B-1----:R-:W-:-:S03]  /*3b90*/  IMAD.U32 R4, RZ, RZ, UR7 ;  /* 0x00000007ff047e24 */ /* 0x002fc6000f8e00ff */
[----:B------:R-:W-:-:S04]  /*3ba0*/  @P1 ISETP.GE.AND.EX P0, PT, R16, R15, PT, P0 ;  /* 0x0000000f1000120c */ /* 0x000fc80003f06300 */
[----:B------:R-:W-:-:S04]  /*3bb0*/  @P1 ISETP.LT.OR P0, PT, R10, R13, !P0 ;  /* 0x0000000d0a00120c */ /* 0x000fc80004701670 */
[----:B------:R-:W-:Y:S02]  /*3bc0*/  @P1 SEL R10, R13, R10, P0 ;  /* 0x0000000a0d0a1207 */ /* 0x000fe40000000000 */
[----:B------:R-:W-:Y:S02]  /*3bd0*/  @P1 SEL R12, R17, R12, P0 ;  /* 0x0000000c110c1207 */ /* 0x000fe40000000000 */
[----:B-----5:R-:W-:Y:S02]  /*3be0*/  ISETP.GE.AND P2, PT, R10, R3, PT ;  /* 0x000000030a00720c */ /* 0x020fe40003f46270 */
[----:B------:R-:W-:Y:S01]  /*3bf0*/  @P1 SEL R15, R16, R15, P0 ;  /* 0x0000000f100f1207 */ /* 0x000fe20000000000 */
[----:B------:R-:W0:Y:S10]  /*3c00*/  LDS R11, [R7+0x98] ;  /* 0x00009800070b7984 */ /* 0x000e340000000800 */
        /* <DEDUP_REMOVED lines=8> */
[----:B------:R-:W-:Y:S02]  /*3c90*/  IMAD.MOV.U32 R23, RZ, RZ, R6 ;  /* 0x000000ffff177224 */ /* 0x000fe400078e0006 */
[----:B0-----:R-:W-:-:S05]  /*3ca0*/  VIADD R13, R11, 0x500 ;  /* 0x000005000b0d7836 */ /* 0x001fca0000000000 */
[----:B------:R-:W-:-:S13]  /*3cb0*/  ISETP.GT.AND P0, PT, R13, R4, PT ;  /* 0x000000040d00720c */ /* 0x000fda0003f04270 */
[----:B------:R-:W-:Y:S05]  /*3cc0*/  @!P0 BRA `(.L_x_760) ;  /* 0xfffffff800d08947 */ /* 0x000fea000383ffff */
[----:B------:R-:W-:Y:S05]  /*3cd0*/  BSYNC.RECONVERGENT B1 ;  /* 0x0000000000017941 */ /* 0x000fea0003800200 */
.L_x_757:
[----:B------:R-:W-:Y:S01]  /*3ce0*/  ISETP.GE.AND P0, PT, R11, R4, PT ;  /* 0x000000040b00720c */ /* 0x000fe20003f06270 */
[----:B------:R-:W0:Y:S01]  /*3cf0*/  LDCU.64 UR6, c[0x0][0x388] ;  /* 0x00007100ff0677ac */ /* 0x000e220008000a00 */
[----:B------:R-:W-:Y:S01]  /*3d00*/  BSSY.RECONVERGENT B1, `(.L_x_754) ;  /* 0x0000097000017945 */ /* 0x000fe20003800200 */
[----:B------:R-:W1:Y:S10]  /*3d10*/  LDCU.64 UR4, c[0x0][0x388] ;  /* 0x00007100ff0477ac */ /* 0x000e740008000a00 */
[----:B------:R-:W-:Y:S05]  /*3d20*/  @P0 BRA `(.L_x_761) ;  /* 0x0000000800500947 */ /* 0x000fea0003800000 */
[----:B------:R-:W-:-:S05]  /*3d30*/  IMAD.IADD R7, R4, 0x1, -R11 ;  /* 0x0000000104077824 */ /* 0x000fca00078e0a0b */
[----:B------:R-:W-:-:S13]  /*3d40*/  ISETP.GE.AND P0, PT, R2, R7, PT ;  /* 0x000000070200720c */ /* 0x000fda0003f06270 */
[----:B------:R-:W-:Y:S05]  /*3d50*/  @P0 BRA `(.L_x_761) ;  /* 0x0000000800440947 */ /* 0x000fea0003800000 */
[----:B------:R-:W-:Y:S01]  /*3d60*/  LOP3.LUT R8, RZ, R2, RZ, 0x33, !PT ;  /* 0x00000002ff087212 */ /* 0x000fe200078e33ff */
[----:B------:R-:W-:Y:S03]  /*3d70*/  BSSY.RECONVERGENT B2, `(.L_x_762) ;  /* 0x000002a000027945 */ /* 0x000fe60003800200 */
[----:B------:R-:W-:-:S04]  /*3d80*/  IADD3 R14, PT, PT, -R11, R4, R8 ;  /* 0x000000040b0e7210 */ /* 0x000fc80007ffe108 */
[----:B------:R-:W-:-:S04]  /*3d90*/  LOP3.LUT R4, R14, 0x300, RZ, 0xc0, !PT ;  /* 0x000003000e047812 */ /* 0x000fc800078ec0ff */
[----:B------:R-:W-:Y:S01]  /*3da0*/  ISETP.NE.AND P0, PT, R4, 0x300, PT ;  /* 0x000003000400780c */ /* 0x000fe20003f05270 */
[----:B------:R-:W-:-:S12]  /*3db0*/  IMAD.MOV.U32 R4, RZ, RZ, R2 ;  /* 0x000000ffff047224 */ /* 0x000fd800078e0002 */
[----:B------:R-:W-:Y:S05]  /*3dc0*/  @!P0 BRA `(.L_x_763) ;  /* 0x0000000000908947 */ /* 0x000fea0003800000 */
[----:B------:R-:W2:Y:S01]  /*3dd0*/  LDC.64 R8, c[0x0][0x380] ;  /* 0x0000e000ff087b82 */ /* 0x000ea20000000a00 */
[----:B------:R-:W-:Y:S01]  /*3de0*/  LEA.HI R4, R14, 0x1, RZ, 0x18 ;  /* 0x000000010e047811 */ /* 0x000fe200078fc0ff */
[----:B------:R-:W-:-:S03]  /*3df0*/  IMAD.IADD R15, R2, 0x1, R11 ;  /* 0x00000001020f7824 */ /* 0x000fc600078e020b */
[----:B------:R-:W-:Y:S01]  /*3e00*/  LOP3.LUT R10, R4, 0x3, RZ, 0xc0, !PT ;  /* 0x00000003040a7812 */ /* 0x000fe200078ec0ff */
[----:B------:R-:W-:-:S04]  /*3e10*/  IMAD.MOV.U32 R4, RZ, RZ, R2 ;  /* 0x000000ffff047224 */ /* 0x000fc800078e0002 */
[----:B------:R-:W-:-:S07]  /*3e20*/  IMAD.MOV R10, RZ, RZ, -R10 ;  /* 0x000000ffff0a7224 */ /* 0x000fce00078e0a0a */
.L_x_766:
[----:B--2---:R-:W-:-:S06]  /*3e30*/  IMAD.WIDE R12, R15, 0x4, R8 ;  /* 0x000000040f0c7825 */ /* 0x004fcc00078e0208 */
[----:B------:R-:W2:Y:S01]  /*3e40*/  LDG.E R13, desc[UR10][R12.64] ;  /* 0x0000000a0c0d7981 */ /* 0x000ea2000c1e1900 */
[C---:B-1----:R-:W-:Y:S01]  /*3e50*/  IADD3 R19, P1, PT, R15.reuse, UR4, RZ ;  /* 0x000000040f137c10 */ /* 0x042fe2000ff3e0ff */
[----:B------:R-:W-:Y:S01]  /*3e60*/  VIADD R10, R10, 0x1 ;  /* 0x000000010a0a7836 */ /* 0x000fe20000000000 */
[----:B------:R-:W-:Y:S01]  /*3e70*/  BSSY.RECONVERGENT B3, `(.L_x_764) ;  /* 0x0000016000037945 */ /* 0x000fe20003800200 */
[----:B------:R-:W-:Y:S01]  /*3e80*/  IMAD.MOV.U32 R16, RZ, RZ, R5 ;  /* 0x000000ffff107224 */ /* 0x000fe200078e0005 */
[----:B------:R-:W-:Y:S01]  /*3e90*/  LEA.HI.X.SX32 R20, R15, UR5, 0x1, P1 ;  /* 0x000000050f147c11 */ /* 0x000fe200088f0eff */
[----:B------:R-:W-:Y:S01]  /*3ea0*/  IMAD.MOV.U32 R17, RZ, RZ, R6 ;  /* 0x000000ffff117224 */ /* 0x000fe200078e0006 */
[----:B------:R-:W-:Y:S01]  /*3eb0*/  ISETP.NE.AND P2, PT, R10, RZ, PT ;  /* 0x000000ff0a00720c */ /* 0x000fe20003f45270 */
[----:B------:R-:W-:Y:S02]  /*3ec0*/  IMAD.MOV.U32 R18, RZ, RZ, R3 ;  /* 0x000000ffff127224 */ /* 0x000fe400078e0003 */
        /* <DEDUP_REMOVED lines=16> */
.L_x_765:
[----:B0-----:R-:W-:Y:S05]  /*3fd0*/  BSYNC.RECONVERGENT B3 ;  /* 0x0000000000037941 */ /* 0x001fea0003800200 */
.L_x_764:
[----:B------:R-:W-:Y:S02]  /*3fe0*/  VIADD R4, R4, 0x100 ;  /* 0x0000010004047836 */ /* 0x000fe40000000000 */
[----:B------:R-:W-:Y:S01]  /*3ff0*/  VIADD R15, R15, 0x100 ;  /* 0x000001000f0f7836 */ /* 0x000fe20000000000 */
[----:B------:R-:W-:Y:S06]  /*4000*/  @P2 BRA `(.L_x_766) ;  /* 0xfffffffc00882947 */ /* 0x000fec000383ffff */
.L_x_763:
[----:B01----:R-:W-:Y:S05]  /*4010*/  BSYNC.RECONVERGENT B2 ;  /* 0x0000000000027941 */ /* 0x003fea0003800200 */
.L_x_762:
[----:B------:R-:W-:-:S13]  /*4020*/  ISETP.GE.U32.AND P0, PT, R14, 0x300, PT ;  /* 0x000003000e00780c */ /* 0x000fda0003f06070 */
[----:B------:R-:W-:Y:S05]  /*4030*/  @!P0 BRA `(.L_x_761) ;  /* 0x00000004008c8947 */ /* 0x000fea0003800000 */
[----:B------:R-:W0:Y:S01]  /*4040*/  LDC.64 R8, c[0x0][0x380] ;  /* 0x0000e000ff087b82 */ /* 0x000e220000000a00 */
[----:B------:R-:W-:-:S04]  /*4050*/  IMAD.IADD R11, R4, 0x1, R11 ;  /* 0x00000001040b7824 */ /* 0x000fc800078e020b */
[C---:B------:R-:W-:Y:S02]  /*4060*/  VIADD R20, R11.reuse, 0x100 ;  /* 0x000001000b147836 */ /* 0x040fe40000000000 */
[C---:B------:R-:W-:Y:S02]  /*4070*/  VIADD R19, R11.reuse, 0x200 ;  /* 0x000002000b137836 */ /* 0x040fe40000000000 */
[----:B------:R-:W-:Y:S01]  /*4080*/  VIADD R18, R11, 0x300 ;  /* 0x000003000b127836 */ /* 0x000fe20000000000 */
[----:B0-----:R-:W-:-:S05]  /*4090*/  IADD3 R8, P0, PT, R8, 0x800, RZ ;  /* 0x0000080008087810 */ /* 0x001fca0007f1e0ff */
[----:B------:R-:W-:-:S08]  /*40a0*/  IMAD.X R9, RZ, RZ, R9, P0 ;  /* 0x000000ffff097224 */ /* 0x000fd000000e0609 */
.L_x_775:
[----:B------:R-:W-:-:S05]  /*40b0*/  IMAD.WIDE R14, R11, 0x4, R8 ;  /* 0x000000040b0e7825 */ /* 0x000fca00078e0208 */
[----:B------:R-:W2:Y:S04]  /*40c0*/  LDG.E R24, desc[UR10][R14.64+-0x800] ;  /* 0xfff8000a0e187981 */ /* 0x000ea8000c1e1900 */
[----:B------:R0:W5:Y:S04]  /*40d0*/  LDG.E R26, desc[UR10][R14.64+-0x400] ;  /* 0xfffc000a0e1a7981 */ /* 0x000168000c1e1900 */
        /* <DEDUP_REMOVED lines=21> */
.L_x_768:
[----:B------:R-:W-:Y:S05]  /*4230*/  BSYNC.RECONVERGENT B2 ;  /* 0x0000000000027941 */ /* 0x000fea0003800200 */
.L_x_767:
        /* <DEDUP_REMOVED lines=19> */
.L_x_770:
[----:B------:R-:W-:Y:S05]  /*4370*/  BSYNC.RECONVERGENT B2 ;  /* 0x0000000000027941 */ /* 0x000fea0003800200 */
.L_x_769:
[----:B------:R-:W-:Y:S01]  /*4380*/  ISETP.GE.AND P0, PT, R3, R10, PT ;  /* 0x0000000a0300720c */ /* 0x000fe20003f06270 */
[----:B------:R-:W-:Y:S01]  /*4390*/  BSSY.RECONVERGENT B2, `(.L_x_771) ;  /* 0x0000013000027945 */ /* 0x000fe20003800200 */
[C---:B------:R-:W-:Y:S01]  /*43a0*/  IADD3 R16, P1, PT, R19.reuse, UR6, RZ ;  /* 0x0000000613107c10 */ /* 0x040fe2000ff3e0ff */
        /* <DEDUP_REMOVED lines=17> */
.L_x_772:
[----:B------:R-:W-:Y:S05]  /*44c0*/  BSYNC.RECONVERGENT B2 ;  /* 0x0000000000027941 */ /* 0x000fea0003800200 */
.L_x_771:
        /* <DEDUP_REMOVED lines=18> */
.L_x_774:
[----:B------:R-:W-:Y:S05]  /*45f0*/  BSYNC.RECONVERGENT B2 ;  /* 0x0000000000027941 */ /* 0x000fea0003800200 */
.L_x_773:
[----:B------:R-:W-:Y:S02]  /*4600*/  VIADD R4, R4, 0x400 ;  /* 0x0000040004047836 */ /* 0x000fe40000000000 */
[----:B------:R-:W-:Y:S02]  /*4610*/  VIADD R20, R20, 0x400 ;  /* 0x0000040014147836 */ /* 0x000fe40000000000 */
[----:B------:R-:W-:Y:S01]  /*4620*/  VIADD R19, R19, 0x400 ;  /* 0x0000040013137836 */ /* 0x000fe20000000000 */
[----:B------:R-:W-:Y:S01]  /*4630*/  ISETP.GE.AND P0, PT, R4, R7, PT ;  /* 0x000000070400720c */ /* 0x000fe20003f06270 */
[----:B------:R-:W-:Y:S02]  /*4640*/  VIADD R18, R18, 0x400 ;  /* 0x0000040012127836 */ /* 0x000fe40000000000 */
[----:B------:R-:W-:-:S10]  /*4650*/  VIADD R11, R11, 0x400 ;  /* 0x000004000b0b7836 */ /* 0x000fd40000000000 */
[----:B------:R-:W-:Y:S05]  /*4660*/  @!P0 BRA `(.L_x_775) ;  /* 0xfffffff800908947 */ /* 0x000fea000383ffff */
.L_x_761:
[----:B01----:R-:W-:Y:S05]  /*4670*/  BSYNC.RECONVERGENT B1 ;  /* 0x0000000000017941 */ /* 0x003fea0003800200 */
.L_x_754:
        /* <DEDUP_REMOVED lines=31> */
.L_x_777:
[----:B------:R-:W-:Y:S05]  /*4870*/  BSYNC.RECONVERGENT B1 ;  /* 0x0000000000017941 */ /* 0x000fea0003800200 */
.L_x_776:
        /* <DEDUP_REMOVED lines=24> */
.L_x_779:
[----:B------:R-:W-:Y:S05]  /*4a00*/  BSYNC.RECONVERGENT B1 ;  /* 0x0000000000017941 */ /* 0x000fea0003800200 */
.L_x_778:
[----:B---3--:R3:W4:Y:S01]  /*4a10*/  SHFL.DOWN PT, R10, R3, 0x4, 0x1f ;  /* 0x08801f00030a7f89 */ /* 0x00872200000e0000 */
[----:B------:R-:W-:Y:S01]  /*4a20*/  BSSY.RECONVERGENT B1, `(.L_x_780) ;  /* 0x0000017000017945 */ /* 0x000fe20003800200 */
[----:B0-----:R-:W-:Y:S02]  /*4a30*/  IMAD.MOV.U32 R4, RZ, RZ, R3 ;  /* 0x000000ffff047224 */ /* 0x001fe400078e0003 */
[----:B------:R3:W0:Y:S01]  /*4a40*/  SHFL.DOWN PT, R12, R5, 0x4, 0x1f ;  /* 0x08801f00050c7f89 */ /* 0x00062200000e0000 */
[----:B--2---:R-:W-:Y:S02]  /*4a50*/  IMAD.MOV.U32 R6, RZ, RZ, R5 ;  /* 0x000000ffff067224 */ /* 0x004fe400078e0005 */
[----:B------:R-:W-:Y:S01]  /*4a60*/  IMAD.MOV.U32 R7, RZ, RZ, R8 ;  /* 0x000000ffff077224 */ /* 0x000fe200078e0008 */
[----:B------:R3:W2:Y:S01]  /*4a70*/  SHFL.DOWN PT, R9, R8, 0x4, 0x1f ;  /* 0x08801f0008097f89 */ /* 0x0006a200000e0000 */
        /* <DEDUP_REMOVED lines=17> */
.L_x_781:
[----:B------:R-:W-:Y:S05]  /*4b90*/  BSYNC.RECONVERGENT B1 ;  /* 0x0000000000017941 */ /* 0x000fea0003800200 */
.L_x_780:
[----:B-1----:R1:W0:Y:S01]  /*4ba0*/  SHFL.DOWN PT, R11, R4, 0x8, 0x1f ;  /* 0x09001f00040b7f89 */ /* 0x00222200000e0000 */
[----:B------:R-:W-:Y:S01]  /*4bb0*/  BSSY.RECONVERGENT B1, `(.L_x_782) ;  /* 0x0000017000017945 */ /* 0x000fe20003800200 */
[----:B---3--:R-:W-:Y:S02]  /*4bc0*/  IMAD.MOV.U32 R3, RZ, RZ, R4 ;  /* 0x000000ffff037224 */ /* 0x008fe400078e0004 */
[----:B------:R1:W3:Y:S01]  /*4bd0*/  SHFL.DOWN PT, R13, R6, 0x8, 0x1f ;  /* 0x09001f00060d7f89 */ /* 0x0002e200000e0000 */
[----:B------:R-:W-:Y:S02]  /*4be0*/  IMAD.MOV.U32 R5, RZ, RZ, R6 ;  /* 0x000000ffff057224 */ /* 0x000fe400078e0006 */
[----:B--2---:R-:W-:Y:S01]  /*4bf0*/  IMAD.MOV.U32 R9, RZ, RZ, R7 ;  /* 0x000000ffff097224 */ /* 0x004fe200078e0007 */
[----:B------:R1:W2:Y:S01]  /*4c00*/  SHFL.DOWN PT, R8, R7, 0x8, 0x1f ;  /* 0x09001f0007087f89 */ /* 0x0002a200000e0000 */
[----:B------:R-:W-:Y:S05]  /*4c10*/  @P4 BRA `(.L_x_783) ;  /* 0x0000000000404947 */ /* 0x000fea0003800000 */
[----:B0-----:R-:W-:Y:S01]  /*4c20*/  ISETP.GE.AND P0, PT, R4, R11, PT ;  /* 0x0000000b0400720c */ /* 0x001fe20003f06270 */
[----:B------:R-:W-:Y:S02]  /*4c30*/  IMAD.MOV.U32 R3, RZ, RZ, R11 ;  /* 0x000000ffff037224 */ /* 0x000fe400078e000b */
[----:B---3--:R-:W-:Y:S02]  /*4c40*/  IMAD.MOV.U32 R5, RZ, RZ, R13 ;  /* 0x000000ffff057224 */ /* 0x008fe400078e000d */
        /* <DEDUP_REMOVED lines=13> */
.L_x_783:
[----:B------:R-:W-:Y:S05]  /*4d20*/  BSYNC.RECONVERGENT B1 ;  /* 0x0000000000017941 */ /* 0x000fea0003800200 */
.L_x_782:
[----:B-1----:R1:W1:Y:S01]  /*4d30*/  SHFL.DOWN PT, R4, R3, 0x10, 0x1f ;  /* 0x0a001f0003047f89 */ /* 0x00226200000e0000 */
[----:B------:R-:W-:Y:S01]  /*4d40*/  BSSY.RECONVERGENT B1, `(.L_x_784) ;  /* 0x0000017000017945 */ /* 0x000fe20003800200 */
[----:B------:R-:W-:Y:S02]  /*4d50*/  IMAD.MOV.U32 R6, RZ, RZ, R3 ;  /* 0x000000ffff067224 */ /* 0x000fe400078e0003 */
[----:B----4-:R4:W1:Y:S01]  /*4d60*/  SHFL.DOWN PT, R10, R5, 0x10, 0x1f ;  /* 0x0a001f00050a7f89 */ /* 0x01086200000e0000 */
[----:B------:R-:W-:Y:S02]  /*4d70*/  IMAD.MOV.U32 R7, RZ, RZ, R5 ;  /* 0x000000ffff077224 */ /* 0x000fe400078e0005 */
[----:B--2---:R-:W-:Y:S01]  /*4d80*/  IMAD.MOV.U32 R8, RZ, RZ, R9 ;  /* 0x000000ffff087224 */ /* 0x004fe200078e0009 */
[----:B0-----:R4:W0:Y:S01]  /*4d90*/  SHFL.DOWN PT, R12, R9, 0x10, 0x1f ;  /* 0x0a001f00090c7f89 */ /* 0x00182200000e0000 */
        /* <DEDUP_REMOVED lines=17> */
.L_x_785:
[----:B------:R-:W-:Y:S05]  /*4eb0*/  BSYNC.RECONVERGENT B1 ;  /* 0x0000000000017941 */ /* 0x000fea0003800200 */
.L_x_784:
[----:B------:R-:W-:Y:S04]  /*4ec0*/  BSSY.RECONVERGENT B1, `(.L_x_786) ;  /* 0x000000c000017945 */ /* 0x000fe80003800200 */
[----:B------:R-:W-:Y:S05]  /*4ed0*/  @P2 BRA `(.L_x_787) ;  /* 0x0000000000282947 */ /* 0x000fea0003800000 */
[----:B----4-:R-:W2:Y:S01]  /*4ee0*/  S2R R5, SR_CgaCtaId ;  /* 0x0000000000057919 */ /* 0x010ea20000008800 */
[----:B-1----:R-:W-:Y:S02]  /*4ef0*/  MOV R4, 0x400 ;  /* 0x0000040000047802 */ /* 0x002fe40000000f00 */
[----:B------:R-:W-:-:S04]  /*4f00*/  SHF.R.U32.HI R3, RZ, 0x1, R2 ;  /* 0x00000001ff037819 */ /* 0x000fc80000011602 */
[----:B------:R-:W-:Y:S02]  /*4f10*/  LOP3.LUT R3, R3, 0x1f0, RZ, 0xc0, !PT ;  /* 0x000001f003037812 */ /* 0x000fe400078ec0ff */
[----:B--2---:R-:W-:Y:S01]  /*4f20*/  LEA R4, R5, R4, 0x18 ;  /* 0x0000000405047211 */ /* 0x004fe200078ec0ff */
[----:B------:R-:W-:-:S04]  /*4f30*/  IMAD.MOV.U32 R5, RZ, RZ, R8 ;  /* 0x000000ffff057224 */ /* 0x000fc800078e0008 */
[----:B------:R-:W-:Y:S02]  /*4f40*/  IMAD.IADD R3, R3, 0x1, R4 ;  /* 0x0000000103037824 */ /* 0x000fe400078e0204 */
[----:B------:R-:W-:-:S03]  /*4f50*/  IMAD.MOV.U32 R4, RZ, RZ, R7 ;  /* 0x000000ffff047224 */ /* 0x000fc600078e0007 */
[----:B------:R2:W-:Y:S04]  /*4f60*/  STS [R3+0x8], R6 ;  /* 0x0000080603007388 */ /* 0x0005e80000000800 */
[----:B------:R2:W-:Y:S02]  /*4f70*/  STS.64 [R3+0x10], R4 ;  /* 0x0000100403007388 */ /* 0x0005e40000000a00 */
.L_x_787:
[----:B------:R-:W-:Y:S05]  /*4f80*/  BSYNC.RECONVERGENT B1 ;  /* 0x0000000000017941 */ /* 0x000fea0003800200 */
.L_x_786:
        /* <DEDUP_REMOVED lines=27> */
.L_x_789:
[----:B------:R-:W-:Y:S05]  /*5140*/  BSYNC.RECONVERGENT B1 ;  /* 0x0000000000017941 */ /* 0x000fea0003800200 */
.L_x_788:
        /* <DEDUP_REMOVED lines=27> */
.L_x_791:
[----:B------:R-:W-:Y:S05]  /*5300*/  BSYNC.RECONVERGENT B1 ;  /* 0x0000000000017941 */ /* 0x000fea0003800200 */
.L_x_790:
        /* <DEDUP_REMOVED lines=17> */
.L_x_793:
[----:B------:R-:W-:Y:S05]  /*5420*/  BSYNC.RECONVERGENT B1 ;  /* 0x0000000000017941 */ /* 0x000fea0003800200 */
.L_x_792:
        /* <DEDUP_REMOVED lines=17> */
.L_x_795:
[----:B------:R-:W-:Y:S05]  /*5540*/  BSYNC.RECONVERGENT B1 ;  /* 0x0000000000017941 */ /* 0x000fea0003800200 */
.L_x_794:
        /* <DEDUP_REMOVED lines=17> */
.L_x_797:
[----:B------:R-:W-:Y:S05]  /*5660*/  BSYNC.RECONVERGENT B1 ;  /* 0x0000000000017941 */ /* 0x000fea0003800200 */
.L_x_796:
        /* <DEDUP_REMOVED lines=17> */
.L_x_799:
[----:B------:R-:W-:Y:S05]  /*5780*/  BSYNC.RECONVERGENT B1 ;  /* 0x0000000000017941 */ /* 0x000fea0003800200 */
.L_x_798:
        /* <DEDUP_REMOVED lines=16> */
.L_x_717:
[----:B------:R-:W-:Y:S05]  /*5890*/  BSYNC.RECONVERGENT B0 ;  /* 0x0000000000007941 */ /* 0x000fea0003800200 */
.L_x_684:
[----:B------:R-:W-:Y:S05]  /*58a0*/  @P2 EXIT ;  /* 0x000000000000294d */ /* 0x000fea0003800000 */
[----:B-1234-:R-:W1:Y:S01]  /*58b0*/  LDC.64 R2, c[0x0][0x390] ;  /* 0x0000e400ff027b82 */ /* 0x01ee620000000a00 */
[----:B0-----:R-:W-:Y:S02]  /*58c0*/  IMAD.MOV.U32 R9, RZ, RZ, R8 ;  /* 0x000000ffff097224 */ /* 0x001fe400078e0008 */
[----:B------:R-:W-:Y:S02]  /*58d0*/  IMAD.MOV.U32 R8, RZ, RZ, R7 ;  /* 0x000000ffff087224 */ /* 0x000fe400078e0007 */
[----:B-1----:R-:W-:-:S05]  /*58e0*/  IMAD.WIDE.U32 R2, R0, 0x10, R2 ;  /* 0x0000001000027825 */ /* 0x002fca00078e0002 */
[----:B------:R-:W-:Y:S04]  /*58f0*/  STG.E.64 desc[UR10][R2.64+0x8], R8 ;  /* 0x0000080802007986 */ /* 0x000fe8000c101b0a */
[----:B------:R-:W-:Y:S01]  /*5900*/  STG.E desc[UR10][R2.64], R6 ;  /* 0x0000000602007986 */ /* 0x000fe2000c10190a */
[----:B------:R-:W-:Y:S05]  /*5910*/  EXIT ;  /* 0x000000000000794d */ /* 0x000fea0003800000 */
.L_x_800:
        /* <DEDUP_REMOVED lines=14> */
.L_x_1426:


//--------------------- .text._ZN6thrust24THRUST_300001_SM_1000_NS8cuda_cub4core6detail13_kernel_agentINS1_8__reduce11ReduceAgentINS0_12zip_iteratorIN4cuda3std3__45tupleIJNS0_6detail15normal_iteratorINS0_10device_ptrIiEEEENS0_17counting_iteratorIlNS0_11use_defaultESI_SI_EEEEEEEPNSB_IJilEEESM_iNS1_9__extrema9arg_max_fIilNSA_4lessIiEEEEEEJSL_SN_iSS_EEEvDpT0_ --------------------------
	.section	.text._ZN6thrust24THRUST_300001_SM_1000_NS8cuda_cub4core6detail13_kernel_agentINS1_8__reduce11ReduceAgentINS0_12zip_iteratorIN4cuda3std3__45tupleIJNS0_6detail15normal_iteratorINS0_10device_ptrIiEEEENS0_17counting_iteratorIlNS0_11use_defaultESI_SI_EEEEEEEPNSB_IJilEEESM_iNS1_9__extrema9arg_max_fIilNSA_4lessIiEEEEEEJSL_SN_iSS_EEEvDpT0_,"ax",@progbits
	.align	128
        .global         _ZN6thrust24THRUST_300001_SM_1000_NS8cuda_cub4core6detail13_kernel_agentINS1_8__reduce11ReduceAgentINS0_12zip_iteratorIN4cuda3std3__45tupleIJNS0_6detail15normal_iteratorINS0_10device_ptrIiEEEENS0_17counting_iteratorIlNS0_11use_defaultESI_SI_EEEEEEEPNSB_IJilEEESM_iNS1_9__extrema9arg_max_fIilNSA_4lessIiEEEEEEJSL_SN_iSS_EEEvDpT0_
        .type           _ZN6thrust24THRUST_300001_SM_1000_NS8cuda_cub4core6detail13_kernel_agentINS1_8__reduce11ReduceAgentINS0_12zip_iteratorIN4cuda3std3__45tupleIJNS0_6detail15normal_iteratorINS0_10device_ptrIiEEEENS0_17counting_iteratorIlNS0_11use_defaultESI_SI_EEEEEEEPNSB_IJilEEESM_iNS1_9__extrema9arg_max_fIilNSA_4lessIiEEEEEEJSL_SN_iSS_EEEvDpT0_,@function
        .size           _ZN6thrust24THRUST_300001_SM_1000_NS8cuda_cub4core6detail13_kernel_agentINS1_8__reduce11ReduceAgentINS0_12zip_iteratorIN4cuda3std3__45tupleIJNS0_6detail15normal_iteratorINS0_10device_ptrIiEEEENS0_17counting_iteratorIlNS0_11use_defaultESI_SI_EEEEEEEPNSB_IJilEEESM_iNS1_9__extrema9arg_max_fIilNSA_4lessIiEEEEEEJSL_SN_iSS_EEEvDpT0_,(.L_x_1427 - _ZN6thrust24THRUST_300001_SM_1000_NS8cuda_cub4core6detail13_kernel_agentINS1_8__reduce11ReduceAgentINS0_12zip_iteratorIN4cuda3std3__45tupleIJNS0_6detail15normal_iteratorINS0_10device_ptrIiEEEENS0_17counting_iteratorIlNS0_11use_defaultESI_SI_EEEEEEEPNSB_IJilEEESM_iNS1_9__extrema9arg_max_fIilNSA_4lessIiEEEEEEJSL_SN_iSS_EEEvDpT0_)
        .other          _ZN6thrust24THRUST_300001_SM_1000_NS8cuda_cub4core6detail13_kernel_agentINS1_8__reduce11ReduceAgentINS0_12zip_iteratorIN4cuda3std3__45tupleIJNS0_6detail15normal_iteratorINS0_10device_ptrIiEEEENS0_17counting_iteratorIlNS0_11use_defaultESI_SI_EEEEEEEPNSB_IJilEEESM_iNS1_9__extrema9arg_max_fIilNSA_4lessIiEEEEEEJSL_SN_iSS_EEEvDpT0_,@"STO_CUDA_ENTRY STV_DEFAULT"
_ZN6thrust24THRUST_300001_SM_1000_NS8cuda_cub4core6detail13_kernel_agentINS1_8__reduce11ReduceAgentINS0_12zip_iteratorIN4cuda3std3__45tupleIJNS0_6detail15normal_iteratorINS0_10device_ptrIiEEEENS0_17counting_iteratorIlNS0_11use_defaultESI_SI_EEEEEEEPNSB_IJilEEESM_iNS1_9__extrema9arg_max_fIilNSA_4lessIiEEEEEEJSL_SN_iSS_EEEvDpT0_:
.text._ZN6thrust24THRUST_300001_SM_1000_NS8cuda_cub4core6detail13_kernel_agentINS1_8__reduce11ReduceAgentINS0_12zip_iteratorIN4cuda3std3__45tupleIJNS0_6detail15normal_iteratorINS0_10device_ptrIiEEEENS0_17counting_iteratorIlNS0_11use_defaultESI_SI_EEEEEEEPNSB_IJilEEESM_iNS1_9__extrema9arg_max_fIilNSA_4lessIiEEEEEEJSL_SN_iSS_EEEvDpT0_:
        /* <DEDUP_REMOVED lines=23> */
.L_x_804:
[----:B0-----:R-:W-:Y:S05]  /*0170*/  BSYNC.RECONVERGENT B1 ;  /* 0x0000000000017941 */ /* 0x001fea0003800200 */
.L_x_803:
        /* <DEDUP_REMOVED lines=17> */
.L_x_811:
        /* <DEDUP_REMOVED lines=24> */
.L_x_810:
[----:B------:R-:W-:Y:S05]  /*0410*/  BSYNC.RECONVERGENT B3 ;  /* 0x0000000000037941 */ /* 0x000fea0003800200 */
.L_x_809:
[----:B------:R-:W-:Y:S01]  /*0420*/  IADD3 R5, P0, PT, R5, 0x100, RZ ;  /* 0x0000010005057810 */ /* 0x000fe20007f1e0ff */
[----:B------:R-:W-:Y:S02]  /*0430*/  VIADD R9, R9, 0x100 ;  /* 0x0000010009097836 */ /* 0x000fe40000000000 */
[----:B------:R-:W-:Y:S02]  /*0440*/  IMAD.X R3, RZ, RZ, R3, P3 ;  /* 0x000000ffff037224 */ /* 0x000fe400018e0603 */
[----:B------:R-:W-:Y:S01]  /*0450*/  IMAD.X R10, RZ, RZ, R10, P0 ;  /* 0x000000ffff0a7224 */ /* 0x000fe200000e060a */
[----:B------:R-:W-:Y:S07]  /*0460*/  @P2 BRA `(.L_x_811) ;  /* 0xfffffffc00882947 */ /* 0x000fee000383ffff */
.L_x_808:
[----:B------:R-:W-:Y:S05]  /*0470*/  BSYNC.RECONVERGENT B2 ;  /* 0x0000000000027941 */ /* 0x000fea0003800200 */
.L_x_807:
[----:B------:R-:W-:-:S13]  /*0480*/  ISETP.GE.U32.AND P0, PT, R11, 0x300, PT ;  /* 0x000003000b00780c */ /* 0x000fda0003f06070 */
[----:B------:R-:W-:Y:S05]  /*0490*/  @!P0 BRA `(.L_x_806) ;  /* 0x00000004007c8947 */ /* 0x000fea0003800000 */
[----:B------:R-:W0:Y:S01]  /*04a0*/  LDC.64 R4, c[0x0][0x380] ;  /* 0x0000e000ff047b82 */ /* 0x000e220000000a00 */
[----:B------:R-:W-:-:S07]  /*04b0*/  VIADD R10, R9, 0x200 ;  /* 0x00000200090a7836 */ /* 0x000fce0000000000 */
[----:B------:R-:W1:Y:S02]  /*04c0*/  LDC.64 R2, c[0x0][0x388] ;  /* 0x0000e200ff027b82 */ /* 0x000e640000000a00 */
.L_x_820:
        /* <DEDUP_REMOVED lines=26> */
.L_x_813:
[----:B------:R-:W-:Y:S05]  /*0670*/  BSYNC.RECONVERGENT B2 ;  /* 0x0000000000027941 */ /* 0x000fea0003800200 */
.L_x_812:
        /* <DEDUP_REMOVED lines=20> */
.L_x_815:
[----:B------:R-:W-:Y:S05]  /*07c0*/  BSYNC.RECONVERGENT B2 ;  /* 0x0000000000027941 */ /* 0x000fea0003800200 */
.L_x_814:
        /* <DEDUP_REMOVED lines=20> */
.L_x_817:
[----:B------:R-:W-:Y:S05]  /*0910*/  BSYNC.RECONVERGENT B2 ;  /* 0x0000000000027941 */ /* 0x000fea0003800200 */
.L_x_816:
        /* <DEDUP_REMOVED lines=18> */
.L_x_819:
[----:B------:R-:W-:Y:S05]  /*0a40*/  BSYNC.RECONVERGENT B2 ;  /* 0x0000000000027941 */ /* 0x000fea0003800200 */
.L_x_818:
[C---:B------:R-:W-:Y:S02]  /*0a50*/  VIADD R9, R10.reuse, 0x200 ;  /* 0x000002000a097836 */ /* 0x040fe40000000000 */
[----:B------:R-:W-:-:S03]  /*0a60*/  VIADD R10, R10, 0x400 ;  /* 0x000004000a0a7836 */ /* 0x000fc60000000000 */
[----:B------:R-:W-:-:S13]  /*0a70*/  ISETP.GE.AND P0, PT, R9, UR5, PT ;  /* 0x0000000509007c0c */ /* 0x000fda000bf06270 */
[----:B------:R-:W-:Y:S05]  /*0a80*/  @!P0 BRA `(.L_x_820) ;  /* 0xfffffff800908947 */ /* 0x000fea000383ffff */
.L_x_806:
[----:B------:R-:W-:Y:S05]  /*0a90*/  BSYNC.RECONVERGENT B1 ;  /* 0x0000000000017941 */ /* 0x000fea0003800200 */
.L_x_805:
        /* <DEDUP_REMOVED lines=31> */
.L_x_823:
[----:B------:R-:W-:Y:S05]  /*0c90*/  BSYNC.RECONVERGENT B1 ;  /* 0x0000000000017941 */ /* 0x000fea0003800200 */
.L_x_822:
        /* <DEDUP_REMOVED lines=27> */
.L_x_825:
[----:B------:R-:W-:Y:S05]  /*0e50*/  BSYNC.RECONVERGENT B1 ;  /* 0x0000000000017941 */ /* 0x000fea0003800200 */
.L_x_824:
        /* <DEDUP_REMOVED lines=24> */
.L_x_827:
[----:B------:R-:W-:Y:S05]  /*0fe0*/  BSYNC.RECONVERGENT B1 ;  /* 0x0000000000017941 */ /* 0x000fea0003800200 */
.L_x_826:
        /* <DEDUP_REMOVED lines=24> */
.L_x_829:
[----:B------:R-:W-:Y:S05]  /*1170*/  BSYNC.RECONVERGENT B1 ;  /* 0x0000000000017941 */ /* 0x000fea0003800200 */
.L_x_828:
        /* <DEDUP_REMOVED lines=24> */
.L_x_831:
[----:B------:R-:W-:Y:S05]  /*1300*/  BSYNC.RECONVERGENT B1 ;  /* 0x0000000000017941 */ /* 0x000fea0003800200 */
.L_x_830:
        /* <DEDUP_REMOVED lines=12> */
.L_x_833:
[----:B------:R-:W-:Y:S05]  /*13d0*/  BSYNC.RECONVERGENT B1 ;  /* 0x0000000000017941 */ /* 0x000fea0003800200 */
.L_x_832:
        /* <DEDUP_REMOVED lines=27> */
.L_x_836:
[----:B------:R-:W-:Y:S05]  /*1590*/  BSYNC.RECONVERGENT B1 ;  /* 0x0000000000017941 */ /* 0x000fea0003800200 */
.L_x_835:
        /* <DEDUP_REMOVED lines=27> */
.L_x_838:
[----:B------:R-:W-:Y:S05]  /*1750*/  BSYNC.RECONVERGENT B1 ;  /* 0x0000000000017941 */ /* 0x000fea0003800200 */
.L_x_837:
        /* <DEDUP_REMOVED lines=17> */
.L_x_840:
[----:B------:R-:W-:Y:S05]  /*1870*/  BSYNC.RECONVERGENT B1 ;  /* 0x0000000000017941 */ /* 0x000fea0003800200 */
.L_x_839:
        /* <DEDUP_REMOVED lines=17> */
.L_x_842:
[----:B------:R-:W-:Y:S05]  /*1990*/  BSYNC.RECONVERGENT B1 ;  /* 0x0000000000017941 */ /* 0x000fea0003800200 */
.L_x_841:
        /* <DEDUP_REMOVED lines=17> */
.L_x_844:
[----:B------:R-:W-:Y:S05]  /*1ab0*/  BSYNC.RECONVERGENT B1 ;  /* 0x0000000000017941 */ /* 0x000fea0003800200 */
.L_x_843:
        /* <DEDUP_REMOVED lines=17> */
.L_x_846:
[----:B------:R-:W-:Y:S05]  /*1bd0*/  BSYNC.RECONVERGENT B1 ;  /* 0x0000000000017941 */ /* 0x000fea0003800200 */
.L_x_845:
        /* <DEDUP_REMOVED lines=18> */
.L_x_821:
        /* <DEDUP_REMOVED lines=41> */
.L_x_848:
[----:B------:R-:W-:Y:S05]  /*1f90*/  BSYNC.RECONVERGENT B1 ;  /* 0x0000000000017941 */ /* 0x000fea0003800200 */
.L_x_847:
        /* <DEDUP_REMOVED lines=24> */
.L_x_850:
[----:B------:R-:W-:Y:S05]  /*2120*/  BSYNC.RECONVERGENT B1 ;  /* 0x0000000000017941 */ /* 0x000fea0003800200 */
.L_x_849:
        /* <DEDUP_REMOVED lines=24> */
.L_x_852:
[----:B------:R-:W-:Y:S05]  /*22b0*/  BSYNC.RECONVERGENT B1 ;  /* 0x0000000000017941 */ /* 0x000fea0003800200 */
.L_x_851:
        /* <DEDUP_REMOVED lines=24> */
.L_x_854:
[----:B------:R-:W-:Y:S05]  /*2440*/  BSYNC.RECONVERGENT B1 ;  /* 0x0000000000017941 */ /* 0x000fea0003800200 */
.L_x_853:
        /* <DEDUP_REMOVED lines=24> */
.L_x_856:
[----:B------:R-:W-:Y:S05]  /*25d0*/  BSYNC.RECONVERGENT B1 ;  /* 0x0000000000017941 */ /* 0x000fea0003800200 */
.L_x_855:
        /* <DEDUP_REMOVED lines=12> */
.L_x_858:
[----:B------:R-:W-:Y:S05]  /*26a0*/  BSYNC.RECONVERGENT B1 ;  /* 0x0000000000017941 */ /* 0x000fea0003800200 */
.L_x_857:
        /* <DEDUP_REMOVED lines=30> */
.L_x_860:
[----:B------:R-:W-:Y:S05]  /*2890*/  BSYNC.RECONVERGENT B1 ;  /* 0x0000000000017941 */ /* 0x000fea0003800200 */
.L_x_859:
        /* <DEDUP_REMOVED lines=27> */
.L_x_862:
[----:B------:R-:W-:Y:S05]  /*2a50*/  BSYNC.RECONVERGENT B1 ;  /* 0x0000000000017941 */ /* 0x000fea0003800200 */
.L_x_861:
        /* <DEDUP_REMOVED lines=27> */
.L_x_864:
[----:B------:R-:W-:Y:S05]  /*2c10*/  BSYNC.RECONVERGENT B1 ;  /* 0x0000000000017941 */ /* 0x000fea0003800200 */
.L_x_863:
        /* <DEDUP_REMOVED lines=27> */
.L_x_866:
[----:B------:R-:W-:Y:S05]  /*2dd0*/  BSYNC.RECONVERGENT B1 ;  /* 0x0000000000017941 */ /* 0x000fea0003800200 */
.L_x_865:
        /* <DEDUP_REMOVED lines=27> */
.L_x_868:
[----:B------:R-:W-:Y:S05]  /*2f90*/  BSYNC.RECONVERGENT B1 ;  /* 0x0000000000017941 */ /* 0x000fea0003800200 */
.L_x_867:
        /* <DEDUP_REMOVED lines=27> */
.L_x_870:
[----:B------:R-:W-:Y:S05]  /*3150*/  BSYNC.RECONVERGENT B1 ;  /* 0x0000000000017941 */ /* 0x000fea0003800200 */
.L_x_869:
        /* <DEDUP_REMOVED lines=28> */
.L_x_802:
        /* <DEDUP_REMOVED lines=9> */
[----:B------:R-:W-:Y:S01]  /*33b0*/  UISETP.GE.U32.AND UP0, UPT, UR4, 0xa00, UPT ;  /* 0x00000a000400788c */ /* 0x000fe2000bf06070 */
[----:B---3--:R-:W-:-:S02]  /*33c0*/  VIMNMX R10, PT, PT, R4, R5, !PT ;  /* 0x00000005040a7248 */ /* 0x008fc40007fe0100 */
[----:B------:R-:W-:Y:S01]  /*33d0*/  ISETP.GE.AND P0, PT, R4, R5, PT ;  /* 0x000000050400720c */ /* 0x000fe20003f06270 */
[----:B------:R-:W-:Y:S01]  /*33e0*/  VIADD R5, R0, 0x200 ;  /* 0x0000020000057836 */ /* 0x000fe20000000000 */
[----:B----4-:R-:W-:Y:S02]  /*33f0*/  VIMNMX R9, PT, PT, R7, R10, !PT ;  /* 0x0000000a07097248 */ /* 0x010fe40007fe0100 */
[----:B------:R-:W-:Y:S02]  /*3400*/  ISETP.GE.AND P2, PT, R10, R7, PT ;  /* 0x000000070a00720c */ /* 0x000fe40003f46270 */
[----:B-----5:R-:W-:Y:S02]  /*3410*/  ISETP.GE.AND P3, PT, R9, R8, PT ;  /* 0x000000080900720c */ /* 0x020fe40003f66270 */
[----:B------:R-:W-:Y:S01]  /*3420*/  VIMNMX R7, PT, PT, R8, R9, !PT ;  /* 0x0000000908077248 */ /* 0x000fe20007fe0100 */
[C---:B------:R-:W-:Y:S01]  /*3430*/  VIADD R9, R0.reuse, 0x100 ;  /* 0x0000010000097836 */ /* 0x040fe20000000000 */
[----:B------:R-:W-:-:S02]  /*3440*/  LOP3.LUT R8, R0, 0x400, RZ, 0xfc, !PT ;  /* 0x0000040000087812 */ /* 0x000fc400078efcff */
[----:B--2---:R-:W-:-:S05]  /*3450*/  ISETP.GE.AND P1, PT, R7, R6, PT ;  /* 0x000000060700720c */ /* 0x004fca0003f26270 */
[----:B------:R-:W-:Y:S02]  /*3460*/  @P2 SEL R5, R9, R0, !P0 ;  /* 0x0000000009052207 */ /* 0x000fe40004000000 */
[----:B------:R-:W-:-:S06]  /*3470*/  @!P3 VIADD R5, R0, 0x300 ;  /* 0x000003000005b836 */ /* 0x000fcc0000000000 */
        /* <DEDUP_REMOVED lines=13> */
[----:B------:R-:W0:Y:S01]  /*3550*/  LDCU UR4, c[0x0][0x398] ;  /* 0x00007300ff0477ac */ /* 0x000e220008000800 */
[----:B------:R-:W-:Y:S02]  /*3560*/  IMAD.MOV.U32 R21, RZ, RZ, R8 ;  /* 0x000000ffff157224 */ /* 0x000fe400078e0008 */
[----:B------:R-:W-:Y:S01]  /*3570*/  IMAD.MOV.U32 R20, RZ, RZ, R9 ;  /* 0x000000ffff147224 */ /* 0x000fe200078e0009 */
[----:B------:R-:W1:Y:S01]  /*3580*/  LDCU.64 UR6, c[0x0][0x388] ;  /* 0x00007100ff0677ac */ /* 0x000e620008000a00 */
[----:B------:R-:W-:-:S07]  /*3590*/  IMAD.MOV.U32 R7, RZ, RZ, 0x500 ;  /* 0x00000500ff077424 */ /* 0x000fce00078e00ff */
.L_x_872:
[----:B------:R-:W-:-:S05]  /*35a0*/  IMAD.WIDE.U32 R4, R7, 0x4, R2 ;  /* 0x0000000407047825 */ /* 0x000fca00078e0002 */
[----:B------:R-:W2:Y:S04]  /*35b0*/  LDG.E R11, desc[UR8][R4.64] ;  /* 0x00000008040b7981 */ /* 0x000ea8000c1e1900 */
[----:B------:R-:W3:Y:S04]  /*35c0*/  LDG.E R12, desc[UR8][R4.64+0x400] ;  /* 0x00040008040c7981 */ /* 0x000ee8000c1e1900 */
[----:B------:R-:W4:Y:S04]  /*35d0*/  LDG.E R13, desc[UR8][R4.64+0x800] ;  /* 0x00080008040d7981 */ /* 0x000f28000c1e1900 */
[----:B------:R-:W5:Y:S04]  /*35e0*/  LDG.E R14, desc[UR8][R4.64+0xc00] ;  /* 0x000c0008040e7981 */ /* 0x000f68000c1e1900 */
[----:B------:R0:W5:Y:S01]  /*35f0*/  LDG.E R6, desc[UR8][R4.64+0x1000] ;  /* 0x0010000804067981 */ /* 0x000162000c1e1900 */
[----:B-1----:R-:W-:-:S04]  /*3600*/  IADD3 R18, P0, P1, R0, UR6, R7 ;  /* 0x0000000600127c10 */ /* 0x002fc8000f91e007 */
[----:B------:R-:W-:Y:S02]  /*3610*/  IADD3.X R19, PT, PT, RZ, UR7, RZ, P0, P1 ;  /* 0x00000007ff137c10 */ /* 0x000fe400087e24ff */
[C---:B------:R-:W-:Y:S02]  /*3620*/  IADD3 R17, P3, PT, R18.reuse, 0x100, RZ ;  /* 0x0000010012117810 */ /* 0x040fe40007f7e0ff */
[C---:B------:R-:W-:Y:S02]  /*3630*/  IADD3 R15, P5, PT, R18.reuse, 0x300, RZ ;  /* 0x00000300120f7810 */ /* 0x040fe40007fbe0ff */
[----:B------:R-:W-:Y:S01]  /*3640*/  IADD3 R8, P6, PT, R18, 0x400, RZ ;  /* 0x0000040012087810 */ /* 0x000fe20007fde0ff */
[--C-:B------:R-:W-:Y:S02]  /*3650*/  IMAD.X R16, RZ, RZ, R19.reuse, P3 ;  /* 0x000000ffff107224 */ /* 0x100fe400018e0613 */
[--C-:B0-----:R-:W-:Y:S02]  /*3660*/  IMAD.X R4, RZ, RZ, R19.reuse, P5 ;  /* 0x000000ffff047224 */ /* 0x101fe400028e0613 */
        /* <DEDUP_REMOVED lines=23> */
[----:B-----5:R-:W-:Y:S02]  /*37e0*/  ISETP.GE.AND P1, PT, R13, R14, PT ;  /* 0x0000000e0d00720c */ /* 0x020fe40003f26270 */
[----:B------:R-:W-:-:S11]  /*37f0*/  @P2 SEL R5, R16, R5, P0 ;  /* 0x0000000510052207 */ /* 0x000fd60000000000 */
[----:B------:R-:W-:-:S04]  /*3800*/  @P1 ISETP.GE.U32.AND P0, PT, R10, R15, PT ;  /* 0x0000000f0a00120c */ /* 0x000fc80003f06070 */
[----:B------:R-:W-:-:S04]  /*3810*/  @P1 ISETP.GE.AND.EX P0, PT, R5, R4, PT, P0 ;  /* 0x000000040500120c */ /* 0x000fc80003f06300 */
[----:B------:R-:W-:-:S04]  /*3820*/  @P1 ISETP.LT.OR P0, PT, R14, R13, !P0 ;  /* 0x0000000d0e00120c */ /* 0x000fc80004701670 */
[----:B------:R-:W-:Y:S02]  /*3830*/  @P1 SEL R14, R13, R14, P0 ;  /* 0x0000000e0d0e1207 */ /* 0x000fe40000000000 */
[----:B------:R-:W-:Y:S01]  /*3840*/  @P1 SEL R15, R10, R15, P0 ;  /* 0x0000000f0a0f1207 */ /* 0x000fe20000000000 */
[----:B------:R-:W-:Y:S01]  /*3850*/  VIADD R10, R7, 0xa00 ;  /* 0x00000a00070a7836 */ /* 0x000fe20000000000 */
[----:B------:R-:W-:Y:S02]  /*3860*/  ISETP.GE.AND P2, PT, R14, R6, PT ;  /* 0x000000060e00720c */ /* 0x000fe40003f46270 */
[----:B------:R-:W-:Y:S01]  /*3870*/  @P1 SEL R4, R5, R4, P0 ;  /* 0x0000000405041207 */ /* 0x000fe20000000000 */
[----:B------:R-:W-:Y:S01]  /*3880*/  VIADD R5, R7, 0x500 ;  /* 0x0000050007057836 */ /* 0x000fe20000000000 */
[----:B------:R-:W-:-:S03]  /*3890*/  ISETP.GT.AND P1, PT, R10, UR4, PT ;  /* 0x000000040a007c0c */ /* 0x000fc6000bf24270 */
[----:B------:R-:W-:-:S06]  /*38a0*/  IMAD.MOV.U32 R7, RZ, RZ, R5 ;  /* 0x000000ffff077224 */ /* 0x000fcc00078e0005 */
        /* <DEDUP_REMOVED lines=10> */
.L_x_871:
        /* <DEDUP_REMOVED lines=14> */
[----:B------:R-:W-:Y:S01]  /*3a30*/  IMAD.IADD R11, R0, 0x1, R5 ;  /* 0x00000001000b7824 */ /* 0x000fe200078e0205 */
[----:B------:R-:W-:-:S04]  /*3a40*/  LEA.HI R4, R13, 0x1, RZ, 0x18 ;  /* 0x000000010d047811 */ /* 0x000fc800078fc0ff */
[----:B------:R-:W-:Y:S01]  /*3a50*/  LOP3.LUT R10, R4, 0x3, RZ, 0xc0, !PT ;  /* 0x00000003040a7812 */ /* 0x000fe200078ec0ff */
[----:B------:R-:W-:-:S04]  /*3a60*/  IMAD.MOV.U32 R4, RZ, RZ, R0 ;  /* 0x000000ffff047224 */ /* 0x000fc800078e0000 */
[----:B------:R-:W-:Y:S02]  /*3a70*/  IMAD.MOV R10, RZ, RZ, -R10 ;  /* 0x000000ffff0a7224 */ /* 0x000fe400078e0a0a */
[C---:B0-----:R-:W-:Y:S01]  /*3a80*/  IMAD.WIDE.U32 R2, R11.reuse, 0x4, R2 ;  /* 0x000000040b027825 */ /* 0x041fe200078e0002 */
[----:B------:R-:W-:-:S05]  /*3a90*/  IADD3 R11, P0, PT, R11, UR6, RZ ;  /* 0x000000060b0b7c10 */ /* 0x000fca000ff1e0ff */
[----:B------:R-:W-:-:S08]  /*3aa0*/  IMAD.X R12, RZ, RZ, UR7, P0 ;  /* 0x00000007ff0c7e24 */ /* 0x000fd000080e06ff */
.L_x_879:
[----:B------:R0:W2:Y:S01]  /*3ab0*/  LDG.E R17, desc[UR8][R2.64] ;  /* 0x0000000802117981 */ /* 0x0000a2000c1e1900 */
[----:B------:R-:W-:Y:S01]  /*3ac0*/  VIADD R10, R10, 0x1 ;  /* 0x000000010a0a7836 */ /* 0x000fe20000000000 */
[----:B------:R-:W-:Y:S01]  /*3ad0*/  BSSY.RECONVERGENT B3, `(.L_x_877) ;  /* 0x0000016000037945 */ /* 0x000fe20003800200 */
[----:B------:R-:W-:Y:S02]  /*3ae0*/  IMAD.MOV.U32 R14, RZ, RZ, R8 ;  /* 0x000000ffff0e7224 */ /* 0x000fe400078e0008 */
[----:B------:R-:W-:Y:S01]  /*3af0*/  IMAD.MOV.U32 R15, RZ, RZ, R9 ;  /* 0x000000ffff0f7224 */ /* 0x000fe200078e0009 */
[----:B------:R-:W-:Y:S01]  /*3b00*/  ISETP.NE.AND P2, PT, R10, RZ, PT ;  /* 0x000000ff0a00720c */ /* 0x000fe20003f45270 */
[----:B------:R-:W-:Y:S02]  /*3b10*/  IMAD.MOV.U32 R16, RZ, RZ, R6 ;  /* 0x000000ffff107224 */ /* 0x000fe400078e0006 */
        /* <DEDUP_REMOVED lines=17> */
.L_x_878:
[----:B------:R-:W-:Y:S05]  /*3c30*/  BSYNC.RECONVERGENT B3 ;  /* 0x0000000000037941 */ /* 0x000fea0003800200 */
.L_x_877:
[----:B------:R-:W-:Y:S01]  /*3c40*/  IADD3 R11, P0, PT, R11, 0x100, RZ ;  /* 0x000001000b0b7810 */ /* 0x000fe20007f1e0ff */
[----:B------:R-:W-:Y:S02]  /*3c50*/  VIADD R4, R4, 0x100 ;  /* 0x0000010004047836 */ /* 0x000fe40000000000 */
[----:B------:R-:W-:Y:S02]  /*3c60*/  IMAD.X R3, RZ, RZ, R3, P3 ;  /* 0x000000ffff037224 */ /* 0x000fe400018e0603 */
[----:B------:R-:W-:Y:S01]  /*3c70*/  IMAD.X R12, RZ, RZ, R12, P0 ;  /* 0x000000ffff0c7224 */ /* 0x000fe200000e060c */
[----:B------:R-:W-:Y:S07]  /*3c80*/  @P2 BRA `(.L_x_879) ;  /* 0xfffffffc00882947 */ /* 0x000fee000383ffff */
.L_x_876:
[----:B------:R-:W-:Y:S05]  /*3c90*/  BSYNC.RECONVERGENT B2 ;  /* 0x0000000000027941 */ /* 0x000fea0003800200 */
.L_x_875:
[----:B------:R-:W-:-:S13]  /*3ca0*/  ISETP.GE.U32.AND P0, PT, R13, 0x300, PT ;  /* 0x000003000d00780c */ /* 0x000fda0003f06070 */
[----:B------:R-:W-:Y:S05]  /*3cb0*/  @!P0 BRA `(.L_x_874) ;  /* 0x0000000400bc8947 */ /* 0x000fea0003800000 */
[----:B------:R-:W0:Y:S01]  /*3cc0*/  LDCU.128 UR12, c[0x0][0x380] ;  /* 0x00007000ff0c77ac */ /* 0x000e220008000c00 */
[----:B------:R-:W1:Y:S01]  /*3cd0*/  LDC.64 R14, c[0x0][0x380] ;  /* 0x0000e000ff0e7b82 */ /* 0x000e620000000a00 */
[C---:B------:R-:W-:Y:S01]  /*3ce0*/  IADD3 R12, P1, PT, R4.reuse, R5, RZ ;  /* 0x00000005040c7210 */ /* 0x040fe20007f3e0ff */
[C---:B------:R-:W-:Y:S02]  /*3cf0*/  IMAD.IADD R10, R4.reuse, 0x1, R5 ;  /* 0x00000001040a7824 */ /* 0x040fe400078e0205 */
[----:B------:R-:W-:Y:S02]  /*3d00*/  VIADD R13, R4, 0x200 ;  /* 0x00000200040d7836 */ /* 0x000fe40000000000 */
[----:B------:R-:W-:Y:S02]  /*3d10*/  IMAD.X R5, RZ, RZ, RZ, P1 ;  /* 0x000000ffff057224 */ /* 0x000fe400008e06ff */
[----:B------:R-:W2:Y:S01]  /*3d20*/  LDC.64 R2, c[0x0][0x388] ;  /* 0x0000e200ff027b82 */ /* 0x000ea20000000a00 */
[----:B0-----:R-:W-:-:S02]  /*3d30*/  LEA R17, P2, R12, UR12, 0x2 ;  /* 0x0000000c0c117c11 */ /* 0x001fc4000f8410ff */
[----:B------:R-:W-:Y:S02]  /*3d40*/  IADD3 R11, P0, PT, R10, UR14, RZ ;  /* 0x0000000e0a0b7c10 */ /* 0x000fe4000ff1e0ff */
[----:B------:R-:W-:Y:S02]  /*3d50*/  IADD3 R17, P1, PT, R17, 0xc00, RZ ;  /* 0x00000c0011117810 */ /* 0x000fe40007f3e0ff */
[----:B------:R-:W-:Y:S01]  /*3d60*/  LEA.HI.X R5, R12, UR13, R5, 0x2, P2 ;  /* 0x0000000d0c057c11 */ /* 0x000fe200090f1405 */
[----:B-1----:R-:W-:-:S04]  /*3d70*/  IMAD.WIDE.U32 R14, R10, 0x4, R14 ;  /* 0x000000040a0e7825 */ /* 0x002fc800078e000e */
[----:B------:R-:W-:Y:S02]  /*3d80*/  IMAD.X R12, RZ, RZ, UR15, P0 ;  /* 0x0000000fff0c7e24 */ /* 0x000fe400080e06ff */
[----:B------:R-:W-:-:S07]  /*3d90*/  IMAD.X R5, RZ, RZ, R5, P1 ;  /* 0x000000ffff057224 */ /* 0x000fce00008e0605 */
.L_x_888:
[----:B------:R-:W3:Y:S01]  /*3da0*/  LDG.E R23, desc[UR8][R14.64] ;  /* 0x000000080e177981 */ /* 0x000ee2000c1e1900 */
[----:B------:R-:W-:-:S05]  /*3db0*/  IMAD.MOV.U32 R4, RZ, RZ, R17 ;  /* 0x000000ffff047224 */ /* 0x000fca00078e0011 */
[----:B------:R0:W5:Y:S04]  /*3dc0*/  LDG.E R25, desc[UR8][R4.64+-0x800] ;  /* 0xfff8000804197981 */ /* 0x000168000c1e1900 */
[----:B------:R0:W5:Y:S04]  /*3dd0*/  LDG.E R16, desc[UR8][R4.64+-0x400] ;  /* 0xfffc000804107981 */ /* 0x000168000c1e1900 */
[----:B------:R0:W5:Y:S01]  /*3de0*/  LDG.E R17, desc[UR8][R4.64] ;  /* 0x0000000804117981 */ /* 0x000162000c1e1900 */
[----:B------:R-:W-:Y:S01]  /*3df0*/  BSSY.RECONVERGENT B2, `(.L_x_880) ;  /* 0x0000012000027945 */ /* 0x000fe20003800200 */
[----:B------:R-:W-:-:S02]  /*3e00*/  IMAD.MOV.U32 R20, RZ, RZ, R11 ;  /* 0x000000ffff147224 */ /* 0x000fc400078e000b */
[----:B------:R-:W-:Y:S02]  /*3e10*/  IMAD.MOV.U32 R21, RZ, RZ, R12 ;  /* 0x000000ffff157224 */ /* 0x000fe400078e000c */
[----:B------:R-:W-:Y:S01]  /*3e20*/  VIADD R19, R10, 0x100 ;  /* 0x000001000a137836 */ /* 0x000fe20000000000 */
[----:B---3--:R-:W-:Y:S01]  /*3e30*/  ISETP.GE.AND P0, PT, R6, R23, PT ;  /* 0x000000170600720c */ /* 0x008fe20003f06270 */
        /* <DEDUP_REMOVED lines=13> */
.L_x_881:
[----:B------:R-:W-:Y:S05]  /*3f10*/  BSYNC.RECONVERGENT B2 ;  /* 0x0000000000027941 */ /* 0x000fea0003800200 */
.L_x_880:
[----:B-----5:R-:W-:Y:S01]  /*3f20*/  ISETP.GE.AND P0, PT, R18, R25, PT ;  /* 0x000000191200720c */ /* 0x020fe20003f06270 */
[----:B------:R-:W-:Y:S01]  /*3f30*/  BSSY.RECONVERGENT B2, `(.L_x_882) ;  /* 0x0000013000027945 */ /* 0x000fe20003800200 */
[----:B--2---:R-:W-:Y:S01]  /*3f40*/  IADD3 R23, P1, PT, R19, R2, RZ ;  /* 0x0000000213177210 */ /* 0x004fe20007f3e0ff */
[----:B------:R-:W-:Y:S02]  /*3f50*/  VIADD R19, R10, 0x200 ;  /* 0x000002000a137836 */ /* 0x000fe40000000000 */
[----:B------:R-:W-:Y:S02]  /*3f60*/  IMAD.MOV.U32 R9, RZ, RZ, R25 ;  /* 0x000000ffff097224 */ /* 0x000fe400078e0019 */
[----:B------:R-:W-:Y:S02]  /*3f70*/  IMAD.X R22, RZ, RZ, R3, P1 ;  /* 0x000000ffff167224 */ /* 0x000fe400008e0603 */
[----:B------:R-:W-:Y:S02]  /*3f80*/  IMAD.MOV.U32 R8, RZ, RZ, R23 ;  /* 0x000000ffff087224 */ /* 0x000fe400078e0017 */
[----:B------:R-:W-:-:S02]  /*3f90*/  IMAD.MOV.U32 R6, RZ, RZ, R22 ;  /* 0x000000ffff067224 */ /* 0x000fc400078e0016 */
        /* <DEDUP_REMOVED lines=12> */
.L_x_883:
[----:B------:R-:W-:Y:S05]  /*4060*/  BSYNC.RECONVERGENT B2 ;  /* 0x0000000000027941 */ /* 0x000fea0003800200 */
.L_x_882:
[----:B------:R-:W-:Y:S01]  /*4070*/  ISETP.GE.AND P0, PT, R9, R16, PT ;  /* 0x000000100900720c */ /* 0x000fe20003f06270 */
[----:B------:R-:W-:Y:S01]  /*4080*/  VIADD R21, R10, 0x300 ;  /* 0x000003000a157836 */ /* 0x000fe20000000000 */
[-C--:B------:R-:W-:Y:S01]  /*4090*/  IADD3 R23, P1, PT, R19, R2.reuse, RZ ;  /* 0x0000000213177210 */ /* 0x080fe20007f3e0ff */
[----:B------:R-:W-:Y:S01]  /*40a0*/  BSSY.RECONVERGENT B2, `(.L_x_884) ;  /* 0x0000012000027945 */ /* 0x000fe20003800200 */
[----:B------:R-:W-:Y:S02]  /*40b0*/  IMAD.MOV.U32 R18, RZ, RZ, R16 ;  /* 0x000000ffff127224 */ /* 0x000fe400078e0010 */
[----:B------:R-:W-:Y:S01]  /*40c0*/  IADD3 R22, P2, PT, R21, R2, RZ ;  /* 0x0000000215167210 */ /* 0x000fe20007f5e0ff */
[----:B------:R-:W-:Y:S02]  /*40d0*/  IMAD.X R21, RZ, RZ, R3, P1 ;  /* 0x000000ffff157224 */ /* 0x000fe400008e0603 */
[----:B------:R-:W-:Y:S02]  /*40e0*/  IMAD.MOV.U32 R19, RZ, RZ, R23 ;  /* 0x000000ffff137224 */ /* 0x000fe400078e0017 */
[----:B------:R-:W-:-:S02]  /*40f0*/  IMAD.MOV.U32 R20, RZ, RZ, R21 ;  /* 0x000000ffff147224 */ /* 0x000fc400078e0015 */
        /* <DEDUP_REMOVED lines=12> */
.L_x_885:
[----:B------:R-:W-:Y:S05]  /*41c0*/  BSYNC.RECONVERGENT B2 ;  /* 0x0000000000027941 */ /* 0x000fea0003800200 */
.L_x_884:
[----:B------:R-:W-:Y:S01]  /*41d0*/  ISETP.GE.AND P0, PT, R18, R17, PT ;  /* 0x000000111200720c */ /* 0x000fe20003f06270 */
[----:B------:R-:W-:Y:S01]  /*41e0*/  IMAD.X R21, RZ, RZ, R3, P2 ;  /* 0x000000ffff157224 */ /* 0x000fe200010e0603 */
[----:B------:R-:W-:Y:S01]  /*41f0*/  BSSY.RECONVERGENT B2, `(.L_x_886) ;  /* 0x0000010000027945 */ /* 0x000fe20003800200 */
        /* <DEDUP_REMOVED lines=15> */
.L_x_887:
[----:B------:R-:W-:Y:S05]  /*42f0*/  BSYNC.RECONVERGENT B2 ;  /* 0x0000000000027941 */ /* 0x000fea0003800200 */
.L_x_886:
[C---:B------:R-:W-:Y:S01]  /*4300*/  VIADD R16, R13.reuse, 0x200 ;  /* 0x000002000d107836 */ /* 0x040fe20000000000 */
[----:B------:R-:W-:Y:S01]  /*4310*/  IADD3 R17, P2, PT, R4, 0x1000, RZ ;  /* 0x0000100004117810 */ /* 0x000fe20007f5e0ff */
[----:B------:R-:W-:Y:S01]  /*4320*/  VIADD R13, R13, 0x400 ;  /* 0x000004000d0d7836 */ /* 0x000fe20000000000 */
[----:B------:R-:W-:Y:S01]  /*4330*/  IADD3 R11, P1, PT, R11, 0x400, RZ ;  /* 0x000004000b0b7810 */ /* 0x000fe20007f3e0ff */
[----:B------:R-:W-:Y:S01]  /*4340*/  VIADD R10, R10, 0x400 ;  /* 0x000004000a0a7836 */ /* 0x000fe20000000000 */
[----:B------:R-:W-:Y:S01]  /*4350*/  ISETP.GE.AND P0, PT, R16, R7, PT ;  /* 0x000000071000720c */ /* 0x000fe20003f06270 */
[----:B------:R-:W-:Y:S01]  /*4360*/  IMAD.X R5, RZ, RZ, R5, P2 ;  /* 0x000000ffff057224 */ /* 0x000fe200010e0605 */
[----:B------:R-:W-:Y:S01]  /*4370*/  IADD3 R14, P2, PT, R14, 0x1000, RZ ;  /* 0x000010000e0e7810 */ /* 0x000fe20007f5e0ff */
[----:B------:R-:W-:-:S04]  /*4380*/  IMAD.X R12, RZ, RZ, R12, P1 ;  /* 0x000000ffff0c7224 */ /* 0x000fc800008e060c */
[----:B------:R-:W-:-:S06]  /*4390*/  IMAD.X R15, RZ, RZ, R15, P2 ;  /* 0x000000ffff0f7224 */ /* 0x000fcc00010e060f */
[----:B------:R-:W-:Y:S05]  /*43a0*/  @!P0 BRA `(.L_x_888) ;  /* 0xfffffff8007c8947 */ /* 0x000fea000383ffff */
.L_x_874:
[----:B------:R-:W-:Y:S05]  /*43b0*/  BSYNC.RECONVERGENT B1 ;  /* 0x0000000000017941 */ /* 0x000fea0003800200 */
.L_x_873:
        /* <DEDUP_REMOVED lines=31> */
.L_x_890:
[----:B------:R-:W-:Y:S05]  /*45b0*/  BSYNC.RECONVERGENT B1 ;  /* 0x0000000000017941 */ /* 0x000fea0003800200 */
.L_x_889:
        /* <DEDUP_REMOVED lines=24> */
.L_x_892:
[----:B------:R-:W-:Y:S05]  /*4740*/  BSYNC.RECONVERGENT B1 ;  /* 0x0000000000017941 */ /* 0x000fea0003800200 */
.L_x_891:
[----:B------:R4:W3:Y:S01]  /*4750*/  SHFL.DOWN PT, R8, R3, 0x4, 0x1f ;  /* 0x08801f0003087f89 */ /* 0x0008e200000e0000 */
[----:B------:R-:W-:Y:S01]  /*4760*/  BSSY.RECONVERGENT B1, `(.L_x_893) ;  /* 0x0000017000017945 */ /* 0x000fe20003800200 */
[----:B0-----:R-:W-:Y:S02]  /*4770*/  IMAD.MOV.U32 R2, RZ, RZ, R3 ;  /* 0x000000ffff027224 */ /* 0x001fe400078e0003 */
[----:B-1----:R4:W0:Y:S01]  /*4780*/  SHFL.DOWN PT, R9, R4, 0x4, 0x1f ;  /* 0x08801f0004097f89 */ /* 0x00282200000e0000 */
[----:B--2---:R-:W-:Y:S02]  /*4790*/  IMAD.MOV.U32 R6, RZ, RZ, R4 ;  /* 0x000000ffff067224 */ /* 0x004fe400078e0004 */
[----:B------:R-:W-:Y:S01]  /*47a0*/  IMAD.MOV.U32 R7, RZ, RZ, R5 ;  /* 0x000000ffff077224 */ /* 0x000fe200078e0005 */
[----:B------:R4:W1:Y:S01]  /*47b0*/  SHFL.DOWN PT, R10, R5, 0x4, 0x1f ;  /* 0x08801f00050a7f89 */ /* 0x00086200000e0000 */
[----:B------:R-:W-:Y:S05]  /*47c0*/  @P5 BRA `(.L_x_894) ;  /* 0x0000000000405947 */ /* 0x000fea0003800000 */
[----:B---3--:R-:W-:Y:S01]  /*47d0*/  ISETP.GE.AND P0, PT, R3, R8, PT ;  /* 0x000000080300720c */ /* 0x008fe20003f06270 */
        /* <DEDUP_REMOVED lines=15> */
.L_x_894:
[----:B------:R-:W-:Y:S05]  /*48d0*/  BSYNC.RECONVERGENT B1 ;  /* 0x0000000000017941 */ /* 0x000fea0003800200 */
.L_x_893:
        /* <DEDUP_REMOVED lines=24> */
.L_x_896:
[----:B------:R-:W-:Y:S05]  /*4a60*/  BSYNC.RECONVERGENT B1 ;  /* 0x0000000000017941 */ /* 0x000fea0003800200 */
.L_x_895:
[----:B0-----:R0:W0:Y:S01]  /*4a70*/  SHFL.DOWN PT, R2, R3, 0x10, 0x1f ;  /* 0x0a001f0003027f89 */ /* 0x00102200000e0000 */
[----:B------:R-:W-:Y:S01]  /*4a80*/  BSSY.RECONVERGENT B1, `(.L_x_897) ;  /* 0x0000017000017945 */ /* 0x000fe20003800200 */
[----:B----4-:R-:W-:Y:S02]  /*4a90*/  IMAD.MOV.U32 R8, RZ, RZ, R3 ;  /* 0x000000ffff087224 */ /* 0x010fe400078e0003 */
[----:B--2---:R2:W4:Y:S01]  /*4aa0*/  SHFL.DOWN PT, R9, R4, 0x10, 0x1f ;  /* 0x0a001f0004097f89 */ /* 0x00452200000e0000 */
[----:B------:R-:W-:Y:S02]  /*4ab0*/  IMAD.MOV.U32 R7, RZ, RZ, R4 ;  /* 0x000000ffff077224 */ /* 0x000fe400078e0004 */
[----:B------:R-:W-:Y:S01]  /*4ac0*/  IMAD.MOV.U32 R6, RZ, RZ, R5 ;  /* 0x000000ffff067224 */ /* 0x000fe200078e0005 */
[----:B-1----:R2:W1:Y:S01]  /*4ad0*/  SHFL.DOWN PT, R10, R5, 0x10, 0x1f ;  /* 0x0a001f00050a7f89 */ /* 0x00246200000e0000 */
[----:B------:R-:W-:Y:S05]  /*4ae0*/  @P3 BRA `(.L_x_898) ;  /* 0x0000000000403947 */ /* 0x000fea0003800000 */
[----:B0-----:R-:W-:Y:S01]  /*4af0*/  ISETP.GE.AND P0, PT, R3, R2, PT ;  /* 0x000000020300720c */ /* 0x001fe20003f06270 */
[----:B------:R-:W-:Y:S02]  /*4b00*/  IMAD.MOV.U32 R8, RZ, RZ, R2 ;  /* 0x000000ffff087224 */ /* 0x000fe400078e0002 */
[----:B----4-:R-:W-:Y:S02]  /*4b10*/  IMAD.MOV.U32 R7, RZ, RZ, R9 ;  /* 0x000000ffff077224 */ /* 0x010fe400078e0009 */
        /* <DEDUP_REMOVED lines=13> */
.L_x_898:
[----:B------:R-:W-:Y:S05]  /*4bf0*/  BSYNC.RECONVERGENT B1 ;  /* 0x0000000000017941 */ /* 0x000fea0003800200 */
.L_x_897:
        /* <DEDUP_REMOVED lines=12> */
.L_x_900:
[----:B------:R-:W-:Y:S05]  /*4cc0*/  BSYNC.RECONVERGENT B1 ;  /* 0x0000000000017941 */ /* 0x000fea0003800200 */
.L_x_899:
[----:B------:R-:W-:Y:S01]  /*4cd0*/  BAR.SYNC.DEFER_BLOCKING 0x0 ;  /* 0x0000000000007b1d */ /* 0x000fe20000010000 */
[----:B------:R-:W-:-:S13]  /*4ce0*/  ISETP.NE.AND P1, PT, R0, RZ, PT ;  /* 0x000000ff0000720c */ /* 0x000fda0003f25270 */
[----:B------:R-:W-:Y:S05]  /*4cf0*/  @P1 BRA `(.L_x_834) ;  /* 0x0000000800341947 */ /* 0x000fea0003800000 */
[----:B0-----:R-:W0:Y:S01]  /*4d00*/  S2R R3, SR_CgaCtaId ;  /* 0x0000000000037919 */ /* 0x001e220000008800 */
[----:B------:R-:W-:Y:S01]  /*4d10*/  MOV R0, 0x400 ;  /* 0x0000040000007802 */ /* 0x000fe20000000f00 */
[----:B------:R-:W-:Y:S03]  /*4d20*/  BSSY.RECONVERGENT B1, `(.L_x_901) ;  /* 0x0000016000017945 */ /* 0x000fe60003800200 */
[----:B0-----:R-:W-:-:S05]  /*4d30*/  LEA R24, R3, R0, 0x18 ;  /* 0x0000000003187211 */ /* 0x001fca00078ec0ff */
[----:B------:R-:W0:Y:S04]  /*4d40*/  LDS R3, [R24+0x18] ;  /* 0x0000180018037984 */ /* 0x000e280000000800 */
[----:B--2---:R-:W2:Y:S04]  /*4d50*/  LDS.64 R4, [R24+0x20] ;  /* 0x0000200018047984 */ /* 0x004ea80000000a00 */
[----:B------:R0:W1:Y:S04]  /*4d60*/  LDS R18, [R24+0x28] ;  /* 0x0000280018127984 */ /* 0x0000680000000800 */
[----:B------:R0:W1:Y:S02]  /*4d70*/  LDS R16, [R24+0x38] ;  /* 0x0000380018107984 */ /* 0x0000640000000800 */
[----:B0-----:R-:W-:Y:S01]  /*4d80*/  ISETP.GE.AND P0, PT, R8, R3, PT ;  /* 0x000000030800720c */ /* 0x001fe20003f06270 */
[----:B------:R-:W-:-:S02]  /*4d90*/  IMAD.MOV.U32 R19, RZ, RZ, R3 ;  /* 0x000000ffff137224 */ /* 0x000fc400078e0003 */
[----:B--2---:R-:W-:Y:S02]  /*4da0*/  IMAD.MOV.U32 R21, RZ, RZ, R4 ;  /* 0x000000ffff157224 */ /* 0x004fe400078e0004 */
[----:B------:R-:W-:-:S08]  /*4db0*/  IMAD.MOV.U32 R20, RZ, RZ, R5 ;  /* 0x000000ffff147224 */ /* 0x000fd000078e0005 */
[----:B-1----:R-:W-:Y:S05]  /*4dc0*/  @!P0 BRA `(.L_x_902) ;  /* 0x00000000002c8947 */ /* 0x002fea0003800000 */
        /* <DEDUP_REMOVED lines=11> */
.L_x_902:
[----:B------:R-:W-:Y:S05]  /*4e80*/  BSYNC.RECONVERGENT B1 ;  /* 0x0000000000017941 */ /* 0x000fea0003800200 */
.L_x_901:
        /* <DEDUP_REMOVED lines=8> */
[----:B------:R0:W1:Y:S04]  /*4f10*/  LDS.64 R6, [R24+0x40] ;  /* 0x0000400018067984 */ /* 0x0000680000000a00 */
[----:B----4-:R4:W1:Y:S04]  /*4f20*/  LDS.64 R8, [R24+0x50] ;  /* 0x0000500018087984 */ /* 0x0108680000000a00 */
[----:B---3--:R4:W3:Y:S04]  /*4f30*/  LDS.64 R10, [R24+0x60] ;  /* 0x00006000180a7984 */ /* 0x0088e80000000a00 */
        /* <DEDUP_REMOVED lines=16> */
.L_x_904:
[----:B------:R-:W-:Y:S05]  /*5040*/  BSYNC.RECONVERGENT B1 ;  /* 0x0000000000017941 */ /* 0x000fea0003800200 */
.L_x_903:
        /* <DEDUP_REMOVED lines=17> */
.L_x_906:
[----:B------:R-:W-:Y:S05]  /*5160*/  BSYNC.RECONVERGENT B1 ;  /* 0x0000000000017941 */ /* 0x000fea0003800200 */
.L_x_905:
        /* <DEDUP_REMOVED lines=17> */
.L_x_908:
[----:B------:R-:W-:Y:S05]  /*5280*/  BSYNC.RECONVERGENT B1 ;  /* 0x0000000000017941 */ /* 0x000fea0003800200 */
.L_x_907:
[----:B------:R-:W-:Y:S01]  /*5290*/  ISETP.GE.AND P0, PT, R6, R15, PT ;  /* 0x0000000f0600720c */ /* 0x000fe20003f06270 */
[----:B------:R-:W-:Y:S01]  /*52a0*/  BSSY.RECONVERGENT B1, `(.L_x_909) ;  /* 0x0000010000017945 */ /* 0x000fe20003800200 */
[----:B------:R-:W-:Y:S02]  /*52b0*/  IMAD.MOV.U32 R5, RZ, RZ, R15 ;  /* 0x000000ffff057224 */ /* 0x000fe400078e000f */
[----:B---3--:R-:W-:Y:S02]  /*52c0*/  IMAD.MOV.U32 R7, RZ, RZ, R10 ;  /* 0x000000ffff077224 */ /* 0x008fe400078e000a */
        /* <DEDUP_REMOVED lines=13> */
.L_x_910:
[----:B------:R-:W-:Y:S05]  /*53a0*/  BSYNC.RECONVERGENT B1 ;  /* 0x0000000000017941 */ /* 0x000fea0003800200 */
.L_x_909:
        /* <DEDUP_REMOVED lines=17> */
.L_x_912:
[----:B------:R-:W-:Y:S05]  /*54c0*/  BSYNC.RECONVERGENT B1 ;  /* 0x0000000000017941 */ /* 0x000fea0003800200 */
.L_x_911:
        /* <DEDUP_REMOVED lines=16> */
.L_x_834:
[----:B------:R-:W-:Y:S05]  /*55d0*/  BSYNC.RECONVERGENT B0 ;  /* 0x0000000000007941 */ /* 0x000fea0003800200 */
.L_x_801:
[----:B------:R-:W-:Y:S05]  /*55e0*/  @P1 EXIT ;  /* 0x000000000000194d */ /* 0x000fea0003800000 */
[----:B0-234-:R-:W0:Y:S01]  /*55f0*/  LDC.64 R2, c[0x0][0x390] ;  /* 0x0000e400ff027b82 */ /* 0x01de220000000a00 */
[----:B------:R-:W-:-:S04]  /*5600*/  LOP3.LUT R7, R7, R6, RZ, 0x3c, !PT ;  /* 0x0000000607077212 */ /* 0x000fc800078e3cff */
[----:B------:R-:W-:-:S04]  /*5610*/  LOP3.LUT R6, R7, R6, RZ, 0x3c, !PT ;  /* 0x0000000607067212 */ /* 0x000fc800078e3cff */
[----:B------:R-:W-:-:S05]  /*5620*/  LOP3.LUT R7, R7, R6, RZ, 0x3c, !PT ;  /* 0x0000000607077212 */ /* 0x000fca00078e3cff */
[----:B0-----:R-:W-:Y:S04]  /*5630*/  STG.E.64 desc[UR8][R2.64+0x8], R6 ;  /* 0x0000080602007986 */ /* 0x001fe8000c101b08 */
[----:B------:R-:W-:Y:S01]  /*5640*/  STG.E desc[UR8][R2.64], R8 ;  /* 0x0000000802007986 */ /* 0x000fe2000c101908 */
[----:B------:R-:W-:Y:S05]  /*5650*/  EXIT ;  /* 0x000000000000794d */ /* 0x000fea0003800000 */
.L_x_913:
        /* <DEDUP_REMOVED lines=10> */
.L_x_1427:


//--------------------- .text._ZN6thrust24THRUST_300001_SM_1000_NS8cuda_cub4core6detail13_kernel_agentINS1_15__reduce_by_key16ReduceByKeyAgentINS0_6detail15normal_iteratorINS0_10device_ptrIiEEEENS0_17constant_iteratorIiNS0_11use_defaultESD_EESB_SB_N4cuda3std3__48equal_toIiEENSH_4plusIiEEPllEEJSB_SE_SB_SB_SM_N3cub18CUB_300001_SM_100024ReduceByKeyScanTileStateIilLb1EEESJ_SL_llEEEvDpT0_ --------------------------
	.section	.text._ZN6thrust24THRUST_300001_SM_1000_NS8cuda_cub4core6detail13_kernel_agentINS1_15__reduce_by_key16ReduceByKeyAgentINS0_6detail15normal_iteratorINS0_10device_ptrIiEEEENS0_17constant_iteratorIiNS0_11use_defaultESD_EESB_SB_N4cuda3std3__48equal_toIiEENSH_4plusIiEEPllEEJSB_SE_SB_SB_SM_N3cub18CUB_300001_SM_100024ReduceByKeyScanTileStateIilLb1EEESJ_SL_llEEEvDpT0_,"ax",@progbits
	.align	128
        .global         _ZN6thrust24THRUST_300001_SM_1000_NS8cuda_cub4core6detail13_kernel_agentINS1_15__reduce_by_key16ReduceByKeyAgentINS0_6detail15normal_iteratorINS0_10device_ptrIiEEEENS0_17constant_iteratorIiNS0_11use_defaultESD_EESB_SB_N4cuda3std3__48equal_toIiEENSH_4plusIiEEPllEEJSB_SE_SB_SB_SM_N3cub18CUB_300001_SM_100024ReduceByKeyScanTileStateIilLb1EEESJ_SL_llEEEvDpT0_
        .type           _ZN6thrust24THRUST_300001_SM_1000_NS8cuda_cub4core6detail13_kernel_agentINS1_15__reduce_by_key16ReduceByKeyAgentINS0_6detail15normal_iteratorINS0_10device_ptrIiEEEENS0_17constant_iteratorIiNS0_11use_defaultESD_EESB_SB_N4cuda3std3__48equal_toIiEENSH_4plusIiEEPllEEJSB_SE_SB_SB_SM_N3cub18CUB_300001_SM_100024ReduceByKeyScanTileStateIilLb1EEESJ_SL_llEEEvDpT0_,@function
        .size           _ZN6thrust24THRUST_300001_SM_1000_NS8cuda_cub4core6detail13_kernel_agentINS1_15__reduce_by_key16ReduceByKeyAgentINS0_6detail15normal_iteratorINS0_10device_ptrIiEEEENS0_17constant_iteratorIiNS0_11use_defaultESD_EESB_SB_N4cuda3std3__48equal_toIiEENSH_4plusIiEEPllEEJSB_SE_SB_SB_SM_N3cub18CUB_300001_SM_100024ReduceByKeyScanTileStateIilLb1EEESJ_SL_llEEEvDpT0_,(.L_x_1428 - _ZN6thrust24THRUST_300001_SM_1000_NS8cuda_cub4core6detail13_kernel_agentINS1_15__reduce_by_key16ReduceByKeyAgentINS0_6detail15normal_iteratorINS0_10device_ptrIiEEEENS0_17constant_iteratorIiNS0_11use_defaultESD_EESB_SB_N4cuda3std3__48equal_toIiEENSH_4plusIiEEPllEEJSB_SE_SB_SB_SM_N3cub18CUB_300001_SM_100024ReduceByKeyScanTileStateIilLb1EEESJ_SL_llEEEvDpT0_)
        .other          _ZN6thrust24THRUST_300001_SM_1000_NS8cuda_cub4core6detail13_kernel_agentINS1_15__reduce_by_key16ReduceByKeyAgentINS0_6detail15normal_iteratorINS0_10device_ptrIiEEEENS0_17constant_iteratorIiNS0_11use_defaultESD_EESB_SB_N4cuda3std3__48equal_toIiEENSH_4plusIiEEPllEEJSB_SE_SB_SB_SM_N3cub18CUB_300001_SM_100024ReduceByKeyScanTileStateIilLb1EEESJ_SL_llEEEvDpT0_,@"STO_CUDA_ENTRY STV_DEFAULT"
_ZN6thrust24THRUST_300001_SM_1000_NS8cuda_cub4core6detail13_kernel_agentINS1_15__reduce_by_key16ReduceByKeyAgentINS0_6detail15normal_iteratorINS0_10device_ptrIiEEEENS0_17constant_iteratorIiNS0_11use_defaultESD_EESB_SB_N4cuda3std3__48equal_toIiEENSH_4plusIiEEPllEEJSB_SE_SB_SB_SM_N3cub18CUB_300001_SM_100024ReduceByKeyScanTileStateIilLb1EEESJ_SL_llEEEvDpT0_:
.text._ZN6thrust24THRUST_300001_SM_1000_NS8cuda_cub4core6detail13_kernel_agentINS1_15__reduce_by_key16ReduceByKeyAgentINS0_6detail15normal_iteratorINS0_10device_ptrIiEEEENS0_17constant_iteratorIiNS0_11use_defaultESD_EESB_SB_N4cuda3std3__48equal_toIiEENSH_4plusIiEEPllEEJSB_SE_SB_SB_SM_N3cub18CUB_300001_SM_100024ReduceByKeyScanTileStateIilLb1EEESJ_SL_llEEEvDpT0_:
[----:B------:R-:W-:Y:S01]  /*0000*/  LDC R1, c[0x0][0x37c] ;  /* 0x0000df00ff017b82 */ /* 0x000fe20000000800 */
[----:B------:R-:W0:Y:S01]  /*0010*/  S2R R39, SR_CTAID.X ;  /* 0x0000000000277919 */ /* 0x000e220000002500 */
[----:B------:R-:W1:Y:S01]  /*0020*/  LDCU.64 UR4, c[0x0][0x3c0] ;  /* 0x00007800ff0477ac */ /* 0x000e620008000a00 */
[----:B------:R-:W2:Y:S01]  /*0030*/  LDCU.64 UR8, c[0x0][0x358] ;  /* 0x00006b00ff0877ac */ /* 0x000ea20008000a00 */
[----:B0-----:R-:W-:-:S03]  /*0040*/  IMAD.WIDE.U32 R2, R39, 0x900, RZ ;  /* 0x0000090027027825 */ /* 0x001fc600078e00ff */
[----:B-1----:R-:W-:-:S04]  /*0050*/  IADD3 R26, P1, PT, -R2, UR4, RZ ;  /* 0x00000004021a7c10 */ /* 0x002fc8000ff3e1ff */
[----:B------:R-:W-:Y:S02]  /*0060*/  ISETP.GE.U32.AND P0, PT, R26, 0x901, PT ;  /* 0x000009011a00780c */ /* 0x000fe40003f06070 */
[----:B------:R-:W-:-:S04]  /*0070*/  IADD3.X R30, PT, PT, ~R3, UR5, RZ, P1, !PT ;  /* 0x00000005031e7c10 */ /* 0x000fc80008ffe5ff */
[----:B------:R-:W-:-:S13]  /*0080*/  ISETP.GE.AND.EX P0, PT, R30, RZ, PT, P0 ;  /* 0x000000ff1e00720c */ /* 0x000fda0003f06300 */
[----:B--2---:R-:W-:Y:S05]  /*0090*/  @!P0 BRA `(.L_x_914) ;  /* 0x0000005c00288947 */ /* 0x004fea0003800000 */
[----:B------:R-:W-:-:S13]  /*00a0*/  ISETP.NE.AND P0, PT, R39, RZ, PT ;  /* 0x000000ff2700720c */ /* 0x000fda0003f05270 */
[----:B------:R-:W-:Y:S05]  /*00b0*/  @P0 BRA `(.L_x_915) ;  /* 0x0000002400000947 */ /* 0x000fea0003800000 */
[----:B------:R-:W0:Y:S01]  /*00c0*/  S2R R0, SR_TID.X ;  /* 0x0000000000007919 */ /* 0x000e220000002100 */
[----:B------:R-:W1:Y:S01]  /*00d0*/  LDCU.64 UR4, c[0x0][0x380] ;  /* 0x00007000ff0477ac */ /* 0x000e620008000a00 */
[----:B------:R-:W2:Y:S01]  /*00e0*/  LDC R21, c[0x0][0x390] ;  /* 0x0000e400ff157b82 */ /* 0x000ea20000000800 */
[C---:B0-----:R-:W-:Y:S02]  /*00f0*/  LOP3.LUT R4, R0.reuse, 0x1f, RZ, 0xc0, !PT ;  /* 0x0000001f00047812 */ /* 0x041fe400078ec0ff */
[----:B------:R-:W-:-:S05]  /*0100*/  LOP3.LUT R5, R0, 0x3e0, RZ, 0xc0, !PT ;  /* 0x000003e000057812 */ /* 0x000fca00078ec0ff */
[----:B------:R-:W-:-:S05]  /*0110*/  IMAD R5, R5, 0x9, R4 ;  /* 0x0000000905057824 */ /* 0x000fca00078e0204 */
[----:B------:R-:W-:-:S05]  /*0120*/  IADD3 R5, P0, PT, R2, R5, RZ ;  /* 0x0000000502057210 */ /* 0x000fca0007f1e0ff */
[----:B------:R-:W-:Y:S01]  /*0130*/  IMAD.X R2, RZ, RZ, R3, P0 ;  /* 0x000000ffff027224 */ /* 0x000fe200000e0603 */
[----:B-1----:R-:W-:-:S04]  /*0140*/  LEA R4, P0, R5, UR4, 0x2 ;  /* 0x0000000405047c11 */ /* 0x002fc8000f8010ff */
[----:B------:R-:W-:-:S05]  /*0150*/  LEA.HI.X R5, R5, UR5, R2, 0x2, P0 ;  /* 0x0000000505057c11 */ /* 0x000fca00080f1402 */
[----:B------:R-:W3:Y:S04]  /*0160*/  LDG.E.CONSTANT R2, desc[UR8][R4.64] ;  /* 0x0000000804027981 */ /* 0x000ee8000c1e9900 */
[----:B------:R-:W4:Y:S04]  /*0170*/  LDG.E.CONSTANT R6, desc[UR8][R4.64+0x80] ;  /* 0x0000800804067981 */ /* 0x000f28000c1e9900 */
[----:B------:R-:W5:Y:S04]  /*0180*/  LDG.E.CONSTANT R7, desc[UR8][R4.64+0x100] ;  /* 0x0001000804077981 */ /* 0x000f68000c1e9900 */
[----:B------:R-:W2:Y:S04]  /*0190*/  LDG.E.CONSTANT R8, desc[UR8][R4.64+0x180] ;  /* 0x0001800804087981 */ /* 0x000ea8000c1e9900 */
[----:B------:R-:W2:Y:S04]  /*01a0*/  LDG.E.CONSTANT R9, desc[UR8][R4.64+0x200] ;  /* 0x0002000804097981 */ /* 0x000ea8000c1e9900 */
[----:B------:R-:W2:Y:S04]  /*01b0*/  LDG.E.CONSTANT R11, desc[UR8][R4.64+0x280] ;  /* 0x00028008040b7981 */ /* 0x000ea8000c1e9900 */
[----:B------:R-:W2:Y:S04]  /*01c0*/  LDG.E.CONSTANT R13, desc[UR8][R4.64+0x300] ;  /* 0x00030008040d7981 */ /* 0x000ea8000c1e9900 */
[----:B------:R-:W2:Y:S04]  /*01d0*/  LDG.E.CONSTANT R15, desc[UR8][R4.64+0x380] ;  /* 0x00038008040f7981 */ /* 0x000ea8000c1e9900 */
[----:B------:R0:W2:Y:S01]  /*01e0*/  LDG.E.CONSTANT R17, desc[UR8][R4.64+0x400] ;  /* 0x0004000804117981 */ /* 0x0000a2000c1e9900 */
[----:B------:R-:W1:Y:S01]  /*01f0*/  S2UR UR5, SR_CgaCtaId ;  /* 0x00000000000579c3 */ /* 0x000e620000008800 */
[----:B------:R-:W-:Y:S01]  /*0200*/  SHF.R.U32.HI R40, RZ, 0x5, R0 ;  /* 0x00000005ff287819 */ /* 0x000fe20000011600 */
[----:B------:R-:W-:Y:S01]  /*0210*/  UMOV UR4, 0x400 ;  /* 0x0000040000047882 */ /* 0x000fe20000000000 */
[----:B------:R-:W0:Y:S01]  /*0220*/  S2R R3, SR_LANEID ;  /* 0x0000000000037919 */ /* 0x000e220000000000 */
[----:B------:R-:W-:Y:S01]  /*0230*/  ISETP.NE.AND P1, PT, R0, RZ, PT ;  /* 0x000000ff0000720c */ /* 0x000fe20003f25270 */
[----:B------:R-:W-:Y:S01]  /*0240*/  IMAD.MOV.U32 R31, RZ, RZ, RZ ;  /* 0x000000ffff1f7224 */ /* 0x000fe200078e00ff */
[----:B-1----:R-:W-:-:S03]  /*0250*/  ULEA UR5, UR5, UR4, 0x18 ;  /* 0x0000000405057291 */ /* 0x002fc6000f8ec0ff */
[----:B------:R-:W-:Y:S01]  /*0260*/  UMOV UR4, URZ ;  /* 0x000000ff00047c82 */ /* 0x000fe20008000000 */
[----:B0-----:R-:W-:-:S05]  /*0270*/  IMAD R10, R40, 0x120, R3 ;  /* 0x00000120280a7824 */ /* 0x001fca00078e0203 */
[----:B------:R-:W-:-:S05]  /*0280*/  LEA R24, R10, UR5, 0x2 ;  /* 0x000000050a187c11 */ /* 0x000fca000f8e10ff */
[----:B------:R-:W-:Y:S01]  /*0290*/  IMAD R5, R3, 0x20, R24 ;  /* 0x0000002003057824 */ /* 0x000fe200078e0218 */
[----:B---3--:R-:W-:Y:S04]  /*02a0*/  STS [R24], R2 ;  /* 0x0000000218007388 */ /* 0x008fe80000000800 */
[----:B----4-:R0:W-:Y:S04]  /*02b0*/  STS [R24+0x80], R6 ;  /* 0x0000800618007388 */ /* 0x0101e80000000800 */
[----:B-----5:R-:W-:Y:S04]  /*02c0*/  STS [R24+0x100], R7 ;  /* 0x0001000718007388 */ /* 0x020fe80000000800 */
[----:B--2---:R-:W-:Y:S01]  /*02d0*/  STS [R24+0x180], R8 ;  /* 0x0001800818007388 */ /* 0x004fe20000000800 */
[----:B0-----:R-:W-:-:S03]  /*02e0*/  LEA R6, R0, UR5, 0x2 ;  /* 0x0000000500067c11 */ /* 0x001fc6000f8e10ff */
[----:B------:R-:W-:Y:S04]  /*02f0*/  STS [R24+0x200], R9 ;  /* 0x0002000918007388 */ /* 0x000fe80000000800 */
[----:B------:R-:W-:Y:S04]  /*0300*/  STS [R24+0x280], R11 ;  /* 0x0002800b18007388 */ /* 0x000fe80000000800 */
[----:B------:R-:W-:Y:S04]  /*0310*/  STS [R24+0x300], R13 ;  /* 0x0003000d18007388 */ /* 0x000fe80000000800 */
[----:B------:R-:W-:Y:S04]  /*0320*/  STS [R24+0x380], R15 ;  /* 0x0003800f18007388 */ /* 0x000fe80000000800 */
[----:B------:R-:W-:Y:S01]  /*0330*/  STS [R24+0x400], R17 ;  /* 0x0004001118007388 */ /* 0x000fe20000000800 */
[----:B------:R-:W-:-:S03]  /*0340*/  NOP ;  /* 0x0000000000007918 */ /* 0x000fc60000000000 */
[----:B------:R-:W-:Y:S04]  /*0350*/  LDS R27, [R5+0x20] ;  /* 0x00002000051b7984 */ /* 0x000fe80000000800 */
[----:B------:R-:W-:Y:S04]  /*0360*/  LDS R2, [R5] ;  /* 0x0000000005027984 */ /* 0x000fe80000000800 */
[----:B------:R-:W0:Y:S04]  /*0370*/  LDS R8, [R5+0x4] ;  /* 0x0000040005087984 */ /* 0x000e280000000800 */
[----:B------:R-:W1:Y:S04]  /*0380*/  LDS R10, [R5+0x8] ;  /* 0x00000800050a7984 */ /* 0x000e680000000800 */
[----:B------:R-:W2:Y:S04]  /*0390*/  LDS R12, [R5+0xc] ;  /* 0x00000c00050c7984 */ /* 0x000ea80000000800 */
[----:B------:R-:W3:Y:S04]  /*03a0*/  LDS R14, [R5+0x10] ;  /* 0x00001000050e7984 */ /* 0x000ee80000000800 */
[----:B------:R-:W-:Y:S04]  /*03b0*/  LDS R16, [R5+0x14] ;  /* 0x0000140005107984 */ /* 0x000fe80000000800 */
[----:B------:R-:W-:Y:S04]  /*03c0*/  LDS R18, [R5+0x18] ;  /* 0x0000180005127984 */ /* 0x000fe80000000800 */
[----:B------:R-:W-:Y:S01]  /*03d0*/  LDS R20, [R5+0x1c] ;  /* 0x00001c0005147984 */ /* 0x000fe20000000800 */
[----:B------:R-:W-:Y:S01]  /*03e0*/  BAR.SYNC.DEFER_BLOCKING 0x0 ;  /* 0x0000000000007b1d */ /* 0x000fe20000010000 */
[----:B0-----:R-:W-:-:S02]  /*03f0*/  ISETP.NE.AND P4, PT, R2, R8, PT ;  /* 0x000000080200720c */ /* 0x001fc40003f85270 */
[----:B-1----:R-:W-:-:S04]  /*0400*/  ISETP.NE.AND P2, PT, R8, R10, PT ;  /* 0x0000000a0800720c */ /* 0x002fc80003f45270 */
[----:B------:R-:W-:Y:S02]  /*0410*/  SEL R32, RZ, 0x1, !P2 ;  /* 0x00000001ff207807 */ /* 0x000fe40005000000 */
[----:B--2---:R-:W-:Y:S01]  /*0420*/  ISETP.NE.AND P5, PT, R10, R12, PT ;  /* 0x0000000c0a00720c */ /* 0x004fe20003fa5270 */
[----:B------:R-:W-:Y:S01]  /*0430*/  STS [R24], R21 ;  /* 0x0000001518007388 */ /* 0x000fe20000000800 */
[----:B---3--:R-:W-:Y:S02]  /*0440*/  ISETP.NE.AND P2, PT, R12, R14, PT ;  /* 0x0000000e0c00720c */ /* 0x008fe40003f45270 */
[----:B------:R-:W-:Y:S01]  /*0450*/  SEL R33, RZ, 0x1, !P5 ;  /* 0x00000001ff217807 */ /* 0x000fe20006800000 */
[----:B------:R-:W-:Y:S01]  /*0460*/  STS [R24+0x80], R21 ;  /* 0x0000801518007388 */ /* 0x000fe20000000800 */
[----:B------:R-:W-:-:S03]  /*0470*/  P2R R44, PR, RZ, 0x20 ;  /* 0x00000020ff2c7803 */ /* 0x000fc60000000000 */
[----:B------:R-:W-:Y:S04]  /*0480*/  STS [R24+0x100], R21 ;  /* 0x0001001518007388 */ /* 0x000fe80000000800 */
[----:B------:R-:W-:Y:S04]  /*0490*/  STS [R24+0x180], R21 ;  /* 0x0001801518007388 */ /* 0x000fe80000000800 */
[----:B------:R-:W-:Y:S04]  /*04a0*/  STS [R24+0x200], R21 ;  /* 0x0002001518007388 */ /* 0x000fe80000000800 */
[----:B------:R-:W-:Y:S04]  /*04b0*/  STS [R24+0x280], R21 ;  /* 0x0002801518007388 */ /* 0x000fe80000000800 */
[----:B------:R-:W-:Y:S04]  /*04c0*/  STS [R24+0x300], R21 ;  /* 0x0003001518007388 */ /* 0x000fe80000000800 */
[----:B------:R-:W-:Y:S04]  /*04d0*/  STS [R24+0x380], R21 ;  /* 0x0003801518007388 */ /* 0x000fe80000000800 */
[----:B------:R0:W-:Y:S01]  /*04e0*/  STS [R24+0x400], R21 ;  /* 0x0004001518007388 */ /* 0x0001e20000000800 */
[----:B------:R-:W-:-:S03]  /*04f0*/  NOP ;  /* 0x0000000000007918 */ /* 0x000fc60000000000 */
[----:B------:R-:W-:Y:S01]  /*0500*/  LDS R42, [R5] ;  /* 0x00000000052a7984 */ /* 0x000fe20000000800 */
[----:B0-----:R-:W-:-:S03]  /*0510*/  SEL R24, RZ, 0x1, !P4 ;  /* 0x00000001ff187807 */ /* 0x001fc60006000000 */
[----:B------:R-:W-:Y:S04]  /*0520*/  LDS R9, [R5+0x4] ;  /* 0x0000040005097984 */ /* 0x000fe80000000800 */
[----:B------:R-:W-:Y:S04]  /*0530*/  LDS R11, [R5+0x8] ;  /* 0x00000800050b7984 */ /* 0x000fe80000000800 */
[----:B------:R-:W-:Y:S04]  /*0540*/  LDS R13, [R5+0xc] ;  /* 0x00000c00050d7984 */ /* 0x000fe80000000800 */
[----:B------:R-:W-:Y:S04]  /*0550*/  LDS R15, [R5+0x10] ;  /* 0x00001000050f7984 */ /* 0x000fe80000000800 */
[----:B------:R-:W-:Y:S04]  /*0560*/  LDS R17, [R5+0x14] ;  /* 0x0000140005117984 */ /* 0x000fe80000000800 */
[----:B------:R-:W-:Y:S04]  /*0570*/  LDS R19, [R5+0x18] ;  /* 0x0000180005137984 */ /* 0x000fe80000000800 */
[----:B------:R-:W-:Y:S04]  /*0580*/  LDS R21, [R5+0x1c] ;  /* 0x00001c0005157984 */ /* 0x000fe80000000800 */
[----:B------:R-:W-:Y:S01]  /*0590*/  LDS R4, [R5+0x20] ;  /* 0x0000200005047984 */ /* 0x000fe20000000800 */
[----:B------:R-:W-:Y:S06]  /*05a0*/  BAR.SYNC.DEFER_BLOCKING 0x0 ;  /* 0x0000000000007b1d */ /* 0x000fec0000010000 */
[----:B------:R-:W-:Y:S02]  /*05b0*/  STS [R6+0x4d8], R27 ;  /* 0x0004d81b06007388 */ /* 0x000fe40000000800 */
[----:B------:R-:W-:Y:S06]  /*05c0*/  BAR.SYNC.DEFER_BLOCKING 0x0 ;  /* 0x0000000000007b1d */ /* 0x000fec0000010000 */
[----:B------:R0:W1:Y:S02]  /*05d0*/  @P1 LDS R22, [R6+0x4d4] ;  /* 0x0004d40006161984 */ /* 0x0000640000000800 */
[----:B0-----:R-:W-:-:S02]  /*05e0*/  SEL R6, RZ, 0x1, !P2 ;  /* 0x00000001ff067807 */ /* 0x001fc40005000000 */
[----:B-1----:R-:W-:-:S04]  /*05f0*/  @P1 ISETP.NE.AND P0, PT, R22, R2, PT ;  /* 0x000000021600120c */ /* 0x002fc80003f05270 */
[----:B------:R-:W-:-:S04]  /*0600*/  @P1 SEL R31, RZ, 0x1, !P0 ;  /* 0x00000001ff1f1807 */ /* 0x000fc80004000000 */
[----:B------:R-:W-:-:S04]  /*0610*/  IADD3 R5, P0, PT, R31, R24, RZ ;  /* 0x000000181f057210 */ /* 0x000fc80007f1e0ff */
[----:B------:R-:W-:Y:S01]  /*0620*/  IADD3 R32, P3, PT, R5, R32, RZ ;  /* 0x0000002005207210 */ /* 0x000fe20007f7e0ff */
[----:B------:R-:W-:-:S03]  /*0630*/  IMAD.X R34, RZ, RZ, UR4, P0 ;  /* 0x00000004ff227e24 */ /* 0x000fc600080e06ff */
[----:B------:R-:W-:Y:S01]  /*0640*/  IADD3 R33, P1, PT, R32, R33, RZ ;  /* 0x0000002120217210 */ /* 0x000fe20007f3e0ff */
[----:B------:R-:W-:Y:S01]  /*0650*/  IMAD.X R34, RZ, RZ, R34, P3 ;  /* 0x000000ffff227224 */ /* 0x000fe200018e0622 */
[----:B------:R-:W-:Y:S02]  /*0660*/  ISETP.NE.AND P3, PT, R14, R16, PT ;  /* 0x000000100e00720c */ /* 0x000fe40003f65270 */
[----:B------:R-:W-:Y:S01]  /*0670*/  IADD3 R35, P0, PT, R33, R6, RZ ;  /* 0x0000000621237210 */ /* 0x000fe20007f1e0ff */
[----:B------:R-:W-:Y:S01]  /*0680*/  IMAD.X R36, RZ, RZ, R34, P1 ;  /* 0x000000ffff247224 */ /* 0x000fe200008e0622 */
[----:B------:R-:W-:Y:S02]  /*0690*/  SEL R6, RZ, 0x1, !P3 ;  /* 0x00000001ff067807 */ /* 0x000fe40005800000 */
[----:B------:R-:W-:Y:S01]  /*06a0*/  ISETP.NE.AND P1, PT, R16, R18, PT ;  /* 0x000000121000720c */ /* 0x000fe20003f25270 */
[----:B------:R-:W-:Y:S01]  /*06b0*/  IMAD.X R26, RZ, RZ, R36, P0 ;  /* 0x000000ffff1a7224 */ /* 0x000fe200000e0624 */
[----:B------:R-:W-:-:S02]  /*06c0*/  IADD3 R37, P0, PT, R35, R6, RZ ;  /* 0x0000000623257210 */ /* 0x000fc40007f1e0ff */
[----:B------:R-:W-:Y:S02]  /*06d0*/  SEL R38, RZ, 0x1, !P1 ;  /* 0x00000001ff267807 */ /* 0x000fe40004800000 */
[----:B------:R-:W-:Y:S01]  /*06e0*/  SEL R6, R42, RZ, !P4 ;  /* 0x000000ff2a067207 */ /* 0x000fe20006000000 */
[----:B------:R-:W-:Y:S01]  /*06f0*/  IMAD.X R28, RZ, RZ, R26, P0 ;  /* 0x000000ffff1c7224 */ /* 0x000fe200000e061a */
[----:B------:R-:W-:-:S03]  /*0700*/  IADD3 R38, P0, PT, R37, R38, RZ ;  /* 0x0000002625267210 */ /* 0x000fc60007f1e0ff */
[----:B------:R-:W-:Y:S02]  /*0710*/  IMAD.IADD R6, R9, 0x1, R6 ;  /* 0x0000000109067824 */ /* 0x000fe400078e0206 */
[----:B------:R-:W-:Y:S01]  /*0720*/  IMAD.X R29, RZ, RZ, R28, P0 ;  /* 0x000000ffff1d7224 */ /* 0x000fe200000e061c */
[----:B------:R-:W-:-:S04]  /*0730*/  ISETP.NE.AND P0, PT, R18, R20, PT ;  /* 0x000000141200720c */ /* 0x000fc80003f05270 */
[----:B------:R-:W-:-:S04]  /*0740*/  SEL R39, RZ, 0x1, !P0 ;  /* 0x00000001ff277807 */ /* 0x000fc80004000000 */
[----:B------:R-:W-:-:S05]  /*0750*/  IADD3 R39, P6, PT, R38, R39, RZ ;  /* 0x0000002726277210 */ /* 0x000fca0007fde0ff */
[----:B------:R-:W-:Y:S01]  /*0760*/  IMAD.X R30, RZ, RZ, R29, P6 ;  /* 0x000000ffff1e7224 */ /* 0x000fe200030e061d */
[----:B------:R-:W-:-:S04]  /*0770*/  ISETP.NE.AND P6, PT, R8, R10, PT ;  /* 0x0000000a0800720c */ /* 0x000fc80003fc5270 */
[----:B------:R-:W-:Y:S02]  /*0780*/  SEL R6, R6, RZ, !P6 ;  /* 0x000000ff06067207 */ /* 0x000fe40007000000 */
[----:B------:R-:W-:-:S03]  /*0790*/  ISETP.NE.AND P6, PT, R20, R27, PT ;  /* 0x0000001b1400720c */ /* 0x000fc60003fc5270 */
[----:B------:R-:W-:Y:S01]  /*07a0*/  IMAD.IADD R6, R11, 0x1, R6 ;  /* 0x000000010b067824 */ /* 0x000fe200078e0206 */
[----:B------:R-:W-:-:S04]  /*07b0*/  SEL R24, RZ, 0x1, !P6 ;  /* 0x00000001ff187807 */ /* 0x000fc80007000000 */
[----:B------:R-:W-:Y:S02]  /*07c0*/  SEL R6, R6, RZ, !P5 ;  /* 0x000000ff06067207 */ /* 0x000fe40006800000 */
[----:B------:R-:W-:-:S03]  /*07d0*/  ISETP.GE.AND P5, PT, R3, 0x10, PT ;  /* 0x000000100300780c */ /* 0x000fc60003fa6270 */
[----:B------:R-:W-:-:S05]  /*07e0*/  IMAD.IADD R6, R13, 0x1, R6 ;  /* 0x000000010d067824 */ /* 0x000fca00078e0206 */
[----:B------:R-:W-:-:S05]  /*07f0*/  SEL R6, R6, RZ, !P2 ;  /* 0x000000ff06067207 */ /* 0x000fca0005000000 */
[----:B------:R-:W-:-:S05]  /*0800*/  IMAD.IADD R6, R15, 0x1, R6 ;  /* 0x000000010f067824 */ /* 0x000fca00078e0206 */
[----:B------:R-:W-:-:S05]  /*0810*/  SEL R6, R6, RZ, !P3 ;  /* 0x000000ff06067207 */ /* 0x000fca0005800000 */
[----:B------:R-:W-:-:S05]  /*0820*/  IMAD.IADD R6, R17, 0x1, R6 ;  /* 0x0000000111067824 */ /* 0x000fca00078e0206 */
[----:B------:R-:W-:-:S05]  /*0830*/  SEL R6, R6, RZ, !P1 ;  /* 0x000000ff06067207 */ /* 0x000fca0004800000 */
[----:B------:R-:W-:-:S05]  /*0840*/  IMAD.IADD R6, R19, 0x1, R6 ;  /* 0x0000000113067824 */ /* 0x000fca00078e0206 */
[----:B------:R-:W-:-:S05]  /*0850*/  SEL R6, R6, RZ, !P0 ;  /* 0x000000ff06067207 */ /* 0x000fca0004000000 */
[----:B------:R-:W-:-:S05]  /*0860*/  IMAD.IADD R6, R21, 0x1, R6 ;  /* 0x0000000115067824 */ /* 0x000fca00078e0206 */
[----:B------:R-:W-:Y:S02]  /*0870*/  SEL R5, R6, RZ, !P6 ;  /* 0x000000ff06057207 */ /* 0x000fe40007000000 */
[----:B------:R-:W-:-:S03]  /*0880*/  IADD3 R24, P6, PT, R39, R24, RZ ;  /* 0x0000001827187210 */ /* 0x000fc60007fde0ff */
[----:B------:R-:W-:Y:S02]  /*0890*/  IMAD.IADD R4, R4, 0x1, R5 ;  /* 0x0000000104047824 */ /* 0x000fe400078e0205 */
[----:B------:R-:W-:Y:S01]  /*08a0*/  IMAD.X R25, RZ, RZ, R30, P6 ;  /* 0x000000ffff197224 */ /* 0x000fe200030e061e */
[----:B------:R-:W-:Y:S02]  /*08b0*/  ISETP.NE.U32.AND P6, PT, R24, RZ, PT ;  /* 0x000000ff1800720c */ /* 0x000fe40003fc5070 */
[----:B------:R-:W0:Y:S02]  /*08c0*/  SHFL.UP PT, R5, R4, 0x1, RZ ;  /* 0x0420000004057989 */ /* 0x000e2400000e00ff */
[----:B------:R-:W-:Y:S02]  /*08d0*/  ISETP.NE.AND.EX P6, PT, R25, RZ, PT, P6 ;  /* 0x000000ff1900720c */ /* 0x000fe40003fc5360 */
[----:B------:R-:W1:Y:S02]  /*08e0*/  SHFL.UP PT, R6, R25, 0x1, RZ ;  /* 0x0420000019067989 */ /* 0x000e6400000e00ff */
[----:B0-----:R-:W-:-:S02]  /*08f0*/  SEL R7, R5, RZ, !P6 ;  /* 0x000000ff05077207 */ /* 0x001fc40007000000 */
[----:B------:R-:W0:Y:S01]  /*0900*/  SHFL.UP PT, R5, R24, 0x1, RZ ;  /* 0x0420000018057989 */ /* 0x000e2200000e00ff */
[----:B------:R-:W-:-:S04]  /*0910*/  ISETP.GE.AND P6, PT, R3, 0x1, PT ;  /* 0x000000010300780c */ /* 0x000fc80003fc6270 */
[----:B------:R-:W-:Y:S02]  /*0920*/  SEL R7, R7, RZ, P6 ;  /* 0x000000ff07077207 */ /* 0x000fe40003000000 */
[----:B-1----:R-:W-:-:S03]  /*0930*/  SEL R6, R6, RZ, P6 ;  /* 0x000000ff06067207 */ /* 0x002fc60003000000 */
[----:B------:R-:W-:-:S05]  /*0940*/  IMAD.IADD R7, R4, 0x1, R7 ;  /* 0x0000000104077824 */ /* 0x000fca00078e0207 */
[----:B------:R-:W1:Y:S01]  /*0950*/  SHFL.UP PT, R4, R7, 0x2, RZ ;  /* 0x0440000007047989 */ /* 0x000e6200000e00ff */
[----:B0-----:R-:W-:-:S04]  /*0960*/  SEL R5, R5, RZ, P6 ;  /* 0x000000ff05057207 */ /* 0x001fc80003000000 */
[----:B------:R-:W-:-:S05]  /*0970*/  IADD3 R23, P6, PT, R5, R24, RZ ;  /* 0x0000001805177210 */ /* 0x000fca0007fde0ff */
[----:B------:R-:W-:Y:S01]  /*0980*/  IMAD.X R46, R6, 0x1, R25, P6 ;  /* 0x00000001062e7824 */ /* 0x000fe200030e0619 */
[----:B------:R-:W-:-:S04]  /*0990*/  ISETP.NE.U32.AND P6, PT, R23, RZ, PT ;  /* 0x000000ff1700720c */ /* 0x000fc80003fc5070 */
[----:B------:R-:W-:Y:S01]  /*09a0*/  ISETP.NE.AND.EX P6, PT, R46, RZ, PT, P6 ;  /* 0x000000ff2e00720c */ /* 0x000fe20003fc5360 */
[----:B------:R-:W0:Y:S03]  /*09b0*/  SHFL.UP PT, R5, R46, 0x2, RZ ;  /* 0x044000002e057989 */ /* 0x000e2600000e00ff */
[----:B-1----:R-:W-:Y:S02]  /*09c0*/  SEL R6, R4, RZ, !P6 ;  /* 0x000000ff04067207 */ /* 0x002fe40007000000 */
[----:B------:R-:W1:Y:S01]  /*09d0*/  SHFL.UP PT, R4, R23, 0x2, RZ ;  /* 0x0440000017047989 */ /* 0x000e6200000e00ff */
[----:B------:R-:W-:-:S04]  /*09e0*/  ISETP.GE.AND P6, PT, R3, 0x2, PT ;  /* 0x000000020300780c */ /* 0x000fc80003fc6270 */
[----:B------:R-:W-:-:S05]  /*09f0*/  SEL R6, R6, RZ, P6 ;  /* 0x000000ff06067207 */ /* 0x000fca0003000000 */
[----:B------:R-:W-:Y:S01]  /*0a00*/  IMAD.IADD R6, R7, 0x1, R6 ;  /* 0x0000000107067824 */ /* 0x000fe200078e0206 */
[----:B0-----:R-:W-:Y:S02]  /*0a10*/  SEL R5, R5, RZ, P6 ;  /* 0x000000ff05057207 */ /* 0x001fe40003000000 */
[----:B-1----:R-:W-:-:S04]  /*0a20*/  SEL R4, R4, RZ, P6 ;  /* 0x000000ff04047207 */ /* 0x002fc80003000000 */
[----:B------:R-:W-:Y:S02]  /*0a30*/  IADD3 R25, P6, PT, R4, R23, RZ ;  /* 0x0000001704197210 */ /* 0x000fe40007fde0ff */
[----:B------:R-:W0:Y:S03]  /*0a40*/  SHFL.UP PT, R4, R6, 0x4, RZ ;  /* 0x0480000006047989 */ /* 0x000e2600000e00ff */
[----:B------:R-:W-:Y:S01]  /*0a50*/  IMAD.X R24, R5, 0x1, R46, P6 ;  /* 0x0000000105187824 */ /* 0x000fe200030e062e */
[----:B------:R-:W-:-:S04]  /*0a60*/  ISETP.NE.U32.AND P6, PT, R25, RZ, PT ;  /* 0x000000ff1900720c */ /* 0x000fc80003fc5070 */
[----:B------:R-:W-:Y:S01]  /*0a70*/  ISETP.NE.AND.EX P6, PT, R24, RZ, PT, P6 ;  /* 0x000000ff1800720c */ /* 0x000fe20003fc5360 */
[----:B------:R-:W1:Y:S03]  /*0a80*/  SHFL.UP PT, R5, R24, 0x4, RZ ;  /* 0x0480000018057989 */ /* 0x000e6600000e00ff */
[----:B0-----:R-:W-:Y:S02]  /*0a90*/  SEL R7, R4, RZ, !P6 ;  /* 0x000000ff04077207 */ /* 0x001fe40007000000 */
[----:B------:R-:W0:Y:S01]  /*0aa0*/  SHFL.UP PT, R4, R25, 0x4, RZ ;  /* 0x0480000019047989 */ /* 0x000e2200000e00ff */
[----:B------:R-:W-:-:S04]  /*0ab0*/  ISETP.GE.AND P6, PT, R3, 0x4, PT ;  /* 0x000000040300780c */ /* 0x000fc80003fc6270 */
[----:B------:R-:W-:Y:S02]  /*0ac0*/  SEL R7, R7, RZ, P6 ;  /* 0x000000ff07077207 */ /* 0x000fe40003000000 */
[----:B-1----:R-:W-:-:S03]  /*0ad0*/  SEL R5, R5, RZ, P6 ;  /* 0x000000ff05057207 */ /* 0x002fc60003000000 */
[----:B------:R-:W-:Y:S01]  /*0ae0*/  IMAD.IADD R7, R6, 0x1, R7 ;  /* 0x0000000106077824 */ /* 0x000fe200078e0207 */
[----:B0-----:R-:W-:-:S04]  /*0af0*/  SEL R4, R4, RZ, P6 ;  /* 0x000000ff04047207 */ /* 0x001fc80003000000 */
        /* <DEDUP_REMOVED lines=20> */
[----:B------:R-:W0:Y:S02]  /*0c40*/  SHFL.UP PT, R4, R25, 0x10, RZ ;  /* 0x0600000019047989 */ /* 0x000e2400000e00ff */
[----:B------:R-:W-:Y:S02]  /*0c50*/  SEL R7, R7, RZ, P5 ;  /* 0x000000ff07077207 */ /* 0x000fe40002800000 */
[----:B-1----:R-:W-:-:S03]  /*0c60*/  SEL R5, R5, RZ, P5 ;  /* 0x000000ff05057207 */ /* 0x002fc60002800000 */
[----:B------:R-:W-:Y:S01]  /*0c70*/  IMAD.IADD R43, R6, 0x1, R7 ;  /* 0x00000001062b7824 */ /* 0x000fe200078e0207 */
[----:B0-----:R-:W-:Y:S02]  /*0c80*/  SEL R4, R4, RZ, P5 ;  /* 0x000000ff04047207 */ /* 0x001fe40002800000 */
[----:B------:R-:W-:Y:S02]  /*0c90*/  ISETP.NE.AND P5, PT, R3, RZ, PT ;  /* 0x000000ff0300720c */ /* 0x000fe40003fa5270 */
[----:B------:R-:W-:-:S05]  /*0ca0*/  IADD3 R4, P6, PT, R4, R25, RZ ;  /* 0x0000001904047210 */ /* 0x000fca0007fde0ff */
[----:B------:R-:W-:Y:S01]  /*0cb0*/  IMAD.X R5, R5, 0x1, R24, P6 ;  /* 0x0000000105057824 */ /* 0x000fe200030e0618 */
[----:B------:R-:W-:-:S13]  /*0cc0*/  ISETP.NE.AND P6, PT, R3, 0x1f, PT ;  /* 0x0000001f0300780c */ /* 0x000fda0003fc5270 */
[----:B------:R-:W-:-:S05]  /*0cd0*/  @!P6 LEA R23, R40, UR5, 0x4 ;  /* 0x000000052817ec11 */ /* 0x000fca000f8e20ff */
[----:B------:R-:W-:Y:S04]  /*0ce0*/  @!P6 STS.64 [R23], R4 ;  /* 0x000000041700e388 */ /* 0x000fe80000000a00 */
[----:B------:R-:W-:Y:S01]  /*0cf0*/  @!P6 STS [R23+0x8], R43 ;  /* 0x0000082b1700e388 */ /* 0x000fe20000000800 */
[----:B------:R-:W-:Y:S06]  /*0d00*/  BAR.SYNC.DEFER_BLOCKING 0x0 ;  /* 0x0000000000007b1d */ /* 0x000fec0000010000 */
[----:B------:R-:W-:Y:S04]  /*0d10*/  SHFL.UP PT, R4, R4, 0x1, RZ ;  /* 0x0420000004047989 */ /* 0x000fe800000e00ff */
[----:B------:R-:W-:Y:S04]  /*0d20*/  SHFL.UP PT, R5, R5, 0x1, RZ ;  /* 0x0420000005057989 */ /* 0x000fe800000e00ff */
[----:B------:R-:W-:Y:S04]  /*0d30*/  LDS.64 R24, [UR5+0x10] ;  /* 0x00001005ff187984 */ /* 0x000fe80008000a00 */
[----:B------:R-:W0:Y:S04]  /*0d40*/  LDS.64 R6, [UR5] ;  /* 0x00000005ff067984 */ /* 0x000e280008000a00 */
[----:B------:R-:W1:Y:S04]  /*0d50*/  LDS R41, [UR5+0x8] ;  /* 0x00000805ff297984 */ /* 0x000e680008000800 */
[----:B------:R-:W2:Y:S01]  /*0d60*/  LDS R23, [UR5+0x18] ;  /* 0x00001805ff177984 */ /* 0x000ea20008000800 */
[----:B0-----:R-:W-:-:S05]  /*0d70*/  IADD3 R49, P6, PT, R6, R24, RZ ;  /* 0x0000001806317210 */ /* 0x001fca0007fde0ff */
[----:B------:R-:W-:Y:S01]  /*0d80*/  IMAD.X R51, R7, 0x1, R25, P6 ;  /* 0x0000000107337824 */ /* 0x000fe200030e0619 */
[----:B------:R-:W-:-:S04]  /*0d90*/  ISETP.NE.U32.AND P6, PT, R24, RZ, PT ;  /* 0x000000ff1800720c */ /* 0x000fc80003fc5070 */
[----:B------:R-:W-:Y:S02]  /*0da0*/  ISETP.NE.AND.EX P6, PT, R25, RZ, PT, P6 ;  /* 0x000000ff1900720c */ /* 0x000fe40003fc5360 */
[----:B------:R-:W0:Y:S02]  /*0db0*/  LDS.64 R24, [UR5+0x20] ;  /* 0x00002005ff187984 */ /* 0x000e240008000a00 */
[----:B-1----:R-:W-:-:S05]  /*0dc0*/  SEL R46, R41, RZ, !P6 ;  /* 0x000000ff292e7207 */ /* 0x002fca0007000000 */
[----:B--2---:R-:W-:Y:S02]  /*0dd0*/  IMAD.IADD R46, R23, 0x1, R46 ;  /* 0x00000001172e7824 */ /* 0x004fe400078e022e */
[----:B------:R-:W1:Y:S01]  /*0de0*/  LDS R23, [UR5+0x28] ;  /* 0x00002805ff177984 */ /* 0x000e620008000800 */
[----:B0-----:R-:W-:-:S05]  /*0df0*/  IADD3 R45, P6, PT, R24, R49, RZ ;  /* 0x00000031182d7210 */ /* 0x001fca0007fde0ff */
[----:B------:R-:W-:Y:S01]  /*0e00*/  IMAD.X R47, R25, 0x1, R51, P6 ;  /* 0x00000001192f7824 */ /* 0x000fe200030e0633 */
[----:B------:R-:W-:-:S04]  /*0e10*/  ISETP.NE.AND P6, PT, R40, 0x2, PT ;  /* 0x000000022800780c */ /* 0x000fc80003fc5270 */
[----:B------:R-:W-:Y:S02]  /*0e20*/  SEL R48, R49, R6, !P6 ;  /* 0x0000000631307207 */ /* 0x000fe40007000000 */
[----:B------:R-:W-:Y:S02]  /*0e30*/  SEL R50, R51, R7, !P6 ;  /* 0x0000000733327207 */ /* 0x000fe40007000000 */
[----:B------:R-:W0:Y:S01]  /*0e40*/  LDS.64 R6, [UR5+0x30] ;  /* 0x00003005ff067984 */ /* 0x000e220008000a00 */
[----:B------:R-:W-:Y:S02]  /*0e50*/  SEL R41, R46, R41, !P6 ;  /* 0x000000292e297207 */ /* 0x000fe40007000000 */
[----:B------:R-:W-:-:S04]  /*0e60*/  ISETP.NE.U32.AND P6, PT, R24, RZ, PT ;  /* 0x000000ff1800720c */ /* 0x000fc80003fc5070 */
[----:B------:R-:W-:-:S04]  /*0e70*/  ISETP.NE.AND.EX P6, PT, R25, RZ, PT, P6 ;  /* 0x000000ff1900720c */ /* 0x000fc80003fc5360 */
[----:B------:R-:W-:-:S05]  /*0e80*/  SEL R46, R46, RZ, !P6 ;  /* 0x000000ff2e2e7207 */ /* 0x000fca0007000000 */
[----:B-1----:R-:W-:Y:S02]  /*0e90*/  IMAD.IADD R46, R23, 0x1, R46 ;  /* 0x00000001172e7824 */ /* 0x002fe400078e022e */
[----:B------:R-:W1:Y:S01]  /*0ea0*/  LDS R23, [UR5+0x38] ;  /* 0x00003805ff177984 */ /* 0x000e620008000800 */
[----:B0-----:R-:W-:-:S05]  /*0eb0*/  IADD3 R25, P6, PT, R6, R45, RZ ;  /* 0x0000002d06197210 */ /* 0x001fca0007fde0ff */
[----:B------:R-:W-:Y:S01]  /*0ec0*/  IMAD.X R49, R7, 0x1, R47, P6 ;  /* 0x0000000107317824 */ /* 0x000fe200030e062f */
[----:B------:R-:W-:-:S04]  /*0ed0*/  ISETP.NE.AND P6, PT, R40, 0x3, PT ;  /* 0x000000032800780c */ /* 0x000fc80003fc5270 */
[----:B------:R-:W-:Y:S02]  /*0ee0*/  SEL R48, R45, R48, !P6 ;  /* 0x000000302d307207 */ /* 0x000fe40007000000 */
[----:B------:R-:W-:Y:S02]  /*0ef0*/  SEL R50, R47, R50, !P6 ;  /* 0x000000322f327207 */ /* 0x000fe40007000000 */
[----:B------:R-:W-:Y:S02]  /*0f00*/  SEL R41, R46, R41, !P6 ;  /* 0x000000292e297207 */ /* 0x000fe40007000000 */
[----:B------:R-:W-:-:S04]  /*0f10*/  ISETP.NE.U32.AND P6, PT, R6, RZ, PT ;  /* 0x000000ff0600720c */ /* 0x000fc80003fc5070 */
[----:B------:R-:W-:Y:S02]  /*0f20*/  ISETP.NE.AND.EX P6, PT, R7, RZ, PT, P6 ;  /* 0x000000ff0700720c */ /* 0x000fe40003fc5360 */
[----:B------:R-:W0:Y:S02]  /*0f30*/  LDS.64 R6, [UR5+0x40] ;  /* 0x00004005ff067984 */ /* 0x000e240008000a00 */
        /* <DEDUP_REMOVED lines=25> */
[----:B-1----:R-:W-:Y:S01]  /*10d0*/  IMAD.IADD R46, R23, 0x1, R46 ;  /* 0x00000001172e7824 */ /* 0x002fe200078e022e */
[----:B0-----:R-:W-:-:S05]  /*10e0*/  IADD3 R47, P6, PT, R6, R25, RZ ;  /* 0x00000019062f7210 */ /* 0x001fca0007fde0ff */
[----:B------:R-:W-:Y:S01]  /*10f0*/  IMAD.X R45, R7, 0x1, R49, P6 ;  /* 0x00000001072d7824 */ /* 0x000fe200030e0631 */
[----:B------:R-:W-:-:S04]  /*1100*/  ISETP.NE.AND P6, PT, R40, 0x6, PT ;  /* 0x000000062800780c */ /* 0x000fc80003fc5270 */
[----:B------:R-:W-:Y:S02]  /*1110*/  SEL R48, R25, R48, !P6 ;  /* 0x0000003019307207 */ /* 0x000fe40007000000 */
[----:B------:R-:W-:Y:S02]  /*1120*/  SEL R50, R49, R50, !P6 ;  /* 0x0000003231327207 */ /* 0x000fe40007000000 */
[----:B------:R-:W-:Y:S02]  /*1130*/  SEL R24, R46, R41, !P6 ;  /* 0x000000292e187207 */ /* 0x000fe40007000000 */
[----:B------:R-:W-:Y:S02]  /*1140*/  ISETP.NE.U32.AND P6, PT, R6, RZ, PT ;  /* 0x000000ff0600720c */ /* 0x000fe40003fc5070 */
[----:B------:R-:W-:Y:S02]  /*1150*/  SEL R41, R5, RZ, P5 ;  /* 0x000000ff05297207 */ /* 0x000fe40002800000 */
[----:B------:R-:W-:-:S02]  /*1160*/  ISETP.NE.AND.EX P6, PT, R7, RZ, PT, P6 ;  /* 0x000000ff0700720c */ /* 0x000fc40003fc5360 */
[----:B------:R-:W0:Y:S02]  /*1170*/  LDS R7, [UR5+0x68] ;  /* 0x00006805ff077984 */ /* 0x000e240008000800 */
[----:B------:R-:W-:Y:S02]  /*1180*/  SEL R46, R46, RZ, !P6 ;  /* 0x000000ff2e2e7207 */ /* 0x000fe40007000000 */
[----:B------:R-:W-:Y:S02]  /*1190*/  ISETP.NE.AND P6, PT, R40, 0x7, PT ;  /* 0x000000072800780c */ /* 0x000fe40003fc5270 */
[----:B------:R-:W-:Y:S02]  /*11a0*/  SEL R40, R4, RZ, P5 ;  /* 0x000000ff04287207 */ /* 0x000fe40002800000 */
[----:B------:R-:W-:Y:S02]  /*11b0*/  SEL R6, R47, R48, !P6 ;  /* 0x000000302f067207 */ /* 0x000fe40007000000 */
[----:B------:R-:W-:Y:S01]  /*11c0*/  SEL R23, R45, R50, !P6 ;  /* 0x000000322d177207 */ /* 0x000fe20007000000 */
[----:B0-----:R-:W-:Y:S01]  /*11d0*/  IMAD.IADD R7, R7, 0x1, R46 ;  /* 0x0000000107077824 */ /* 0x001fe200078e022e */
[----:B------:R-:W-:-:S04]  /*11e0*/  SEL R46, RZ, 0x1, !P4 ;  /* 0x00000001ff2e7807 */ /* 0x000fc80006000000 */
[----:B------:R-:W-:Y:S02]  /*11f0*/  SEL R24, R7, R24, !P6 ;  /* 0x0000001807187207 */ /* 0x000fe40007000000 */
[----:B------:R-:W-:-:S04]  /*1200*/  ISETP.GE.U32.AND P6, PT, R0, 0x20, PT ;  /* 0x000000200000780c */ /* 0x000fc80003fc6070 */
[----:B------:R-:W-:Y:S02]  /*1210*/  SEL R3, R6, RZ, P6 ;  /* 0x000000ff06037207 */ /* 0x000fe40003000000 */
[----:B------:R-:W-:Y:S02]  /*1220*/  SEL R6, R23, RZ, P6 ;  /* 0x000000ff17067207 */ /* 0x000fe40003000000 */
[----:B------:R-:W-:-:S05]  /*1230*/  IADD3 R40, P6, PT, R40, R3, RZ ;  /* 0x0000000328287210 */ /* 0x000fca0007fde0ff */
[----:B------:R-:W-:Y:S01]  /*1240*/  IMAD.X R41, R41, 0x1, R6, P6 ;  /* 0x0000000129297824 */ /* 0x000fe200030e0606 */
[----:B------:R-:W-:-:S04]  /*1250*/  ISETP.GE.U32.AND P6, PT, R0, 0x20, PT ;  /* 0x000000200000780c */ /* 0x000fc80003fc6070 */
[----:B------:R-:W-:Y:S02]  /*1260*/  SEL R23, R24, RZ, P6 ;  /* 0x000000ff18177207 */ /* 0x000fe40003000000 */
[----:B------:R-:W-:Y:S02]  /*1270*/  ISETP.NE.U32.AND P6, PT, R4, RZ, PT ;  /* 0x000000ff0400720c */ /* 0x000fe40003fc5070 */
[----:B------:R-:W0:Y:S02]  /*1280*/  SHFL.UP PT, R4, R43, 0x1, RZ ;  /* 0x042000002b047989 */ /* 0x000e2400000e00ff */
[----:B------:R-:W-:-:S04]  /*1290*/  ISETP.NE.AND.EX P6, PT, R5, RZ, PT, P6 ;  /* 0x000000ff0500720c */ /* 0x000fc80003fc5360 */
[----:B------:R-:W-:Y:S02]  /*12a0*/  SEL R3, R23, RZ, !P6 ;  /* 0x000000ff17037207 */ /* 0x000fe40007000000 */
[----:B------:R-:W-:-:S04]  /*12b0*/  ISETP.NE.U32.AND P6, PT, R31, RZ, PT ;  /* 0x000000ff1f00720c */ /* 0x000fc80003fc5070 */
[----:B------:R-:W-:Y:S01]  /*12c0*/  ISETP.NE.AND.EX P6, PT, RZ, UR4, PT, P6 ;  /* 0x00000004ff007c0c */ /* 0x000fe2000bfc5360 */
[----:B0-----:R-:W-:Y:S01]  /*12d0*/  @P5 IMAD.IADD R23, R4, 0x1, R3 ;  /* 0x0000000104175824 */ /* 0x001fe200078e0203 */
[----:B------:R-:W-:-:S04]  /*12e0*/  ISETP.NE.AND P5, PT, R8, R10, PT ;  /* 0x0000000a0800720c */ /* 0x000fc80003fa5270 */
[----:B------:R-:W-:-:S05]  /*12f0*/  SEL R3, R23, RZ, !P6 ;  /* 0x000000ff17037207 */ /* 0x000fca0007000000 */
[----:B------:R-:W-:Y:S02]  /*1300*/  IMAD.IADD R3, R42, 0x1, R3 ;  /* 0x000000012a037824 */ /* 0x000fe400078e0203 */
[----:B------:R-:W-:Y:S03]  /*1310*/  LDS R42, [UR5+0x78] ;  /* 0x00007805ff2a7984 */ /* 0x000fe60008000800 */
[----:B------:R-:W-:Y:S02]  /*1320*/  SEL R4, R3, RZ, !P4 ;  /* 0x000000ff03047207 */ /* 0x000fe40006000000 */
[----:B------:R-:W-:-:S03]  /*1330*/  IADD3 R32, P4, PT, R40, R32, RZ ;  /* 0x0000002028207210 */ /* 0x000fc60007f9e0ff */
[----:B------:R-:W-:Y:S02]  /*1340*/  IMAD.IADD R9, R9, 0x1, R4 ;  /* 0x0000000109097824 */ /* 0x000fe400078e0204 */
[----:B------:R-:W0:Y:S03]  /*1350*/  LDS.64 R4, [UR5+0x70] ;  /* 0x00007005ff047984 */ /* 0x000e260008000a00 */
[----:B------:R-:W-:Y:S02]  /*1360*/  SEL R6, R9, RZ, !P5 ;  /* 0x000000ff09067207 */ /* 0x000fe40006800000 */
[----:B------:R-:W-:-:S03]  /*1370*/  ISETP.NE.AND P5, PT, R44, RZ, PT ;  /* 0x000000ff2c00720c */ /* 0x000fc60003fa5270 */
[----:B------:R-:W-:-:S05]  /*1380*/  IMAD.IADD R11, R11, 0x1, R6 ;  /* 0x000000010b0b7824 */ /* 0x000fca00078e0206 */
[----:B------:R-:W-:Y:S02]  /*1390*/  SEL R6, R11, RZ, !P5 ;  /* 0x000000ff0b067207 */ /* 0x000fe40006800000 */
[----:B------:R-:W-:-:S03]  /*13a0*/  ISETP.NE.AND P5, PT, R0, RZ, PT ;  /* 0x000000ff0000720c */ /* 0x000fc60003fa5270 */
[----:B------:R-:W-:-:S05]  /*13b0*/  IMAD.IADD R13, R13, 0x1, R6 ;  /* 0x000000010d0d7824 */ /* 0x000fca00078e0206 */
[----:B------:R-:W-:-:S05]  /*13c0*/  SEL R6, R13, RZ, !P2 ;  /* 0x000000ff0d067207 */ /* 0x000fca0005000000 */
[----:B------:R-:W1:Y:S01]  /*13d0*/  @!P5 LDC.64 R24, c[0x0][0x3b0] ;  /* 0x0000ec00ff18db82 */ /* 0x000e620000000a00 */
[----:B------:R-:W-:-:S05]  /*13e0*/  IMAD.IADD R15, R15, 0x1, R6 ;  /* 0x000000010f0f7824 */ /* 0x000fca00078e0206 */
[----:B------:R-:W-:-:S05]  /*13f0*/  SEL R44, R15, RZ, !P3 ;  /* 0x000000ff0f2c7207 */ /* 0x000fca0005800000 */
[----:B------:R-:W-:Y:S01]  /*1400*/  IMAD.IADD R17, R17, 0x1, R44 ;  /* 0x0000000111117824 */ /* 0x000fe200078e022c */
[C---:B0-----:R-:W-:Y:S02]  /*1410*/  ISETP.NE.U32.AND P2, PT, R4.reuse, RZ, PT ;  /* 0x000000ff0400720c */ /* 0x041fe40003f45070 */
[----:B------:R-:W-:Y:S02]  /*1420*/  IADD3 R6, P3, PT, R4, R47, RZ ;  /* 0x0000002f04067210 */ /* 0x000fe40007f7e0ff */
[----:B------:R-:W-:-:S04]  /*1430*/  ISETP.NE.AND.EX P2, PT, R5, RZ, PT, P2 ;  /* 0x000000ff0500720c */ /* 0x000fc80003f45320 */
[----:B------:R-:W-:Y:S01]  /*1440*/  SEL R43, R7, RZ, !P2 ;  /* 0x000000ff072b7207 */ /* 0x000fe20005000000 */
[----:B------:R-:W-:Y:S01]  /*1450*/  IMAD.X R7, R5, 0x1, R45, P3 ;  /* 0x0000000105077824 */ /* 0x000fe200018e062d */
[----:B------:R-:W-:Y:S01]  /*1460*/  ISETP.GE.U32.AND P2, PT, R6, 0x101, PT ;  /* 0x000001010600780c */ /* 0x000fe20003f46070 */
[----:B------:R-:W-:Y:S01]  /*1470*/  @!P5 IMAD.MOV.U32 R5, RZ, RZ, 0x65 ;  /* 0x00000065ff05d424 */ /* 0x000fe200078e00ff */
[----:B------:R-:W-:Y:S01]  /*1480*/  IADD3 R45, P3, PT, R31, R46, RZ ;  /* 0x0000002e1f2d7210 */ /* 0x000fe20007f7e0ff */
[----:B------:R-:W-:Y:S01]  /*1490*/  IMAD.IADD R4, R42, 0x1, R43 ;  /* 0x000000012a047824 */ /* 0x000fe200078e022b */
[----:B------:R-:W-:Y:S02]  /*14a0*/  SEL R42, R17, RZ, !P1 ;  /* 0x000000ff112a7207 */ /* 0x000fe40004800000 */
[----:B------:R-:W-:Y:S02]  /*14b0*/  ISETP.GE.AND.EX P1, PT, R7, RZ, PT, P2 ;  /* 0x000000ff0700720c */ /* 0x000fe40003f26320 */
[----:B-1----:R0:W-:Y:S01]  /*14c0*/  @!P5 ST.E.128.STRONG.GPU desc[UR8][R24.64+0x200], R4 ;  /* 0x000200041800d985 */ /* 0x0021e2000c10fd08 */
[----:B------:R-:W-:Y:S01]  /*14d0*/  IMAD.IADD R19, R19, 0x1, R42 ;  /* 0x0000000113137824 */ /* 0x000fe200078e022a */
[----:B------:R-:W-:Y:S01]  /*14e0*/  IADD3 R43, P2, PT, R31, R40, RZ ;  /* 0x000000281f2b7210 */ /* 0x000fe20007f5e0ff */
[----:B------:R-:W-:Y:S01]  /*14f0*/  IMAD.X R42, RZ, RZ, UR4, P3 ;  /* 0x00000004ff2a7e24 */ /* 0x000fe200098e06ff */
[----:B------:R-:W-:-:S02]  /*1500*/  IADD3 R31, P3, PT, R40, R45, RZ ;  /* 0x0000002d281f7210 */ /* 0x000fc40007f7e0ff */
[C---:B------:R-:W-:Y:S02]  /*1510*/  IADD3 R33, P5, PT, R40.reuse, R33, RZ ;  /* 0x0000002128217210 */ /* 0x040fe40007fbe0ff */
[----:B------:R-:W-:Y:S01]  /*1520*/  SEL R44, R19, RZ, !P0 ;  /* 0x000000ff132c7207 */ /* 0x000fe20004000000 */
[C---:B------:R-:W-:Y:S01]  /*1530*/  IMAD.X R42, R41.reuse, 0x1, R42, P3 ;  /* 0x00000001292a7824 */ /* 0x040fe200018e062a */
[C---:B------:R-:W-:Y:S01]  /*1540*/  IADD3 R35, P0, PT, R40.reuse, R35, RZ ;  /* 0x0000002328237210 */ /* 0x040fe20007f1e0ff */
[----:B------:R-:W-:Y:S01]  /*1550*/  IMAD.X R36, R41, 0x1, R36, P5 ;  /* 0x0000000129247824 */ /* 0x000fe200028e0624 */
[C---:B------:R-:W-:Y:S01]  /*1560*/  IADD3 R37, P3, PT, R40.reuse, R37, RZ ;  /* 0x0000002528257210 */ /* 0x040fe20007f7e0ff */
[----:B------:R-:W-:Y:S01]  /*1570*/  IMAD.IADD R21, R21, 0x1, R44 ;  /* 0x0000000115157824 */ /* 0x000fe200078e022c */
[C---:B------:R-:W-:Y:S01]  /*1580*/  IADD3 R39, P5, PT, R40.reuse, R39, RZ ;  /* 0x0000002728277210 */ /* 0x040fe20007fbe0ff */
[C---:B------:R-:W-:Y:S02]  /*1590*/  IMAD.X R26, R41.reuse, 0x1, R26, P0 ;  /* 0x00000001291a7824 */ /* 0x040fe400000e061a */
[C---:B------:R-:W-:Y:S01]  /*15a0*/  IMAD.X R28, R41.reuse, 0x1, R28, P3 ;  /* 0x00000001291c7824 */ /* 0x040fe200018e061c */
[C---:B0-----:R-:W-:Y:S01]  /*15b0*/  IADD3.X R4, PT, PT, R41.reuse, UR4, RZ, P2, !PT ;  /* 0x0000000429047c10 */ /* 0x041fe200097fe4ff */
[C---:B------:R-:W-:Y:S01]  /*15c0*/  IMAD.X R5, R41.reuse, 0x1, R34, P4 ;  /* 0x0000000129057824 */ /* 0x040fe200020e0622 */
[----:B------:R-:W-:Y:S01]  /*15d0*/  IADD3 R38, P4, PT, R40, R38, RZ ;  /* 0x0000002628267210 */ /* 0x000fe20007f9e0ff */
[----:B------:R-:W-:-:S04]  /*15e0*/  IMAD.X R30, R41, 0x1, R30, P5 ;  /* 0x00000001291e7824 */ /* 0x000fc800028e061e */
[----:B------:R-:W-:Y:S01]  /*15f0*/  IMAD.X R29, R41, 0x1, R29, P4 ;  /* 0x00000001291d7824 */ /* 0x000fe200020e061d */
[----:B------:R-:W-:Y:S07]  /*1600*/  @!P1 BRA `(.L_x_916) ;  /* 0x0000000400bc9947 */ /* 0x000fee0003800000 */
[----:B------:R-:W-:Y:S01]  /*1610*/  BAR.SYNC.DEFER_BLOCKING 0x0 ;  /* 0x0000000000007b1d */ /* 0x000fe20000010000 */
[----:B------:R-:W-:Y:S02]  /*1620*/  ISETP.NE.AND P2, PT, R2, R8, PT ;  /* 0x000000080200720c */ /* 0x000fe40003f45270 */
[----:B------:R-:W-:Y:S02]  /*1630*/  @P6 LEA R40, R40, UR5, 0x3 ;  /* 0x0000000528286c11 */ /* 0x000fe4000f8e18ff */
[----:B------:R-:W-:Y:S02]  /*1640*/  ISETP.NE.AND P0, PT, R8, R10, PT ;  /* 0x0000000a0800720c */ /* 0x000fe40003f05270 */
[----:B------:R-:W-:Y:S02]  /*1650*/  ISETP.NE.AND P1, PT, R10, R12, PT ;  /* 0x0000000c0a00720c */ /* 0x000fe40003f25270 */
[----:B------:R-:W-:Y:S02]  /*1660*/  ISETP.NE.AND P5, PT, R14, R16, PT ;  /* 0x000000100e00720c */ /* 0x000fe40003fa5270 */
[----:B------:R-:W-:-:S02]  /*1670*/  ISETP.NE.AND P4, PT, R16, R18, PT ;  /* 0x000000121000720c */ /* 0x000fc40003f85270 */
[----:B------:R-:W-:Y:S02]  /*1680*/  ISETP.NE.AND P3, PT, R18, R20, PT ;  /* 0x000000141200720c */ /* 0x000fe40003f65270 */
[----:B------:R-:W-:-:S03]  /*1690*/  @P2 LEA R43, R43, UR5, 0x3 ;  /* 0x000000052b2b2c11 */ /* 0x000fc6000f8e18ff */
[----:B------:R-:W-:Y:S02]  /*16a0*/  @P0 LEA R31, R31, UR5, 0x3 ;  /* 0x000000051f1f0c11 */ /* 0x000fe4000f8e18ff */
[----:B------:R-:W-:Y:S02]  /*16b0*/  @P1 LEA R32, R32, UR5, 0x3 ;  /* 0x0000000520201c11 */ /* 0x000fe4000f8e18ff */
[----:B------:R-:W-:Y:S01]  /*16c0*/  @P5 LEA R35, R35, UR5, 0x3 ;  /* 0x0000000523235c11 */ /* 0x000fe2000f8e18ff */
[----:B------:R0:W-:Y:S01]  /*16d0*/  @P6 STS.64 [R40], R22 ;  /* 0x0000001628006388 */ /* 0x0001e20000000a00 */
[----:B------:R-:W-:Y:S02]  /*16e0*/  ISETP.NE.AND P6, PT, R12, R14, PT ;  /* 0x0000000e0c00720c */ /* 0x000fe40003fc5270 */
[----:B------:R-:W-:Y:S01]  /*16f0*/  @P4 LEA R37, R37, UR5, 0x3 ;  /* 0x0000000525254c11 */ /* 0x000fe2000f8e18ff */
[----:B------:R0:W-:Y:S01]  /*1700*/  @P2 STS.64 [R43], R2 ;  /* 0x000000022b002388 */ /* 0x0001e20000000a00 */
[----:B------:R-:W-:-:S02]  /*1710*/  ISETP.NE.AND P2, PT, R20, R27, PT ;  /* 0x0000001b1400720c */ /* 0x000fc40003f45270 */
[----:B------:R-:W-:Y:S01]  /*1720*/  @P3 LEA R38, R38, UR5, 0x3 ;  /* 0x0000000526263c11 */ /* 0x000fe2000f8e18ff */
[----:B------:R0:W-:Y:S01]  /*1730*/  @P0 STS.64 [R31], R8 ;  /* 0x000000081f000388 */ /* 0x0001e20000000a00 */
[----:B------:R-:W-:-:S03]  /*1740*/  ISETP.GT.U32.AND P0, PT, R6, R0, PT ;  /* 0x000000000600720c */ /* 0x000fc60003f04070 */
[----:B------:R0:W-:Y:S01]  /*1750*/  @P1 STS.64 [R32], R10 ;  /* 0x0000000a20001388 */ /* 0x0001e20000000a00 */
[----:B------:R-:W-:Y:S02]  /*1760*/  ISETP.GT.U32.AND.EX P0, PT, R7, RZ, PT, P0 ;  /* 0x000000ff0700720c */ /* 0x000fe40003f04100 */
[----:B------:R-:W-:-:S03]  /*1770*/  @P6 LEA R33, R33, UR5, 0x3 ;  /* 0x0000000521216c11 */ /* 0x000fc6000f8e18ff */
[----:B------:R-:W-:Y:S02]  /*1780*/  @P2 LEA R39, R39, UR5, 0x3 ;  /* 0x0000000527272c11 */ /* 0x000fe4000f8e18ff */
[----:B------:R0:W-:Y:S04]  /*1790*/  @P6 STS.64 [R33], R12 ;  /* 0x0000000c21006388 */ /* 0x0001e80000000a00 */
[----:B------:R0:W-:Y:S04]  /*17a0*/  @P5 STS.64 [R35], R14 ;  /* 0x0000000e23005388 */ /* 0x0001e80000000a00 */
[----:B------:R0:W-:Y:S04]  /*17b0*/  @P4 STS.64 [R37], R16 ;  /* 0x0000001025004388 */ /* 0x0001e80000000a00 */
[----:B------:R0:W-:Y:S04]  /*17c0*/  @P3 STS.64 [R38], R18 ;  /* 0x0000001226003388 */ /* 0x0001e80000000a00 */
[----:B------:R0:W-:Y:S01]  /*17d0*/  @P2 STS.64 [R39], R20 ;  /* 0x0000001427002388 */ /* 0x0001e20000000a00 */
[----:B------:R-:W-:Y:S06]  /*17e0*/  BAR.SYNC.DEFER_BLOCKING 0x0 ;  /* 0x0000000000007b1d */ /* 0x000fec0000010000 */
[----:B------:R-:W-:Y:S05]  /*17f0*/  @!P0 EXIT ;  /* 0x000000000000894d */ /* 0x000fea0003800000 */
[----:B0-----:R-:W-:Y:S01]  /*1800*/  IMAD.MOV.U32 R21, RZ, RZ, R0 ;  /* 0x000000ffff157224 */ /* 0x001fe200078e0000 */
[----:B------:R-:W0:Y:S01]  /*1810*/  LDCU.64 UR12, c[0x0][0x398] ;  /* 0x00007300ff0c77ac */ /* 0x000e220008000a00 */
[----:B------:R-:W-:Y:S01]  /*1820*/  IMAD.MOV.U32 R20, RZ, RZ, RZ ;  /* 0x000000ffff147224 */ /* 0x000fe200078e00ff */
[----:B------:R-:W-:Y:S02]  /*1830*/  BSSY.RECONVERGENT B0, `(.L_x_917) ;  /* 0x000002c000007945 */ /* 0x000fe40003800200 */
[----:B------:R-:W-:Y:S01]  /*1840*/  LOP3.LUT R3, RZ, R21, RZ, 0x33, !PT ;  /* 0x00000015ff037212 */ /* 0x000fe200078e33ff */
[----:B------:R-:W1:Y:S01]  /*1850*/  LDCU.64 UR14, c[0x0][0x3a0] ;  /* 0x00007400ff0e77ac */ /* 0x000e620008000a00 */
[----:B------:R-:W-:Y:S02]  /*1860*/  LOP3.LUT R2, RZ, R20, RZ, 0x33, !PT ;  /* 0x00000014ff027212 */ /* 0x000fe400078e33ff */
[----:B------:R-:W-:-:S04]  /*1870*/  IADD3 R3, P0, PT, R3, R6, RZ ;  /* 0x0000000603037210 */ /* 0x000fc80007f1e0ff */
[C---:B------:R-:W-:Y:S01]  /*1880*/  LOP3.LUT R4, R3.reuse, 0x300, RZ, 0xc0, !PT ;  /* 0x0000030003047812 */ /* 0x040fe200078ec0ff */
[----:B------:R-:W-:Y:S01]  /*1890*/  IMAD.X R2, R2, 0x1, R7, P0 ;  /* 0x0000000102027824 */ /* 0x000fe200000e0607 */
[----:B------:R-:W-:Y:S02]  /*18a0*/  ISETP.GE.U32.AND P0, PT, R3, 0x300, PT ;  /* 0x000003000300780c */ /* 0x000fe40003f06070 */
[----:B------:R-:W-:Y:S02]  /*18b0*/  ISETP.NE.U32.AND P1, PT, R4, 0x300, PT ;  /* 0x000003000400780c */ /* 0x000fe40003f25070 */
[----:B------:R-:W-:Y:S02]  /*18c0*/  ISETP.GE.U32.AND.EX P0, PT, R2, RZ, PT, P0 ;  /* 0x000000ff0200720c */ /* 0x000fe40003f06100 */
[----:B------:R-:W-:-:S13]  /*18d0*/  ISETP.NE.AND.EX P1, PT, RZ, RZ, PT, P1 ;  /* 0x000000ffff00720c */ /* 0x000fda0003f25310 */
[----:B01----:R-:W-:Y:S05]  /*18e0*/  @!P1 BRA `(.L_x_918) ;  /* 0x0000000000809947 */ /* 0x003fea0003800000 */
[----:B------:R-:W0:Y:S01]  /*18f0*/  LDCU.64 UR6, c[0x0][0x3a0] ;  /* 0x00007400ff0677ac */ /* 0x000e220008000a00 */
[----:B------:R-:W-:Y:S01]  /*1900*/  SHF.R.U64 R14, R3, 0x8, R2 ;  /* 0x00000008030e7819 */ /* 0x000fe20000001202 */
[C---:B------:R-:W-:Y:S01]  /*1910*/  IMAD.SHL.U32 R10, R21.reuse, 0x4, RZ ;  /* 0x00000004150a7824 */ /* 0x040fe200078e00ff */
[----:B------:R-:W-:Y:S01]  /*1920*/  SHF.L.U64.HI R11, R21, 0x2, R20 ;  /* 0x00000002150b7819 */ /* 0x000fe20000010214 */
[----:B------:R-:W1:Y:S01]  /*1930*/  LDCU.64 UR10, c[0x0][0x398] ;  /* 0x00007300ff0a77ac */ /* 0x000e620008000a00 */
[----:B------:R-:W-:Y:S01]  /*1940*/  IMAD.MOV.U32 R15, RZ, RZ, RZ ;  /* 0x000000ffff0f7224 */ /* 0x000fe200078e00ff */
[----:B------:R-:W-:Y:S01]  /*1950*/  LEA R0, R0, UR5, 0x3 ;  /* 0x0000000500007c11 */ /* 0x000fe2000f8e18ff */
[----:B------:R-:W-:-:S05]  /*1960*/  VIADD R14, R14, 0x1 ;  /* 0x000000010e0e7836 */ /* 0x000fca0000000000 */
[----:B------:R-:W-:-:S04]  /*1970*/  LOP3.LUT R14, R14, 0x3, RZ, 0xc0, !PT ;  /* 0x000000030e0e7812 */ /* 0x000fc800078ec0ff */
[----:B------:R-:W-:Y:S02]  /*1980*/  LEA R21, P3, R14, R21, 0x8 ;  /* 0x000000150e157211 */ /* 0x000fe400078640ff */
[----:B0-----:R-:W-:Y:S02]  /*1990*/  IADD3 R12, P1, PT, R10, UR6, RZ ;  /* 0x000000060a0c7c10 */ /* 0x001fe4000ff3e0ff */
[----:B------:R-:W-:Y:S02]  /*19a0*/  LEA.HI.X R20, R14, R20, R15, 0x8, P3 ;  /* 0x000000140e147211 */ /* 0x000fe400018f440f */
[----:B-1----:R-:W-:Y:S02]  /*19b0*/  IADD3 R10, P2, PT, R10, UR10, RZ ;  /* 0x0000000a0a0a7c10 */ /* 0x002fe4000ff5e0ff */
[C---:B------:R-:W-:Y:S02]  /*19c0*/  IADD3.X R13, PT, PT, R11.reuse, UR7, RZ, P1, !PT ;  /* 0x000000070b0d7c10 */ /* 0x040fe40008ffe4ff */
[----:B------:R-:W-:-:S09]  /*19d0*/  IADD3.X R11, PT, PT, R11, UR11, RZ, P2, !PT ;  /* 0x0000000b0b0b7c10 */ /* 0x000fd200097fe4ff */
.L_x_919:
[----:B0-----:R0:W1:Y:S01]  /*19e0*/  LDS.64 R8, [R0] ;  /* 0x0000000000087984 */ /* 0x0010620000000a00 */
[----:B------:R-:W-:Y:S01]  /*19f0*/  IMAD.MOV.U32 R2, RZ, RZ, R10 ;  /* 0x000000ffff027224 */ /* 0x000fe200078e000a */
[----:B------:R-:W-:Y:S01]  /*1a00*/  IADD3 R14, P1, PT, R14, -0x1, RZ ;  /* 0xffffffff0e0e7810 */ /* 0x000fe20007f3e0ff */
[----:B------:R-:W-:Y:S01]  /*1a10*/  IMAD.MOV.U32 R3, RZ, RZ, R11 ;  /* 0x000000ffff037224 */ /* 0x000fe200078e000b */
[----:B------:R-:W-:Y:S01]  /*1a20*/  IADD3 R10, P3, PT, R10, 0x400, RZ ;  /* 0x000004000a0a7810 */ /* 0x000fe20007f7e0ff */
[----:B------:R-:W-:Y:S01]  /*1a30*/  IMAD.MOV.U32 R4, RZ, RZ, R12 ;  /* 0x000000ffff047224 */ /* 0x000fe200078e000c */
[----:B------:R-:W-:Y:S01]  /*1a40*/  IADD3.X R15, PT, PT, R15, -0x1, RZ, P1, !PT ;  /* 0xffffffff0f0f7810 */ /* 0x000fe20000ffe4ff */
[----:B------:R-:W-:Y:S01]  /*1a50*/  IMAD.MOV.U32 R5, RZ, RZ, R13 ;  /* 0x000000ffff057224 */ /* 0x000fe200078e000d */
[----:B------:R-:W-:Y:S01]  /*1a60*/  ISETP.NE.U32.AND P1, PT, R14, RZ, PT ;  /* 0x000000ff0e00720c */ /* 0x000fe20003f25070 */
[----:B0-----:R-:W-:Y:S01]  /*1a70*/  VIADD R0, R0, 0x800 ;  /* 0x0000080000007836 */ /* 0x001fe20000000000 */
[----:B------:R-:W-:Y:S01]  /*1a80*/  IADD3 R12, P2, PT, R12, 0x400, RZ ;  /* 0x000004000c0c7810 */ /* 0x000fe20007f5e0ff */
[----:B------:R-:W-:Y:S01]  /*1a90*/  IMAD.X R11, RZ, RZ, R11, P3 ;  /* 0x000000ffff0b7224 */ /* 0x000fe200018e060b */
[----:B------:R-:W-:-:S03]  /*1aa0*/  ISETP.NE.AND.EX P1, PT, R15, RZ, PT, P1 ;  /* 0x000000ff0f00720c */ /* 0x000fc60003f25310 */
[----:B------:R-:W-:Y:S01]  /*1ab0*/  IMAD.X R13, RZ, RZ, R13, P2 ;  /* 0x000000ffff0d7224 */ /* 0x000fe200010e060d */
[----:B-1----:R0:W-:Y:S04]  /*1ac0*/  STG.E desc[UR8][R2.64], R8 ;  /* 0x0000000802007986 */ /* 0x0021e8000c101908 */
[----:B------:R0:W-:Y:S05]  /*1ad0*/  STG.E desc[UR8][R4.64], R9 ;  /* 0x0000000904007986 */ /* 0x0001ea000c101908 */
[----:B------:R-:W-:Y:S05]  /*1ae0*/  @P1 BRA `(.L_x_919) ;  /* 0xfffffffc00bc1947 */ /* 0x000fea000383ffff */
.L_x_918:
[----:B------:R-:W-:Y:S05]  /*1af0*/  BSYNC.RECONVERGENT B0 ;  /* 0x0000000000007941 */ /* 0x000fea0003800200 */
.L_x_917:
[----:B------:R-:W-:Y:S05]  /*1b00*/  @!P0 EXIT ;  /* 0x000000000000894d */ /* 0x000fea0003800000 */
.L_x_920:
[C---:B------:R-:W-:Y:S01]  /*1b10*/  LEA R0, R21.reuse, UR5, 0x3 ;  /* 0x0000000515007c11 */ /* 0x040fe2000f8e18ff */
[C---:B----4-:R-:W-:Y:S01]  /*1b20*/  IMAD.SHL.U32 R10, R21.reuse, 0x4, RZ ;  /* 0x00000004150a7824 */ /* 0x050fe200078e00ff */
[C---:B0-----:R-:W-:Y:S01]  /*1b30*/  SHF.L.U64.HI R3, R21.reuse, 0x2, R20 ;  /* 0x0000000215037819 */ /* 0x041fe20000010214 */
[----:B------:R-:W-:Y:S02]  /*1b40*/  VIADD R21, R21, 0x400 ;  /* 0x0000040015157836 */ /* 0x000fe40000000000 */
[----:B------:R-:W0:Y:S01]  /*1b50*/  LDS.64 R12, [R0] ;  /* 0x00000000000c7984 */ /* 0x000e220000000a00 */
[C---:B------:R-:W-:Y:S01]  /*1b60*/  IADD3 R8, P0, PT, R10.reuse, UR12, RZ ;  /* 0x0000000c0a087c10 */ /* 0x040fe2000ff1e0ff */
[----:B------:R-:W-:Y:S01]  /*1b70*/  IMAD.MOV.U32 R20, RZ, RZ, RZ ;  /* 0x000000ffff147224 */ /* 0x000fe200078e00ff */
[C---:B------:R-:W-:Y:S01]  /*1b80*/  LOP3.LUT R4, R10.reuse, 0xfffffffc, RZ, 0xc0, !PT ;  /* 0xfffffffc0a047812 */ /* 0x040fe200078ec0ff */
[----:B------:R-:W1:Y:S01]  /*1b90*/  LDS.64 R14, [R0+0x800] ;  /* 0x00080000000e7984 */ /* 0x000e620000000a00 */
[----:B------:R-:W-:-:S02]  /*1ba0*/  IADD3 R10, P1, PT, R10, UR14, RZ ;  /* 0x0000000e0a0a7c10 */ /* 0x000fc4000ff3e0ff */
[C---:B------:R-:W-:Y:S01]  /*1bb0*/  IADD3.X R9, PT, PT, R3.reuse, UR13, RZ, P0, !PT ;  /* 0x0000000d03097c10 */ /* 0x040fe200087fe4ff */
[----:B------:R-:W2:Y:S01]  /*1bc0*/  LDS.64 R16, [R0+0x1000] ;  /* 0x0010000000107984 */ /* 0x000ea20000000a00 */
[C---:B------:R-:W-:Y:S02]  /*1bd0*/  LOP3.LUT R5, R3.reuse, 0x3, RZ, 0xc0, !PT ;  /* 0x0000000303057812 */ /* 0x040fe400078ec0ff */
[C---:B------:R-:W-:Y:S01]  /*1be0*/  IADD3 R2, P0, PT, R4.reuse, UR12, RZ ;  /* 0x0000000c04027c10 */ /* 0x040fe2000ff1e0ff */
[----:B------:R-:W3:Y:S01]  /*1bf0*/  LDS.64 R18, [R0+0x1800] ;  /* 0x0018000000127984 */ /* 0x000ee20000000a00 */
[----:B------:R-:W-:Y:S02]  /*1c00*/  IADD3.X R11, PT, PT, R3, UR15, RZ, P1, !PT ;  /* 0x0000000f030b7c10 */ /* 0x000fe40008ffe4ff */
[----:B------:R-:W-:Y:S02]  /*1c10*/  IADD3 R4, P1, PT, R4, UR14, RZ ;  /* 0x0000000e04047c10 */ /* 0x000fe4000ff3e0ff */
[----:B------:R-:W-:-:S02]  /*1c20*/  IADD3.X R3, PT, PT, R5, UR13, RZ, P0, !PT ;  /* 0x0000000d05037c10 */ /* 0x000fc400087fe4ff */
[----:B------:R-:W-:Y:S02]  /*1c30*/  IADD3.X R5, PT, PT, R5, UR15, RZ, P1, !PT ;  /* 0x0000000f05057c10 */ /* 0x000fe40008ffe4ff */
[----:B------:R-:W-:-:S04]  /*1c40*/  ISETP.GT.U32.AND P0, PT, R6, R21, PT ;  /* 0x000000150600720c */ /* 0x000fc80003f04070 */
[----:B------:R-:W-:Y:S01]  /*1c50*/  ISETP.GT.U32.AND.EX P0, PT, R7, RZ, PT, P0 ;  /* 0x000000ff0700720c */ /* 0x000fe20003f04100 */
[----:B0-----:R4:W-:Y:S04]  /*1c60*/  STG.E desc[UR8][R8.64], R12 ;  /* 0x0000000c08007986 */ /* 0x0019e8000c101908 */
[----:B------:R4:W-:Y:S04]  /*1c70*/  STG.E desc[UR8][R10.64], R13 ;  /* 0x0000000d0a007986 */ /* 0x0009e8000c101908 */
[----:B-1----:R4:W-:Y:S04]  /*1c80*/  STG.E desc[UR8][R2.64+0x400], R14 ;  /* 0x0004000e02007986 */ /* 0x0029e8000c101908 */
[----:B------:R4:W-:Y:S04]  /*1c90*/  STG.E desc[UR8][R4.64+0x400], R15 ;  /* 0x0004000f04007986 */ /* 0x0009e8000c101908 */
[----:B--2---:R4:W-:Y:S04]  /*1ca0*/  STG.E desc[UR8][R2.64+0x800], R16 ;  /* 0x0008001002007986 */ /* 0x0049e8000c101908 */
[----:B------:R4:W-:Y:S04]  /*1cb0*/  STG.E desc[UR8][R4.64+0x800], R17 ;  /* 0x0008001104007986 */ /* 0x0009e8000c101908 */
[----:B---3--:R4:W-:Y:S04]  /*1cc0*/  STG.E desc[UR8][R2.64+0xc00], R18 ;  /* 0x000c001202007986 */ /* 0x0089e8000c101908 */
[----:B------:R4:W-:Y:S01]  /*1cd0*/  STG.E desc[UR8][R4.64+0xc00], R19 ;  /* 0x000c001304007986 */ /* 0x0009e2000c101908 */
[----:B------:R-:W-:Y:S05]  /*1ce0*/  @P0 BRA `(.L_x_920) ;  /* 0xfffffffc00880947 */ /* 0x000fea000383ffff */
[----:B------:R-:W-:Y:S05]  /*1cf0*/  EXIT ;  /* 0x000000000000794d */ /* 0x000fea0003800000 */
.L_x_916:
[----:B------:R-:W-:Y:S01]  /*1d00*/  BSSY.RECONVERGENT B0, `(.L_x_921) ;  /* 0x000000f000007945 */ /* 0x000fe20003800200 */
[----:B------:R-:W-:Y:S02]  /*1d10*/  ISETP.NE.AND P1, PT, R20, R27, PT ;  /* 0x0000001b1400720c */ /* 0x000fe40003f25270 */
[----:B------:R-:W-:Y:S02]  /*1d20*/  ISETP.NE.AND P4, PT, R2, R8, PT ;  /* 0x000000080200720c */ /* 0x000fe40003f85270 */
[----:B------:R-:W-:Y:S01]  /*1d30*/  ISETP.NE.AND P0, PT, R8, R10, PT ;  /* 0x0000000a0800720c */ /* 0x000fe20003f05270 */
[----:B------:R-:W-:-:S12]  /*1d40*/  @!P6 BRA `(.L_x_922) ;  /* 0x000000000028e947 */ /* 0x000fd80003800000 */
[----:B------:R-:W0:Y:S01]  /*1d50*/  LDCU.64 UR4, c[0x0][0x398] ;  /* 0x00007300ff0477ac */ /* 0x000e220008000a00 */
[C---:B------:R-:W-:Y:S01]  /*1d60*/  IMAD.SHL.U32 R24, R40.reuse, 0x4, RZ ;  /* 0x0000000428187824 */ /* 0x040fe200078e00ff */
[----:B------:R-:W-:Y:S01]  /*1d70*/  SHF.L.U64.HI R40, R40, 0x2, R41 ;  /* 0x0000000228287819 */ /* 0x000fe20000010229 */
[----:B------:R-:W1:Y:S03]  /*1d80*/  LDCU.64 UR6, c[0x0][0x3a0] ;  /* 0x00007400ff0677ac */ /* 0x000e660008000a00 */
[C---:B0-----:R-:W-:Y:S02]  /*1d90*/  IADD3 R6, P2, PT, R24.reuse, UR4, RZ ;  /* 0x0000000418067c10 */ /* 0x041fe4000ff5e0ff */
[----:B-1----:R-:W-:Y:S02]  /*1da0*/  IADD3 R24, P3, PT, R24, UR6, RZ ;  /* 0x0000000618187c10 */ /* 0x002fe4000ff7e0ff */
[----:B------:R-:W-:-:S02]  /*1db0*/  IADD3.X R7, PT, PT, R40, UR5, RZ, P2, !PT ;  /* 0x0000000528077c10 */ /* 0x000fc400097fe4ff */
[----:B------:R-:W-:-:S03]  /*1dc0*/  IADD3.X R25, PT, PT, R40, UR7, RZ, P3, !PT ;  /* 0x0000000728197c10 */ /* 0x000fc60009ffe4ff */
[----:B------:R0:W-:Y:S04]  /*1dd0*/  STG.E desc[UR8][R6.64], R22 ;  /* 0x0000001606007986 */ /* 0x0001e8000c101908 */
[----:B------:R0:W-:Y:S02]  /*1de0*/  STG.E desc[UR8][R24.64], R23 ;  /* 0x0000001718007986 */ /* 0x0001e4000c101908 */
.L_x_922:
[----:B------:R-:W-:Y:S05]  /*1df0*/  BSYNC.RECONVERGENT B0 ;  /* 0x0000000000007941 */ /* 0x000fea0003800200 */
.L_x_921:
[----:B------:R-:W-:Y:S04]  /*1e00*/  BSSY.RECONVERGENT B0, `(.L_x_923) ;  /* 0x000000c000007945 */ /* 0x000fe80003800200 */
[----:B------:R-:W-:Y:S05]  /*1e10*/  @!P4 BRA `(.L_x_924) ;  /* 0x000000000028c947 */ /* 0x000fea0003800000 */
[----:B------:R-:W1:Y:S01]  /*1e20*/  LDCU.64 UR4, c[0x0][0x398] ;  /* 0x00007300ff0477ac */ /* 0x000e620008000a00 */
[C---:B0-----:R-:W-:Y:S01]  /*1e30*/  IMAD.SHL.U32 R22, R43.reuse, 0x4, RZ ;  /* 0x000000042b167824 */ /* 0x041fe200078e00ff */
[----:B------:R-:W-:Y:S01]  /*1e40*/  SHF.L.U64.HI R43, R43, 0x2, R4 ;  /* 0x000000022b2b7819 */ /* 0x000fe20000010204 */
[----:B------:R-:W0:Y:S03]  /*1e50*/  LDCU.64 UR6, c[0x0][0x3a0] ;  /* 0x00007400ff0677ac */ /* 0x000e260008000a00 */
[C---:B-1----:R-:W-:Y:S02]  /*1e60*/  IADD3 R6, P2, PT, R22.reuse, UR4, RZ ;  /* 0x0000000416067c10 */ /* 0x042fe4000ff5e0ff */
[----:B0-----:R-:W-:Y:S02]  /*1e70*/  IADD3 R22, P3, PT, R22, UR6, RZ ;  /* 0x0000000616167c10 */ /* 0x001fe4000ff7e0ff */
[----:B------:R-:W-:-:S02]  /*1e80*/  IADD3.X R7, PT, PT, R43, UR5, RZ, P2, !PT ;  /* 0x000000052b077c10 */ /* 0x000fc400097fe4ff */
[----:B------:R-:W-:-:S03]  /*1e90*/  IADD3.X R23, PT, PT, R43, UR7, RZ, P3, !PT ;  /* 0x000000072b177c10 */ /* 0x000fc60009ffe4ff */
[----:B------:R1:W-:Y:S04]  /*1ea0*/  STG.E desc[UR8][R6.64], R2 ;  /* 0x0000000206007986 */ /* 0x0003e8000c101908 */
[----:B------:R1:W-:Y:S02]  /*1eb0*/  STG.E desc[UR8][R22.64], R3 ;  /* 0x0000000316007986 */ /* 0x0003e4000c101908 */
.L_x_924:
[----:B------:R-:W-:Y:S05]  /*1ec0*/  BSYNC.RECONVERGENT B0 ;  /* 0x0000000000007941 */ /* 0x000fea0003800200 */
.L_x_923:
[----:B------:R-:W-:Y:S01]  /*1ed0*/  BSSY.RECONVERGENT B0, `(.L_x_925) ;  /* 0x0000011000007945 */ /* 0x000fe20003800200 */
[----:B------:R-:W-:Y:S02]  /*1ee0*/  ISETP.NE.AND P2, PT, R10, R12, PT ;  /* 0x0000000c0a00720c */ /* 0x000fe40003f45270 */
[----:B------:R-:W-:Y:S02]  /*1ef0*/  ISETP.NE.AND P3, PT, R12, R14, PT ;  /* 0x0000000e0c00720c */ /* 0x000fe40003f65270 */
[----:B------:R-:W-:Y:S02]  /*1f00*/  ISETP.NE.AND P4, PT, R14, R16, PT ;  /* 0x000000100e00720c */ /* 0x000fe40003f85270 */
[----:B------:R-:W-:Y:S02]  /*1f10*/  ISETP.NE.AND P5, PT, R16, R18, PT ;  /* 0x000000121000720c */ /* 0x000fe40003fa5270 */
[----:B------:R-:W-:Y:S01]  /*1f20*/  ISETP.NE.AND P6, PT, R18, R20, PT ;  /* 0x000000141200720c */ /* 0x000fe20003fc5270 */
[----:B------:R-:W-:-:S12]  /*1f30*/  @!P0 BRA `(.L_x_926) ;  /* 0x0000000000288947 */ /* 0x000fd80003800000 */
[----:B------:R-:W2:Y:S01]  /*1f40*/  LDCU.64 UR4, c[0x0][0x398] ;  /* 0x00007300ff0477ac */ /* 0x000ea20008000a00 */
[C---:B01----:R-:W-:Y:S01]  /*1f50*/  IMAD.SHL.U32 R6, R31.reuse, 0x4, RZ ;  /* 0x000000041f067824 */ /* 0x043fe200078e00ff */
[----:B------:R-:W-:Y:S01]  /*1f60*/  SHF.L.U64.HI R42, R31, 0x2, R42 ;  /* 0x000000021f2a7819 */ /* 0x000fe2000001022a */
[----:B------:R-:W0:Y:S03]  /*1f70*/  LDCU.64 UR6, c[0x0][0x3a0] ;  /* 0x00007400ff0677ac */ /* 0x000e260008000a00 */
[----:B--2---:R-:W-:-:S04]  /*1f80*/  IADD3 R2, P0, PT, R6, UR4, RZ ;  /* 0x0000000406027c10 */ /* 0x004fc8000ff1e0ff */
[----:B------:R-:W-:Y:S02]  /*1f90*/  IADD3.X R3, PT, PT, R42, UR5, RZ, P0, !PT ;  /* 0x000000052a037c10 */ /* 0x000fe400087fe4ff */
[----:B0-----:R-:W-:-:S03]  /*1fa0*/  IADD3 R6, P0, PT, R6, UR6, RZ ;  /* 0x0000000606067c10 */ /* 0x001fc6000ff1e0ff */
[----:B------:R2:W-:Y:S01]  /*1fb0*/  STG.E desc[UR8][R2.64], R8 ;  /* 0x0000000802007986 */ /* 0x0005e2000c101908 */
[----:B------:R-:W-:-:S05]  /*1fc0*/  IADD3.X R7, PT, PT, R42, UR7, RZ, P0, !PT ;  /* 0x000000072a077c10 */ /* 0x000fca00087fe4ff */
[----:B------:R2:W-:Y:S04]  /*1fd0*/  STG.E desc[UR8][R6.64], R9 ;  /* 0x0000000906007986 */ /* 0x0005e8000c101908 */
.L_x_926:
[----:B------:R-:W-:Y:S05]  /*1fe0*/  BSYNC.RECONVERGENT B0 ;  /* 0x0000000000007941 */ /* 0x000fea0003800200 */
.L_x_925:
[----:B------:R-:W-:Y:S04]  /*1ff0*/  BSSY.RECONVERGENT B0, `(.L_x_927) ;  /* 0x000000c000007945 */ /* 0x000fe80003800200 */
[----:B------:R-:W-:Y:S05]  /*2000*/  @!P2 BRA `(.L_x_928) ;  /* 0x000000000028a947 */ /* 0x000fea0003800000 */
[----:B------:R-:W1:Y:S01]  /*2010*/  LDCU.64 UR4, c[0x0][0x398] ;  /* 0x00007300ff0477ac */ /* 0x000e620008000a00 */
[C---:B------:R-:W-:Y:S01]  /*2020*/  IMAD.SHL.U32 R4, R32.reuse, 0x4, RZ ;  /* 0x0000000420047824 */ /* 0x040fe200078e00ff */
[----:B------:R-:W-:Y:S01]  /*2030*/  SHF.L.U64.HI R5, R32, 0x2, R5 ;  /* 0x0000000220057819 */ /* 0x000fe20000010205 */
[----:B------:R-:W3:Y:S03]  /*2040*/  LDCU.64 UR6, c[0x0][0x3a0] ;  /* 0x00007400ff0677ac */ /* 0x000ee60008000a00 */
[C---:B-12---:R-:W-:Y:S02]  /*2050*/  IADD3 R2, P0, PT, R4.reuse, UR4, RZ ;  /* 0x0000000404027c10 */ /* 0x046fe4000ff1e0ff */
[----:B---3--:R-:W-:Y:S02]  /*2060*/  IADD3 R4, P2, PT, R4, UR6, RZ ;  /* 0x0000000604047c10 */ /* 0x008fe4000ff5e0ff */
[----:B------:R-:W-:-:S02]  /*2070*/  IADD3.X R3, PT, PT, R5, UR5, RZ, P0, !PT ;  /* 0x0000000505037c10 */ /* 0x000fc400087fe4ff */
[----:B------:R-:W-:-:S03]  /*2080*/  IADD3.X R5, PT, PT, R5, UR7, RZ, P2, !PT ;  /* 0x0000000705057c10 */ /* 0x000fc600097fe4ff */
[----:B------:R3:W-:Y:S04]  /*2090*/  STG.E desc[UR8][R2.64], R10 ;  /* 0x0000000a02007986 */ /* 0x0007e8000c101908 */
[----:B------:R3:W-:Y:S02]  /*20a0*/  STG.E desc[UR8][R4.64], R11 ;  /* 0x0000000b04007986 */ /* 0x0007e4000c101908 */
.L_x_928:
[----:B------:R-:W-:Y:S05]  /*20b0*/  BSYNC.RECONVERGENT B0 ;  /* 0x0000000000007941 */ /* 0x000fea0003800200 */
.L_x_927:
[----:B------:R-:W-:Y:S04]  /*20c0*/  BSSY.RECONVERGENT B0, `(.L_x_929) ;  /* 0x000000c000007945 */ /* 0x000fe80003800200 */
[----:B------:R-:W-:Y:S05]  /*20d0*/  @!P3 BRA `(.L_x_930) ;  /* 0x000000000028b947 */ /* 0x000fea0003800000 */
[----:B------:R-:W1:Y:S01]  /*20e0*/  LDCU.64 UR4, c[0x0][0x398] ;  /* 0x00007300ff0477ac */ /* 0x000e620008000a00 */
[C---:B---3--:R-:W-:Y:S01]  /*20f0*/  IMAD.SHL.U32 R4, R33.reuse, 0x4, RZ ;  /* 0x0000000421047824 */ /* 0x048fe200078e00ff */
        /* <DEDUP_REMOVED lines=8> */
.L_x_930:
[----:B------:R-:W-:Y:S05]  /*2180*/  BSYNC.RECONVERGENT B0 ;  /* 0x0000000000007941 */ /* 0x000fea0003800200 */
.L_x_929:
[----:B------:R-:W-:Y:S04]  /*2190*/  BSSY.RECONVERGENT B0, `(.L_x_931) ;  /* 0x000000c000007945 */ /* 0x000fe80003800200 */
[----:B------:R-:W-:Y:S05]  /*21a0*/  @!P4 BRA `(.L_x_932) ;  /* 0x000000000028c947 */ /* 0x000fea0003800000 */
[----:B------:R-:W1:Y:S01]  /*21b0*/  LDCU.64 UR4, c[0x0][0x398] ;  /* 0x00007300ff0477ac */ /* 0x000e620008000a00 */
[C---:B---34-:R-:W-:Y:S01]  /*21c0*/  IMAD.SHL.U32 R4, R35.reuse, 0x4, RZ ;  /* 0x0000000423047824 */ /* 0x058fe200078e00ff */
        /* <DEDUP_REMOVED lines=8> */
.L_x_932:
[----:B------:R-:W-:Y:S05]  /*2250*/  BSYNC.RECONVERGENT B0 ;  /* 0x0000000000007941 */ /* 0x000fea0003800200 */
.L_x_931:
[----:B------:R-:W-:Y:S04]  /*2260*/  BSSY.RECONVERGENT B0, `(.L_x_933) ;  /* 0x000000c000007945 */ /* 0x000fe80003800200 */
[----:B------:R-:W-:Y:S05]  /*2270*/  @!P5 BRA `(.L_x_934) ;  /* 0x000000000028d947 */ /* 0x000fea0003800000 */
[----:B------:R-:W2:Y:S01]  /*2280*/  LDCU.64 UR4, c[0x0][0x398] ;  /* 0x00007300ff0477ac */ /* 0x000ea20008000a00 */
[C---:B-1-34-:R-:W-:Y:S01]  /*2290*/  IMAD.SHL.U32 R4, R37.reuse, 0x4, RZ ;  /* 0x0000000425047824 */ /* 0x05afe200078e00ff */
[----:B------:R-:W-:Y:S01]  /*22a0*/  SHF.L.U64.HI R28, R37, 0x2, R28 ;  /* 0x00000002251c7819 */ /* 0x000fe2000001021c */
[----:B------:R-:W1:Y:S03]  /*22b0*/  LDCU.64 UR6, c[0x0][0x3a0] ;  /* 0x00007400ff0677ac */ /* 0x000e660008000a00 */
[C---:B--2---:R-:W-:Y:S02]  /*22c0*/  IADD3 R2, P0, PT, R4.reuse, UR4, RZ ;  /* 0x0000000404027c10 */ /* 0x044fe4000ff1e0ff */
[----:B-1----:R-:W-:Y:S02]  /*22d0*/  IADD3 R4, P2, PT, R4, UR6, RZ ;  /* 0x0000000604047c10 */ /* 0x002fe4000ff5e0ff */
[----:B------:R-:W-:-:S02]  /*22e0*/  IADD3.X R3, PT, PT, R28, UR5, RZ, P0, !PT ;  /* 0x000000051c037c10 */ /* 0x000fc400087fe4ff */
[----:B------:R-:W-:-:S03]  /*22f0*/  IADD3.X R5, PT, PT, R28, UR7, RZ, P2, !PT ;  /* 0x000000071c057c10 */ /* 0x000fc600097fe4ff */
[----:B------:R1:W-:Y:S04]  /*2300*/  STG.E desc[UR8][R2.64], R16 ;  /* 0x0000001002007986 */ /* 0x0003e8000c101908 */
[----:B------:R1:W-:Y:S02]  /*2310*/  STG.E desc[UR8][R4.64], R17 ;  /* 0x0000001104007986 */ /* 0x0003e4000c101908 */
.L_x_934:
[----:B------:R-:W-:Y:S05]  /*2320*/  BSYNC.RECONVERGENT B0 ;  /* 0x0000000000007941 */ /* 0x000fea0003800200 */
.L_x_933:
        /* <DEDUP_REMOVED lines=12> */
.L_x_936:
[----:B------:R-:W-:Y:S05]  /*23f0*/  BSYNC.RECONVERGENT B0 ;  /* 0x0000000000007941 */ /* 0x000fea0003800200 */
.L_x_935:
[----:B------:R-:W-:Y:S05]  /*2400*/  @!P1 EXIT ;  /* 0x000000000000994d */ /* 0x000fea0003800000 */
        /* <DEDUP_REMOVED lines=8> */
[----:B------:R-:W-:Y:S04]  /*2490*/  STG.E desc[UR8][R2.64], R20 ;  /* 0x0000001402007986 */ /* 0x000fe8000c101908 */
[----:B------:R-:W-:Y:S01]  /*24a0*/  STG.E desc[UR8][R4.64], R21 ;  /* 0x0000001504007986 */ /* 0x000fe2000c101908 */
[----:B------:R-:W-:Y:S05]  /*24b0*/  EXIT ;  /* 0x000000000000794d */ /* 0x000fea0003800000 */
.L_x_915:
[----:B------:R-:W0:Y:S01]  /*24c0*/  S2R R40, SR_TID.X ;  /* 0x0000000000287919 */ /* 0x000e220000002100 */
[----:B------:R-:W1:Y:S01]  /*24d0*/  LDCU.64 UR4, c[0x0][0x380] ;  /* 0x00007000ff0477ac */ /* 0x000e620008000a00 */
[C---:B0-----:R-:W-:Y:S02]  /*24e0*/  LOP3.LUT R0, R40.reuse, 0x1f, RZ, 0xc0, !PT ;  /* 0x0000001f28007812 */ /* 0x041fe400078ec0ff */
[----:B------:R-:W-:-:S05]  /*24f0*/  LOP3.LUT R5, R40, 0x3e0, RZ, 0xc0, !PT ;  /* 0x000003e028057812 */ /* 0x000fca00078ec0ff */
[----:B------:R-:W-:-:S05]  /*2500*/  IMAD R5, R5, 0x9, R0 ;  /* 0x0000000905057824 */ /* 0x000fca00078e0200 */
[----:B------:R-:W-:-:S05]  /*2510*/  IADD3 R5, P0, PT, R2, R5, RZ ;  /* 0x0000000502057210 */ /* 0x000fca0007f1e0ff */
[----:B------:R-:W-:Y:S01]  /*2520*/  IMAD.X R2, RZ, RZ, R3, P0 ;  /* 0x000000ffff027224 */ /* 0x000fe200000e0603 */
[----:B-1----:R-:W-:-:S04]  /*2530*/  LEA R6, P0, R5, UR4, 0x2 ;  /* 0x0000000405067c11 */ /* 0x002fc8000f8010ff */
[----:B------:R-:W-:-:S05]  /*2540*/  LEA.HI.X R7, R5, UR5, R2, 0x2, P0 ;  /* 0x0000000505077c11 */ /* 0x000fca00080f1402 */
[----:B------:R-:W2:Y:S04]  /*2550*/  LDG.E.CONSTANT R0, desc[UR8][R6.64] ;  /* 0x0000000806007981 */ /* 0x000ea8000c1e9900 */
[----:B------:R-:W3:Y:S04]  /*2560*/  LDG.E.CONSTANT R8, desc[UR8][R6.64+0x80] ;  /* 0x0000800806087981 */ /* 0x000ee8000c1e9900 */
[----:B------:R-:W4:Y:S04]  /*2570*/  LDG.E.CONSTANT R9, desc[UR8][R6.64+0x100] ;  /* 0x0001000806097981 */ /* 0x000f28000c1e9900 */
[----:B------:R-:W5:Y:S04]  /*2580*/  LDG.E.CONSTANT R11, desc[UR8][R6.64+0x180] ;  /* 0x00018008060b7981 */ /* 0x000f68000c1e9900 */
[----:B------:R-:W5:Y:S04]  /*2590*/  LDG.E.CONSTANT R13, desc[UR8][R6.64+0x200] ;  /* 0x00020008060d7981 */ /* 0x000f68000c1e9900 */
[----:B------:R-:W5:Y:S04]  /*25a0*/  LDG.E.CONSTANT R15, desc[UR8][R6.64+0x280] ;  /* 0x00028008060f7981 */ /* 0x000f68000c1e9900 */
[----:B------:R-:W5:Y:S04]  /*25b0*/  LDG.E.CONSTANT R17, desc[UR8][R6.64+0x300] ;  /* 0x0003000806117981 */ /* 0x000f68000c1e9900 */
[----:B------:R-:W5:Y:S04]  /*25c0*/  LDG.E.CONSTANT R19, desc[UR8][R6.64+0x380] ;  /* 0x0003800806137981 */ /* 0x000f68000c1e9900 */
[----:B------:R0:W5:Y:S01]  /*25d0*/  LDG.E.CONSTANT R21, desc[UR8][R6.64+0x400] ;  /* 0x0004000806157981 */ /* 0x000162000c1e9900 */
[----:B------:R-:W-:Y:S01]  /*25e0*/  ISETP.NE.AND P1, PT, R40, RZ, PT ;  /* 0x000000ff2800720c */ /* 0x000fe20003f25270 */
[----:B------:R-:W-:Y:S01]  /*25f0*/  IMAD.MOV.U32 R2, RZ, RZ, RZ ;  /* 0x000000ffff027224 */ /* 0x000fe200078e00ff */
[----:B------:R-:W1:Y:S01]  /*2600*/  S2R R38, SR_LANEID ;  /* 0x0000000000267919 */ /* 0x000e620000000000 */
[----:B------:R-:W1:Y:S01]  /*2610*/  S2UR UR5, SR_CgaCtaId ;  /* 0x00000000000579c3 */ /* 0x000e620000008800 */
[----:B------:R-:W-:Y:S01]  /*2620*/  SHF.R.U32.HI R3, RZ, 0x5, R40 ;  /* 0x00000005ff037819 */ /* 0x000fe20000011628 */
[----:B------:R-:W-:-:S06]  /*2630*/  UMOV UR4, 0x400 ;  /* 0x0000040000047882 */ /* 0x000fcc0000000000 */
[----:B0-----:R-:W0:Y:S08]  /*2640*/  LDC R7, c[0x0][0x390] ;  /* 0x0000e400ff077b82 */ /* 0x001e300000000800 */
[----:B------:R-:W1:Y:S02]  /*2650*/  @!P1 LDC.64 R4, c[0x0][0x380] ;  /* 0x0000e000ff049b82 */ /* 0x000e640000000a00 */
[----:B-1----:R-:W-:-:S05]  /*2660*/  @!P1 IMAD.WIDE.U32 R4, R39, 0x2400, R4 ;  /* 0x0000240027049825 */ /* 0x002fca00078e0004 */
[----:B------:R1:W5:Y:S01]  /*2670*/  @!P1 LDG.E.CONSTANT R2, desc[UR8][R4.64+-0x4] ;  /* 0xfffffc0804029981 */ /* 0x000362000c1e9900 */
[----:B------:R-:W-:Y:S01]  /*2680*/  ULEA UR4, UR5, UR4, 0x18 ;  /* 0x0000000405047291 */ /* 0x000fe2000f8ec0ff */
[----:B------:R-:W-:Y:S01]  /*2690*/  IMAD R6, R3, 0x120, R38 ;  /* 0x0000012003067824 */ /* 0x000fe200078e0226 */
[----:B------:R-:W-:-:S04]  /*26a0*/  ISETP.NE.AND P0, PT, R40, RZ, PT ;  /* 0x000000ff2800720c */ /* 0x000fc80003f05270 */
[----:B------:R-:W-:Y:S02]  /*26b0*/  LEA R6, R6, UR4, 0x2 ;  /* 0x0000000406067c11 */ /* 0x000fe4000f8e10ff */
[----:B------:R-:W-:-:S03]  /*26c0*/  LEA R24, R40, UR4, 0x2 ;  /* 0x0000000428187c11 */ /* 0x000fc6000f8e10ff */
[----:B-1----:R-:W-:Y:S01]  /*26d0*/  IMAD R5, R38, 0x20, R6 ;  /* 0x0000002026057824 */ /* 0x002fe200078e0206 */
[----:B--2---:R-:W-:Y:S04]  /*26e0*/  STS [R6], R0 ;  /* 0x0000000006007388 */ /* 0x004fe80000000800 */
[----:B---3--:R-:W-:Y:S04]  /*26f0*/  STS [R6+0x80], R8 ;  /* 0x0000800806007388 */ /* 0x008fe80000000800 */
[----:B----4-:R-:W-:Y:S04]  /*2700*/  STS [R6+0x100], R9 ;  /* 0x0001000906007388 */ /* 0x010fe80000000800 */
[----:B-----5:R-:W-:Y:S04]  /*2710*/  STS [R6+0x180], R11 ;  /* 0x0001800b06007388 */ /* 0x020fe80000000800 */
        /* <DEDUP_REMOVED lines=8> */
[----:B------:R-:W1:Y:S04]  /*27a0*/  LDS R10, [R5+0x4] ;  /* 0x00000400050a7984 */ /* 0x000e680000000800 */
[----:B------:R-:W2:Y:S04]  /*27b0*/  LDS R12, [R5+0x8] ;  /* 0x00000800050c7984 */ /* 0x000ea80000000800 */
[----:B------:R-:W3:Y:S04]  /*27c0*/  LDS R14, [R5+0xc] ;  /* 0x00000c00050e7984 */ /* 0x000ee80000000800 */
[----:B------:R-:W4:Y:S04]  /*27d0*/  LDS R16, [R5+0x10] ;  /* 0x0000100005107984 */ /* 0x000f280000000800 */
[----:B------:R-:W5:Y:S04]  /*27e0*/  LDS R18, [R5+0x14] ;  /* 0x0000140005127984 */ /* 0x000f680000000800 */
[----:B------:R-:W-:Y:S04]  /*27f0*/  LDS R20, [R5+0x18] ;  /* 0x0000180005147984 */ /* 0x000fe80000000800 */
[----:B------:R-:W-:Y:S01]  /*2800*/  LDS R22, [R5+0x1c] ;  /* 0x00001c0005167984 */ /* 0x000fe20000000800 */
[----:B------:R-:W-:Y:S01]  /*2810*/  BAR.SYNC.DEFER_BLOCKING 0x0 ;  /* 0x0000000000007b1d */ /* 0x000fe20000010000 */
[----:B-1----:R-:W-:-:S02]  /*2820*/  ISETP.NE.AND P2, PT, R8, R10, PT ;  /* 0x0000000a0800720c */ /* 0x002fc40003f45270 */
[----:B--2---:R-:W-:Y:S02]  /*2830*/  ISETP.NE.AND P3, PT, R10, R12, PT ;  /* 0x0000000c0a00720c */ /* 0x004fe40003f65270 */
[----:B---3--:R-:W-:Y:S01]  /*2840*/  ISETP.NE.AND P4, PT, R12, R14, PT ;  /* 0x0000000e0c00720c */ /* 0x008fe20003f85270 */
[----:B0-----:R-:W-:Y:S01]  /*2850*/  STS [R6], R7 ;  /* 0x0000000706007388 */ /* 0x001fe20000000800 */
[----:B----4-:R-:W-:-:S03]  /*2860*/  ISETP.NE.AND P6, PT, R14, R16, PT ;  /* 0x000000100e00720c */ /* 0x010fc60003fc5270 */
[----:B------:R-:W-:Y:S01]  /*2870*/  STS [R6+0x80], R7 ;  /* 0x0000800706007388 */ /* 0x000fe20000000800 */
[----:B-----5:R-:W-:-:S03]  /*2880*/  ISETP.NE.AND P5, PT, R16, R18, PT ;  /* 0x000000121000720c */ /* 0x020fc60003fa5270 */
        /* <DEDUP_REMOVED lines=8> */
[----:B------:R-:W1:Y:S01]  /*2910*/  LDS R9, [R5] ;  /* 0x0000000005097984 */ /* 0x000e620000000800 */
[----:B0-----:R-:W-:-:S03]  /*2920*/  SEL R6, RZ, 0x1, !P4 ;  /* 0x00000001ff067807 */ /* 0x001fc60006000000 */
[----:B------:R-:W0:Y:S04]  /*2930*/  LDS R11, [R5+0x4] ;  /* 0x00000400050b7984 */ /* 0x000e280000000800 */
[----:B------:R-:W2:Y:S04]  /*2940*/  LDS R13, [R5+0x8] ;  /* 0x00000800050d7984 */ /* 0x000ea80000000800 */
[----:B------:R-:W3:Y:S04]  /*2950*/  LDS R15, [R5+0xc] ;  /* 0x00000c00050f7984 */ /* 0x000ee80000000800 */
[----:B------:R-:W4:Y:S04]  /*2960*/  LDS R17, [R5+0x10] ;  /* 0x0000100005117984 */ /* 0x000f280000000800 */
[----:B------:R-:W5:Y:S04]  /*2970*/  LDS R19, [R5+0x14] ;  /* 0x0000140005137984 */ /* 0x000f680000000800 */
[----:B------:R-:W5:Y:S04]  /*2980*/  LDS R21, [R5+0x18] ;  /* 0x0000180005157984 */ /* 0x000f680000000800 */
[----:B------:R-:W-:Y:S04]  /*2990*/  LDS R23, [R5+0x1c] ;  /* 0x00001c0005177984 */ /* 0x000fe80000000800 */
[----:B------:R0:W-:Y:S01]  /*29a0*/  LDS R4, [R5+0x20] ;  /* 0x0000200005047984 */ /* 0x0001e20000000800 */
[----:B------:R-:W-:Y:S01]  /*29b0*/  BAR.SYNC.DEFER_BLOCKING 0x0 ;  /* 0x0000000000007b1d */ /* 0x000fe20000010000 */
[----:B-1----:R-:W-:-:S02]  /*29c0*/  SEL R0, R9, RZ, !P2 ;  /* 0x000000ff09007207 */ /* 0x002fc40005000000 */
[----:B0-----:R-:W-:-:S03]  /*29d0*/  SEL R5, RZ, 0x1, !P3 ;  /* 0x00000001ff057807 */ /* 0x001fc60005800000 */
[----:B------:R-:W-:-:S05]  /*29e0*/  IMAD.IADD R0, R11, 0x1, R0 ;  /* 0x000000010b007824 */ /* 0x000fca00078e0200 */
[----:B------:R-:W-:Y:S02]  /*29f0*/  SEL R0, R0, RZ, !P3 ;  /* 0x000000ff00007207 */ /* 0x000fe40005800000 */
[----:B------:R-:W-:-:S03]  /*2a00*/  ISETP.NE.AND P3, PT, R18, R20, PT ;  /* 0x000000141200720c */ /* 0x000fc60003f65270 */
[----:B--2---:R-:W-:Y:S01]  /*2a10*/  IMAD.IADD R0, R13, 0x1, R0 ;  /* 0x000000010d007824 */ /* 0x004fe200078e0200 */
[----:B------:R-:W-:Y:S04]  /*2a20*/  STS [R24+0x4d8], R25 ;  /* 0x0004d81918007388 */ /* 0x000fe80000000800 */
[----:B------:R-:W-:Y:S01]  /*2a30*/  SEL R0, R0, RZ, !P4 ;  /* 0x000000ff00007207 */ /* 0x000fe20006000000 */
[----:B------:R-:W-:Y:S04]  /*2a40*/  BAR.SYNC.DEFER_BLOCKING 0x0 ;  /* 0x0000000000007b1d */ /* 0x000fe80000010000 */
[----:B---3--:R-:W-:-:S05]  /*2a50*/  IMAD.IADD R0, R15, 0x1, R0 ;  /* 0x000000010f007824 */ /* 0x008fca00078e0200 */
[----:B------:R-:W-:-:S05]  /*2a60*/  SEL R0, R0, RZ, !P6 ;  /* 0x000000ff00007207 */ /* 0x000fca0007000000 */
[----:B----4-:R-:W-:-:S05]  /*2a70*/  IMAD.IADD R0, R17, 0x1, R0 ;  /* 0x0000000111007824 */ /* 0x010fca00078e0200 */
[----:B------:R-:W-:-:S05]  /*2a80*/  SEL R0, R0, RZ, !P5 ;  /* 0x000000ff00007207 */ /* 0x000fca0006800000 */
[----:B-----5:R-:W-:Y:S01]  /*2a90*/  IMAD.IADD R0, R19, 0x1, R0 ;  /* 0x0000000113007824 */ /* 0x020fe200078e0200 */
[----:B------:R0:W1:Y:S04]  /*2aa0*/  @P0 LDS R2, [R24+0x4d4] ;  /* 0x0004d40018020984 */ /* 0x0000680000000800 */
[----:B------:R-:W-:Y:S02]  /*2ab0*/  SEL R0, R0, RZ, !P3 ;  /* 0x000000ff00007207 */ /* 0x000fe40005800000 */
[----:B0-----:R-:W-:-:S03]  /*2ac0*/  SEL R24, RZ, 0x1, !P2 ;  /* 0x00000001ff187807 */ /* 0x001fc60005000000 */
[----:B------:R-:W-:Y:S01]  /*2ad0*/  IMAD.IADD R0, R21, 0x1, R0 ;  /* 0x0000000115007824 */ /* 0x000fe200078e0200 */
[----:B-1----:R-:W-:-:S04]  /*2ae0*/  ISETP.NE.AND P0, PT, R2, R8, PT ;  /* 0x000000080200720c */ /* 0x002fc80003f05270 */
[----:B------:R-:W-:-:S04]  /*2af0*/  SEL R7, RZ, 0x1, !P0 ;  /* 0x00000001ff077807 */ /* 0x000fc80004000000 */
[----:B------:R-:W-:-:S04]  /*2b00*/  IADD3 R5, P0, P2, R5, R24, R7 ;  /* 0x0000001805057210 */ /* 0x000fc80007a1e007 */
[----:B------:R-:W-:Y:S02]  /*2b10*/  IADD3 R24, P4, PT, R5, R6, RZ ;  /* 0x0000000605187210 */ /* 0x000fe40007f9e0ff */
[----:B------:R-:W-:Y:S02]  /*2b20*/  SEL R5, RZ, 0x1, !P6 ;  /* 0x00000001ff057807 */ /* 0x000fe40007000000 */
[----:B------:R-:W-:Y:S02]  /*2b30*/  ISETP.NE.AND P6, PT, R20, R22, PT ;  /* 0x000000161400720c */ /* 0x000fe40003fc5270 */
[----:B------:R-:W-:Y:S02]  /*2b40*/  SEL R6, RZ, 0x1, !P5 ;  /* 0x00000001ff067807 */ /* 0x000fe40006800000 */
[----:B------:R-:W-:Y:S02]  /*2b50*/  IADD3 R7, P5, PT, R24, R5, RZ ;  /* 0x0000000518077210 */ /* 0x000fe40007fbe0ff */
[----:B------:R-:W-:-:S02]  /*2b60*/  IADD3.X R5, PT, PT, RZ, RZ, RZ, P0, P2 ;  /* 0x000000ffff057210 */ /* 0x000fc400007e44ff */
[----:B------:R-:W-:Y:S02]  /*2b70*/  SEL R0, R0, RZ, !P6 ;  /* 0x000000ff00007207 */ /* 0x000fe40007000000 */
[----:B------:R-:W-:Y:S01]  /*2b80*/  IADD3 R7, P2, PT, R7, R6, RZ ;  /* 0x0000000607077210 */ /* 0x000fe20007f5e0ff */
[----:B------:R-:W-:Y:S01]  /*2b90*/  IMAD.X R5, RZ, RZ, R5, P4 ;  /* 0x000000ffff057224 */ /* 0x000fe200020e0605 */
[----:B------:R-:W-:Y:S01]  /*2ba0*/  SEL R6, RZ, 0x1, !P3 ;  /* 0x00000001ff067807 */ /* 0x000fe20005800000 */
[----:B------:R-:W-:Y:S01]  /*2bb0*/  IMAD.IADD R0, R23, 0x1, R0 ;  /* 0x0000000117007824 */ /* 0x000fe200078e0200 */
[----:B------:R-:W-:Y:S02]  /*2bc0*/  ISETP.NE.AND P0, PT, R22, R25, PT ;  /* 0x000000191600720c */ /* 0x000fe40003f05270 */
[----:B------:R-:W-:Y:S01]  /*2bd0*/  IADD3 R7, P3, PT, R7, R6, RZ ;  /* 0x0000000607077210 */ /* 0x000fe20007f7e0ff */
[----:B------:R-:W-:Y:S01]  /*2be0*/  IMAD.X R6, RZ, RZ, R5, P5 ;  /* 0x000000ffff067224 */ /* 0x000fe200028e0605 */
[----:B------:R-:W-:-:S02]  /*2bf0*/  SEL R5, R0, RZ, !P0 ;  /* 0x000000ff00057207 */ /* 0x000fc40004000000 */
[----:B------:R-:W-:Y:S01]  /*2c00*/  SEL R24, RZ, 0x1, !P6 ;  /* 0x00000001ff187807 */ /* 0x000fe20007000000 */
[----:B------:R-:W-:Y:S01]  /*2c10*/  IMAD.X R0, RZ, RZ, R6, P2 ;  /* 0x000000ffff007224 */ /* 0x000fe200010e0606 */
[----:B------:R-:W-:Y:S01]  /*2c20*/  ISETP.NE.AND P5, PT, R3, 0x4, PT ;  /* 0x000000040300780c */ /* 0x000fe20003fa5270 */
[----:B------:R-:W-:Y:S01]  /*2c30*/  IMAD.IADD R4, R4, 0x1, R5 ;  /* 0x0000000104047824 */ /* 0x000fe200078e0205 */
[----:B------:R-:W-:Y:S01]  /*2c40*/  IADD3 R24, P2, PT, R7, R24, RZ ;  /* 0x0000001807187210 */ /* 0x000fe20007f5e0ff */
[----:B------:R-:W-:Y:S01]  /*2c50*/  IMAD.X R26, RZ, RZ, R0, P3 ;  /* 0x000000ffff1a7224 */ /* 0x000fe200018e0600 */
[----:B------:R-:W-:Y:S02]  /*2c60*/  SEL R5, RZ, 0x1, !P0 ;  /* 0x00000001ff057807 */ /* 0x000fe40004000000 */
[----:B------:R-:W0:Y:S01]  /*2c70*/  SHFL.UP PT, R7, R4, 0x1, RZ ;  /* 0x0420000004077989 */ /* 0x000e2200000e00ff */
[----:B------:R-:W-:Y:S01]  /*2c80*/  IMAD.X R27, RZ, RZ, R26, P2 ;  /* 0x000000ffff1b7224 */ /* 0x000fe200010e061a */
[----:B------:R-:W-:-:S02]  /*2c90*/  IADD3 R30, P0, PT, R24, R5, RZ ;  /* 0x00000005181e7210 */ /* 0x000fc40007f1e0ff */
[C---:B------:R-:W-:Y:S02]  /*2ca0*/  ISETP.GE.AND P2, PT, R38.reuse, 0x1, PT ;  /* 0x000000012600780c */ /* 0x040fe40003f46270 */
[----:B------:R-:W-:Y:S01]  /*2cb0*/  ISETP.NE.AND P3, PT, R38, 0x1f, PT ;  /* 0x0000001f2600780c */ /* 0x000fe20003f65270 */
[----:B------:R-:W-:Y:S01]  /*2cc0*/  IMAD.X R29, RZ, RZ, R27, P0 ;  /* 0x000000ffff1d7224 */ /* 0x000fe200000e061b */
[----:B------:R-:W1:Y:S01]  /*2cd0*/  SHFL.UP PT, R5, R30, 0x1, RZ ;  /* 0x042000001e057989 */ /* 0x000e6200000e00ff */
[----:B------:R-:W-:Y:S02]  /*2ce0*/  ISETP.NE.U32.AND P0, PT, R30, RZ, PT ;  /* 0x000000ff1e00720c */ /* 0x000fe40003f05070 */
[----:B------:R-:W-:Y:S01]  /*2cf0*/  ISETP.NE.AND P4, PT, R3, 0x5, PT ;  /* 0x000000050300780c */ /* 0x000fe20003f85270 */
[----:B------:R-:W2:Y:S01]  /*2d00*/  SHFL.UP PT, R6, R29, 0x1, RZ ;  /* 0x042000001d067989 */ /* 0x000ea200000e00ff */
[----:B------:R-:W-:-:S04]  /*2d10*/  ISETP.NE.AND.EX P0, PT, R29, RZ, PT, P0 ;  /* 0x000000ff1d00720c */ /* 0x000fc80003f05300 */
[----:B0-----:R-:W-:-:S04]  /*2d20*/  SEL R7, R7, RZ, !P0 ;  /* 0x000000ff07077207 */ /* 0x001fc80004000000 */
[----:B------:R-:W-:Y:S02]  /*2d30*/  SEL R7, R7, RZ, P2 ;  /* 0x000000ff07077207 */ /* 0x000fe40001000000 */
[----:B-1----:R-:W-:-:S03]  /*2d40*/  SEL R5, R5, RZ, P2 ;  /* 0x000000ff05057207 */ /* 0x002fc60001000000 */
[----:B------:R-:W-:Y:S01]  /*2d50*/  IMAD.IADD R7, R4, 0x1, R7 ;  /* 0x0000000104077824 */ /* 0x000fe200078e0207 */
[----:B--2---:R-:W-:-:S04]  /*2d60*/  SEL R28, R6, RZ, P2 ;  /* 0x000000ff061c7207 */ /* 0x004fc80001000000 */
[----:B------:R-:W0:Y:S01]  /*2d70*/  SHFL.UP PT, R6, R7, 0x2, RZ ;  /* 0x0440000007067989 */ /* 0x000e2200000e00ff */
[----:B------:R-:W-:Y:S02]  /*2d80*/  IADD3 R31, P0, PT, R5, R30, RZ ;  /* 0x0000001e051f7210 */ /* 0x000fe40007f1e0ff */
[----:B------:R-:W-:-:S03]  /*2d90*/  ISETP.GE.AND P2, PT, R38, 0x2, PT ;  /* 0x000000022600780c */ /* 0x000fc60003f46270 */
[----:B------:R-:W-:Y:S01]  /*2da0*/  IMAD.X R28, R28, 0x1, R29, P0 ;  /* 0x000000011c1c7824 */ /* 0x000fe200000e061d */
[----:B------:R-:W1:Y:S01]  /*2db0*/  SHFL.UP PT, R4, R31, 0x2, RZ ;  /* 0x044000001f047989 */ /* 0x000e6200000e00ff */
[----:B------:R-:W-:-:S03]  /*2dc0*/  ISETP.NE.U32.AND P0, PT, R31, RZ, PT ;  /* 0x000000ff1f00720c */ /* 0x000fc60003f05070 */
[----:B------:R-:W2:Y:S01]  /*2dd0*/  SHFL.UP PT, R5, R28, 0x2, RZ ;  /* 0x044000001c057989 */ /* 0x000ea200000e00ff */
[----:B------:R-:W-:-:S04]  /*2de0*/  ISETP.NE.AND.EX P0, PT, R28, RZ, PT, P0 ;  /* 0x000000ff1c00720c */ /* 0x000fc80003f05300 */
[----:B0-----:R-:W-:-:S04]  /*2df0*/  SEL R6, R6, RZ, !P0 ;  /* 0x000000ff06067207 */ /* 0x001fc80004000000 */
[----:B------:R-:W-:Y:S02]  /*2e00*/  SEL R6, R6, RZ, P2 ;  /* 0x000000ff06067207 */ /* 0x000fe40001000000 */
[----:B-1----:R-:W-:-:S03]  /*2e10*/  SEL R4, R4, RZ, P2 ;  /* 0x000000ff04047207 */ /* 0x002fc60001000000 */
[----:B------:R-:W-:Y:S01]  /*2e20*/  IMAD.IADD R6, R7, 0x1, R6 ;  /* 0x0000000107067824 */ /* 0x000fe200078e0206 */
[----:B------:R-:W-:Y:S02]  /*2e30*/  IADD3 R29, P0, PT, R4, R31, RZ ;  /* 0x0000001f041d7210 */ /* 0x000fe40007f1e0ff */
[----:B--2---:R-:W-:Y:S02]  /*2e40*/  SEL R5, R5, RZ, P2 ;  /* 0x000000ff05057207 */ /* 0x004fe40001000000 */
[----:B------:R-:W0:Y:S01]  /*2e50*/  SHFL.UP PT, R7, R6, 0x4, RZ ;  /* 0x0480000006077989 */ /* 0x000e2200000e00ff */
[----:B------:R-:W-:Y:S02]  /*2e60*/  ISETP.GE.AND P2, PT, R38, 0x4, PT ;  /* 0x000000042600780c */ /* 0x000fe40003f46270 */
        /* <DEDUP_REMOVED lines=18> */
[----:B0-----:R-:W-:Y:S02]  /*2f90*/  SEL R6, R6, RZ, !P0 ;  /* 0x000000ff06067207 */ /* 0x001fe40004000000 */
[----:B-1----:R-:W-:Y:S02]  /*2fa0*/  SEL R4, R4, RZ, P2 ;  /* 0x000000ff04047207 */ /* 0x002fe40001000000 */
[----:B------:R-:W-:Y:S02]  /*2fb0*/  SEL R6, R6, RZ, P2 ;  /* 0x000000ff06067207 */ /* 0x000fe40001000000 */
[----:B------:R-:W-:Y:S02]  /*2fc0*/  IADD3 R29, P0, PT, R4, R31, RZ ;  /* 0x0000001f041d7210 */ /* 0x000fe40007f1e0ff */
[----:B--2---:R-:W-:Y:S01]  /*2fd0*/  SEL R5, R5, RZ, P2 ;  /* 0x000000ff05057207 */ /* 0x004fe20001000000 */
[----:B------:R-:W-:Y:S01]  /*2fe0*/  IMAD.IADD R6, R7, 0x1, R6 ;  /* 0x0000000107067824 */ /* 0x000fe200078e0206 */
[----:B------:R-:W-:Y:S01]  /*2ff0*/  ISETP.GE.AND P2, PT, R38, 0x10, PT ;  /* 0x000000102600780c */ /* 0x000fe20003f46270 */
[----:B------:R-:W0:Y:S02]  /*3000*/  SHFL.UP PT, R4, R29, 0x10, RZ ;  /* 0x060000001d047989 */ /* 0x000e2400000e00ff */
[----:B------:R-:W-:Y:S01]  /*3010*/  IMAD.X R28, R5, 0x1, R30, P0 ;  /* 0x00000001051c7824 */ /* 0x000fe200000e061e */
[----:B------:R-:W-:Y:S01]  /*3020*/  ISETP.NE.U32.AND P0, PT, R29, RZ, PT ;  /* 0x000000ff1d00720c */ /* 0x000fe20003f05070 */
[----:B------:R-:W1:Y:S03]  /*3030*/  SHFL.UP PT, R7, R6, 0x10, RZ ;  /* 0x0600000006077989 */ /* 0x000e6600000e00ff */
[----:B------:R-:W-:Y:S01]  /*3040*/  ISETP.NE.AND.EX P0, PT, R28, RZ, PT, P0 ;  /* 0x000000ff1c00720c */ /* 0x000fe20003f05300 */
[----:B------:R-:W2:Y:S01]  /*3050*/  SHFL.UP PT, R5, R28, 0x10, RZ ;  /* 0x060000001c057989 */ /* 0x000ea200000e00ff */
[----:B0-----:R-:W-:-:S02]  /*3060*/  SEL R4, R4, RZ, P2 ;  /* 0x000000ff04047207 */ /* 0x001fc40001000000 */
[----:B-1----:R-:W-:Y:S02]  /*3070*/  SEL R7, R7, RZ, !P0 ;  /* 0x000000ff07077207 */ /* 0x002fe40004000000 */
[----:B------:R-:W-:Y:S02]  /*3080*/  IADD3 R4, P0, PT, R4, R29, RZ ;  /* 0x0000001d04047210 */ /* 0x000fe40007f1e0ff */
[----:B--2---:R-:W-:Y:S02]  /*3090*/  SEL R5, R5, RZ, P2 ;  /* 0x000000ff05057207 */ /* 0x004fe40001000000 */
[----:B------:R-:W-:-:S03]  /*30a0*/  SEL R7, R7, RZ, P2 ;  /* 0x000000ff07077207 */ /* 0x000fc60001000000 */
[----:B------:R-:W-:Y:S01]  /*30b0*/  IMAD.X R5, R5, 0x1, R28, P0 ;  /* 0x0000000105057824 */ /* 0x000fe200000e061c */
[----:B------:R-:W-:Y:S01]  /*30c0*/  @!P3 LEA R28, R3, UR4, 0x4 ;  /* 0x00000004031cbc11 */ /* 0x000fe2000f8e20ff */
[----:B------:R-:W-:-:S04]  /*30d0*/  IMAD.IADD R41, R6, 0x1, R7 ;  /* 0x0000000106297824 */ /* 0x000fc800078e0207 */
[----:B------:R-:W-:Y:S04]  /*30e0*/  @!P3 STS.64 [R28], R4 ;  /* 0x000000041c00b388 */ /* 0x000fe80000000a00 */
[----:B------:R-:W-:Y:S01]  /*30f0*/  @!P3 STS [R28+0x8], R41 ;  /* 0x000008291c00b388 */ /* 0x000fe20000000800 */
[----:B------:R-:W-:Y:S01]  /*3100*/  BAR.SYNC.DEFER_BLOCKING 0x0 ;  /* 0x0000000000007b1d */ /* 0x000fe20000010000 */
[----:B------:R-:W-:-:S05]  /*3110*/  ISETP.NE.AND P3, PT, R3, 0x2, PT ;  /* 0x000000020300780c */ /* 0x000fca0003f65270 */
[----:B------:R-:W0:Y:S04]  /*3120*/  LDS.64 R32, [UR4+0x10] ;  /* 0x00001004ff207984 */ /* 0x000e280008000a00 */
[----:B------:R-:W1:Y:S04]  /*3130*/  LDS.64 R34, [UR4] ;  /* 0x00000004ff227984 */ /* 0x000e680008000a00 */
[----:B------:R-:W2:Y:S04]  /*3140*/  LDS R44, [UR4+0x8] ;  /* 0x00000804ff2c7984 */ /* 0x000ea80008000800 */
[----:B------:R-:W3:Y:S04]  /*3150*/  LDS.64 R36, [UR4+0x20] ;  /* 0x00002004ff247984 */ /* 0x000ee80008000a00 */
[----:B------:R-:W4:Y:S04]  /*3160*/  LDS R45, [UR4+0x18] ;  /* 0x00001804ff2d7984 */ /* 0x000f280008000800 */
[----:B------:R-:W5:Y:S04]  /*3170*/  LDS.64 R30, [UR4+0x30] ;  /* 0x00003004ff1e7984 */ /* 0x000f680008000a00 */
[----:B------:R-:W5:Y:S04]  /*3180*/  LDS R46, [UR4+0x28] ;  /* 0x00002804ff2e7984 */ /* 0x000f680008000800 */
[----:B------:R-:W5:Y:S04]  /*3190*/  LDS.64 R6, [UR4+0x40] ;  /* 0x00004004ff067984 */ /* 0x000f680008000a00 */
[----:B------:R-:W5:Y:S04]  /*31a0*/  LDS R43, [UR4+0x38] ;  /* 0x00003804ff2b7984 */ /* 0x000f680008000800 */
[----:B------:R-:W5:Y:S01]  /*31b0*/  LDS.64 R28, [UR4+0x50] ;  /* 0x00005004ff1c7984 */ /* 0x000f620008000a00 */
[----:B0-----:R-:W-:-:S03]  /*31c0*/  ISETP.NE.U32.AND P0, PT, R32, RZ, PT ;  /* 0x000000ff2000720c */ /* 0x001fc60003f05070 */
[----:B------:R-:W0:Y:S01]  /*31d0*/  LDS R42, [UR4+0x48] ;  /* 0x00004804ff2a7984 */ /* 0x000e220008000800 */
[----:B-1----:R-:W-:Y:S02]  /*31e0*/  IADD3 R47, P2, PT, R34, R32, RZ ;  /* 0x00000020222f7210 */ /* 0x002fe40007f5e0ff */
[----:B------:R-:W-:Y:S02]  /*31f0*/  ISETP.NE.AND.EX P0, PT, R33, RZ, PT, P0 ;  /* 0x000000ff2100720c */ /* 0x000fe40003f05300 */
[----:B------:R-:W-:Y:S01]  /*3200*/  SEL R48, R47, R34, !P3 ;  /* 0x000000222f307207 */ /* 0x000fe20005800000 */
[----:B------:R-:W-:Y:S01]  /*3210*/  IMAD.X R49, R35, 0x1, R33, P2 ;  /* 0x0000000123317824 */ /* 0x000fe200010e0621 */
[----:B--2---:R-:W-:Y:S02]  /*3220*/  SEL R32, R44, RZ, !P0 ;  /* 0x000000ff2c207207 */ /* 0x004fe40004000000 */
[C---:B---3--:R-:W-:Y:S02]  /*3230*/  ISETP.NE.U32.AND P0, PT, R36.reuse, RZ, PT ;  /* 0x000000ff2400720c */ /* 0x048fe40003f05070 */
[----:B------:R-:W-:-:S02]  /*3240*/  IADD3 R47, P2, PT, R36, R47, RZ ;  /* 0x0000002f242f7210 */ /* 0x000fc40007f5e0ff */
[----:B------:R-:W-:Y:S01]  /*3250*/  ISETP.NE.AND.EX P0, PT, R37, RZ, PT, P0 ;  /* 0x000000ff2500720c */ /* 0x000fe20003f05300 */
[----:B----4-:R-:W-:Y:S01]  /*3260*/  IMAD.IADD R45, R45, 0x1, R32 ;  /* 0x000000012d2d7824 */ /* 0x010fe200078e0220 */
[----:B------:R-:W-:Y:S01]  /*3270*/  SEL R34, R49, R35, !P3 ;  /* 0x0000002331227207 */ /* 0x000fe20005800000 */
[----:B------:R-:W-:Y:S01]  /*3280*/  IMAD.X R37, R37, 0x1, R49, P2 ;  /* 0x0000000125257824 */ /* 0x000fe200010e0631 */
[----:B------:R-:W-:Y:S01]  /*3290*/  ISETP.NE.AND P2, PT, R3, 0x3, PT ;  /* 0x000000030300780c */ /* 0x000fe20003f45270 */
[----:B------:R-:W1:Y:S01]  /*32a0*/  LDS.64 R32, [UR4+0x60] ;  /* 0x00006004ff207984 */ /* 0x000e620008000a00 */
[----:B------:R-:W-:Y:S02]  /*32b0*/  SEL R44, R45, R44, !P3 ;  /* 0x0000002c2d2c7207 */ /* 0x000fe40005800000 */
[----:B------:R-:W-:Y:S01]  /*32c0*/  SEL R48, R47, R48, !P2 ;  /* 0x000000302f307207 */ /* 0x000fe20005000000 */
[----:B------:R-:W2:Y:S01]  /*32d0*/  LDS R35, [UR4+0x58] ;  /* 0x00005804ff237984 */ /* 0x000ea20008000800 */
[----:B------:R-:W-:-:S02]  /*32e0*/  SEL R45, R45, RZ, !P0 ;  /* 0x000000ff2d2d7207 */ /* 0x000fc40004000000 */
[C---:B-----5:R-:W-:Y:S02]  /*32f0*/  IADD3 R47, P3, PT, R30.reuse, R47, RZ ;  /* 0x0000002f1e2f7210 */ /* 0x060fe40007f7e0ff */
[----:B------:R-:W-:Y:S01]  /*3300*/  ISETP.NE.U32.AND P0, PT, R30, RZ, PT ;  /* 0x000000ff1e00720c */ /* 0x000fe20003f05070 */
[----:B------:R-:W-:Y:S01]  /*3310*/  IMAD.IADD R45, R46, 0x1, R45 ;  /* 0x000000012e2d7824 */ /* 0x000fe200078e022d */
[----:B------:R-:W-:Y:S01]  /*3320*/  SEL R46, R37, R34, !P2 ;  /* 0x00000022252e7207 */ /* 0x000fe20005000000 */
[C---:B------:R-:W-:Y:S01]  /*3330*/  IMAD.X R49, R31.reuse, 0x1, R37, P3 ;  /* 0x000000011f317824 */ /* 0x040fe200018e0625 */
[----:B------:R-:W-:Y:S01]  /*3340*/  ISETP.NE.AND.EX P0, PT, R31, RZ, PT, P0 ;  /* 0x000000ff1f00720c */ /* 0x000fe20003f05300 */
[----:B------:R-:W-:Y:S01]  /*3350*/  LDS R34, [UR4+0x68] ;  /* 0x00006804ff227984 */ /* 0x000fe20008000800 */
[----:B------:R-:W-:Y:S02]  /*3360*/  ISETP.NE.U32.AND P6, PT, R6, RZ, PT ;  /* 0x000000ff0600720c */ /* 0x000fe40003fc5070 */
[C---:B------:R-:W-:Y:S01]  /*3370*/  SEL R36, R45.reuse, RZ, !P0 ;  /* 0x000000ff2d247207 */ /* 0x040fe20004000000 */
[----:B------:R-:W3:Y:S01]  /*3380*/  LDS.64 R30, [UR4+0x70] ;  /* 0x00007004ff1e7984 */ /* 0x000ee20008000a00 */
[----:B------:R-:W-:-:S02]  /*3390*/  SEL R44, R45, R44, !P2 ;  /* 0x0000002c2d2c7207 */ /* 0x000fc40005000000 */
[----:B------:R-:W-:Y:S01]  /*33a0*/  ISETP.NE.AND.EX P6, PT, R7, RZ, PT, P6 ;  /* 0x000000ff0700720c */ /* 0x000fe20003fc5360 */
[----:B------:R-:W-:Y:S01]  /*33b0*/  IMAD.IADD R43, R43, 0x1, R36 ;  /* 0x000000012b2b7824 */ /* 0x000fe200078e0224 */
[----:B------:R-:W4:Y:S01]  /*33c0*/  LDS R37, [UR4+0x78] ;  /* 0x00007804ff257984 */ /* 0x000f220008000800 */
[----:B------:R-:W-:Y:S02]  /*33d0*/  ISETP.NE.U32.AND P0, PT, R28, RZ, PT ;  /* 0x000000ff1c00720c */ /* 0x000fe40003f05070 */
[----:B------:R-:W-:Y:S02]  /*33e0*/  ISETP.NE.AND P3, PT, R3, 0x6, PT ;  /* 0x000000060300780c */ /* 0x000fe40003f65270 */
[C---:B------:R-:W-:Y:S02]  /*33f0*/  SEL R44, R43.reuse, R44, !P5 ;  /* 0x0000002c2b2c7207 */ /* 0x040fe40006800000 */
[----:B------:R-:W-:Y:S02]  /*3400*/  SEL R43, R43, RZ, !P6 ;  /* 0x000000ff2b2b7207 */ /* 0x000fe40007000000 */
[----:B------:R-:W-:-:S02]  /*3410*/  ISETP.NE.AND P2, PT, R3, 0x7, PT ;  /* 0x000000070300780c */ /* 0x000fc40003f45270 */
[----:B------:R-:W-:Y:S01]  /*3420*/  SEL R36, R47, R48, !P5 ;  /* 0x000000302f247207 */ /* 0x000fe20006800000 */
[----:B0-----:R-:W-:Y:S01]  /*3430*/  IMAD.IADD R43, R42, 0x1, R43 ;  /* 0x000000012a2b7824 */ /* 0x001fe200078e022b */
[----:B------:R-:W-:Y:S02]  /*3440*/  SEL R46, R49, R46, !P5 ;  /* 0x0000002e312e7207 */ /* 0x000fe40006800000 */
[----:B------:R-:W-:Y:S02]  /*3450*/  IADD3 R3, P5, PT, R6, R47, RZ ;  /* 0x0000002f06037210 */ /* 0x000fe40007fbe0ff */
[----:B------:R-:W-:Y:S02]  /*3460*/  ISETP.NE.AND.EX P0, PT, R29, RZ, PT, P0 ;  /* 0x000000ff1d00720c */ /* 0x000fe40003f05300 */
[----:B------:R-:W-:Y:S01]  /*3470*/  SEL R36, R3, R36, !P4 ;  /* 0x0000002403247207 */ /* 0x000fe20006000000 */
[----:B------:R-:W-:Y:S01]  /*3480*/  IMAD.X R45, R7, 0x1, R49, P5 ;  /* 0x00000001072d7824 */ /* 0x000fe200028e0631 */
[----:B------:R-:W-:-:S02]  /*3490*/  SEL R6, R43, RZ, !P0 ;  /* 0x000000ff2b067207 */ /* 0x000fc40004000000 */
[----:B------:R-:W-:Y:S02]  /*34a0*/  IADD3 R7, P5, PT, R28, R3, RZ ;  /* 0x000000031c077210 */ /* 0x000fe40007fbe0ff */
[C---:B-1----:R-:W-:Y:S01]  /*34b0*/  ISETP.NE.U32.AND P0, PT, R32.reuse, RZ, PT ;  /* 0x000000ff2000720c */ /* 0x042fe20003f05070 */
[----:B--2---:R-:W-:Y:S01]  /*34c0*/  IMAD.IADD R35, R35, 0x1, R6 ;  /* 0x0000000123237824 */ /* 0x004fe200078e0206 */
[----:B------:R-:W-:Y:S01]  /*34d0*/  SEL R44, R43, R44, !P4 ;  /* 0x0000002c2b2c7207 */ /* 0x000fe20006000000 */
[----:B------:R-:W0:Y:S01]  /*34e0*/  SHFL.UP PT, R28, R5, 0x1, RZ ;  /* 0x04200000051c7989 */ /* 0x000e2200000e00ff */
[----:B------:R-:W-:Y:S01]  /*34f0*/  SEL R42, R45, R46, !P4 ;  /* 0x0000002e2d2a7207 */ /* 0x000fe20006000000 */
[----:B------:R-:W-:Y:S01]  /*3500*/  IMAD.X R45, R29, 0x1, R45, P5 ;  /* 0x000000011d2d7824 */ /* 0x000fe200028e062d */
[----:B------:R-:W-:Y:S01]  /*3510*/  IADD3 R43, P4, PT, R32, R7, RZ ;  /* 0x00000007202b7210 */ /* 0x000fe20007f9e0ff */
[----:B------:R1:W2:Y:S01]  /*3520*/  SHFL.UP PT, R29, R4, 0x1, RZ ;  /* 0x04200000041d7989 */ /* 0x0002a200000e00ff */
[----:B------:R-:W-:-:S02]  /*3530*/  ISETP.NE.AND.EX P0, PT, R33, RZ, PT, P0 ;  /* 0x000000ff2100720c */ /* 0x000fc40003f05300 */
[----:B------:R-:W-:Y:S01]  /*3540*/  SEL R44, R35, R44, !P3 ;  /* 0x0000002c232c7207 */ /* 0x000fe20005800000 */
[----:B------:R-:W-:Y:S01]  /*3550*/  IMAD.X R33, R33, 0x1, R45, P4 ;  /* 0x0000000121217824 */ /* 0x000fe200020e062d */
[----:B------:R-:W-:Y:S01]  /*3560*/  SEL R35, R35, RZ, !P0 ;  /* 0x000000ff23237207 */ /* 0x000fe20004000000 */
[----:B------:R0:W0:Y:S01]  /*3570*/  SHFL.UP PT, R3, R41, 0x1, RZ ;  /* 0x0420000029037989 */ /* 0x00002200000e00ff */
[----:B------:R-:W-:Y:S02]  /*3580*/  ISETP.GE.U32.AND P4, PT, R40, 0x20, PT ;  /* 0x000000202800780c */ /* 0x000fe40003f86070 */
[----:B---3--:R-:W-:Y:S02]  /*3590*/  ISETP.NE.U32.AND P0, PT, R30, RZ, PT ;  /* 0x000000ff1e00720c */ /* 0x008fe40003f05070 */
[----:B------:R-:W-:Y:S01]  /*35a0*/  SEL R6, R7, R36, !P3 ;  /* 0x0000002407067207 */ /* 0x000fe20005800000 */
[----:B------:R-:W-:Y:S01]  /*35b0*/  IMAD.IADD R7, R34, 0x1, R35 ;  /* 0x0000000122077824 */ /* 0x000fe200078e0223 */
[----:B------:R-:W-:-:S02]  /*35c0*/  ISETP.NE.AND.EX P0, PT, R31, RZ, PT, P0 ;  /* 0x000000ff1f00720c */ /* 0x000fc40003f05300 */
[----:B------:R-:W-:Y:S02]  /*35d0*/  SEL R32, R45, R42, !P3 ;  /* 0x0000002a2d207207 */ /* 0x000fe40005800000 */
[----:B------:R-:W-:Y:S02]  /*35e0*/  IADD3 R35, P3, PT, R30, R43, RZ ;  /* 0x0000002b1e237210 */ /* 0x000fe40007f7e0ff */
[----:B-1----:R-:W-:Y:S02]  /*35f0*/  SEL R4, R7, RZ, !P0 ;  /* 0x000000ff07047207 */ /* 0x002fe40004000000 */
[----:B------:R-:W-:Y:S01]  /*3600*/  SEL R6, R43, R6, !P2 ;  /* 0x000000062b067207 */ /* 0x000fe20005000000 */
[----:B------:R-:W-:Y:S01]  /*3610*/  IMAD.X R36, R31, 0x1, R33, P3 ;  /* 0x000000011f247824 */ /* 0x000fe200018e0621 */
[----:B------:R-:W-:Y:S01]  /*3620*/  SEL R7, R7, R44, !P2 ;  /* 0x0000002c07077207 */ /* 0x000fe20005000000 */
[----:B----4-:R-:W-:Y:S01]  /*3630*/  IMAD.IADD R37, R37, 0x1, R4 ;  /* 0x0000000125257824 */ /* 0x010fe200078e0204 */
[----:B------:R-:W-:Y:S01]  /*3640*/  SEL R5, R33, R32, !P2 ;  /* 0x0000002021057207 */ /* 0x000fe20005000000 */
[----:B--2---:R-:W-:Y:S06]  /*3650*/  @!P4 BRA `(.L_x_937) ;  /* 0x00000000002cc947 */ /* 0x004fec0003800000 */
[----:B------:R-:W-:Y:S02]  /*3660*/  ISETP.NE.AND P1, PT, R38, RZ, PT ;  /* 0x000000ff2600720c */ /* 0x000fe40003f25270 */
[C---:B------:R-:W-:Y:S02]  /*3670*/  ISETP.NE.U32.AND P0, PT, R29.reuse, RZ, PT ;  /* 0x000000ff1d00720c */ /* 0x040fe40003f05070 */
[----:B------:R-:W-:Y:S02]  /*3680*/  SEL R29, R29, RZ, P1 ;  /* 0x000000ff1d1d7207 */ /* 0x000fe40000800000 */
[C---:B0-----:R-:W-:Y:S02]  /*3690*/  ISETP.NE.AND.EX P0, PT, R28.reuse, RZ, PT, P0 ;  /* 0x000000ff1c00720c */ /* 0x041fe40003f05300 */
[----:B------:R-:W-:Y:S02]  /*36a0*/  SEL R28, R28, RZ, P1 ;  /* 0x000000ff1c1c7207 */ /* 0x000fe40000800000 */
[----:B------:R-:W-:-:S02]  /*36b0*/  SEL R4, R7, RZ, !P0 ;  /* 0x000000ff07047207 */ /* 0x000fc40004000000 */
[----:B------:R-:W-:-:S03]  /*36c0*/  IADD3 R29, P0, PT, R29, R6, RZ ;  /* 0x000000061d1d7210 */ /* 0x000fc60007f1e0ff */
[----:B------:R-:W-:Y:S02]  /*36d0*/  @P1 IMAD.IADD R7, R3, 0x1, R4 ;  /* 0x0000000103071824 */ /* 0x000fe400078e0204 */
[----:B------:R-:W-:Y:S02]  /*36e0*/  IMAD.X R28, R28, 0x1, R5, P0 ;  /* 0x000000011c1c7824 */ /* 0x000fe400000e0605 */
[----:B------:R-:W-:Y:S01]  /*36f0*/  IMAD.MOV.U32 R3, RZ, RZ, R7 ;  /* 0x000000ffff037224 */ /* 0x000fe200078e0007 */
[----:B------:R-:W-:Y:S06]  /*3700*/  BRA `(.L_x_938) ;  /* 0x0000001000387947 */ /* 0x000fec0003800000 */
.L_x_937:
[----:B------:R-:W1:Y:S01]  /*3710*/  LDC.64 R30, c[0x0][0x3b0] ;  /* 0x0000ec00ff1e7b82 */ /* 0x000e620000000a00 */
[----:B------:R-:W2:Y:S01]  /*3720*/  LDCU UR5, c[0x0][0x370] ;  /* 0x00006e00ff0577ac */ /* 0x000ea20008000800 */
[----:B------:R-:W-:Y:S01]  /*3730*/  @!P1 IMAD.MOV.U32 R6, RZ, RZ, R35 ;  /* 0x000000ffff069224 */ /* 0x000fe200078e0023 */
[----:B------:R3:W-:Y:S01]  /*3740*/  @!P1 STS [UR4+0xd0], R37 ;  /* 0x0000d025ff009988 */ /* 0x0007e20008000804 */
[----:B------:R-:W-:Y:S01]  /*3750*/  @!P1 IMAD.MOV.U32 R7, RZ, RZ, R36 ;  /* 0x000000ffff079224 */ /* 0x000fe200078e0024 */
[----:B------:R-:W-:Y:S01]  /*3760*/  LOP3.LUT R32, RZ, R40, RZ, 0x33, !PT ;  /* 0x00000028ff207212 */ /* 0x000fe200078e33ff */
[----:B------:R-:W-:Y:S02]  /*3770*/  @!P1 IMAD.MOV.U32 R4, RZ, RZ, R37 ;  /* 0x000000ffff049224 */ /* 0x000fe400078e0025 */
[----:B------:R-:W-:Y:S01]  /*3780*/  @!P1 IMAD.MOV.U32 R5, RZ, RZ, 0x64 ;  /* 0x00000064ff059424 */ /* 0x000fe200078e00ff */
[----:B------:R3:W-:Y:S01]  /*3790*/  @!P1 STS.64 [UR4+0xc8], R6 ;  /* 0x0000c806ff009988 */ /* 0x0007e20008000a04 */
[----:B--2---:R-:W-:Y:S01]  /*37a0*/  UISETP.GT.U32.AND UP0, UPT, UR5, 0x1f3, UPT ;  /* 0x000001f30500788c */ /* 0x004fe2000bf04070 */
[----:B-1----:R-:W-:-:S05]  /*37b0*/  IMAD.WIDE.U32 R30, R39, 0x10, R30 ;  /* 0x00000010271e7825 */ /* 0x002fca00078e001e */
[----:B------:R3:W-:Y:S03]  /*37c0*/  @!P1 ST.E.128.STRONG.GPU desc[UR8][R30.64+0x200], R4 ;  /* 0x000200041e009985 */ /* 0x0007e6000c10fd08 */
[----:B------:R-:W-:Y:S05]  /*37d0*/  BRA.U UP0, `(.L_x_939) ;  /* 0x0000000100087547 */ /* 0x000fea000b800000 */
[----:B------:R1:W-:Y:S06]  /*37e0*/  MEMBAR.SC.CTA ;  /* 0x0000000000007992 */ /* 0x0003ec0000000000 */
[----:B-1----:R-:W-:Y:S05]  /*37f0*/  BRA `(.L_x_940) ;  /* 0x0000000000087947 */ /* 0x002fea0003800000 */
.L_x_939:
[----:B------:R-:W-:Y:S05]  /*3800*/  NANOSLEEP 0x1c2 ;  /* 0x000001c20000795d */ /* 0x000fea0003800000 */
[----:B------:R-:W-:Y:S01]  /*3810*/  NOP ;  /* 0x0000000000007918 */ /* 0x000fe20000000000 */
.L_x_940:
[----:B---3--:R-:W-:-:S07]  /*3820*/  IMAD.WIDE R30, R32, 0x10, R30 ;  /* 0x00000010201e7825 */ /* 0x008fce00078e021e */
.L_x_942:
[----:B------:R-:W2:Y:S01]  /*3830*/  LD.E.128.STRONG.GPU R4, desc[UR8][R30.64+0x200] ;  /* 0x000200081e047980 */ /* 0x000ea2000c10fd00 */
[----:B------:R-:W-:Y:S05]  /*3840*/  YIELD ;  /* 0x0000000000007946 */ /* 0x000fea0003800000 */
[----:B------:R-:W-:Y:S01]  /*3850*/  UMOV UR5, 0xffffffff ;  /* 0xffffffff00057882 */ /* 0x000fe20000000000 */
[----:B--2---:R-:W-:Y:S02]  /*3860*/  ISETP.NE.AND P0, PT, R5, 0x63, PT ;  /* 0x000000630500780c */ /* 0x004fe40003f05270 */
[----:B------:R-:W-:Y:S11]  /*3870*/  BRA.DIV UR5, `(.L_x_941) ;  /* 0x0000008e05447947 */ /* 0x000ff6000b800000 */
[----:B------:R-:W-:-:S13]  /*3880*/  VOTE.ANY P0, !P0 ;  /* 0x0000000000ff7806 */ /* 0x000fda0004000100 */
.L_x_1085:
[----:B------:R-:W-:Y:S05]  /*3890*/  @P0 BRA `(.L_x_942) ;  /* 0xfffffffc00e40947 */ /* 0x000fea000383ffff */
[----:B------:R-:W-:Y:S01]  /*38a0*/  UMOV UR5, 0xffffffff ;  /* 0xffffffff00057882 */ /* 0x000fe20000000000 */
[----:B------:R-:W-:Y:S01]  /*38b0*/  ISETP.NE.AND P0, PT, R5, 0x65, PT ;  /* 0x000000650500780c */ /* 0x000fe20003f05270 */
[----:B0-----:R-:W-:Y:S02]  /*38c0*/  IMAD.MOV.U32 R41, RZ, RZ, R6 ;  /* 0x000000ffff297224 */ /* 0x001fe400078e0006 */
[----:B------:R-:W-:Y:S02]  /*38d0*/  IMAD.MOV.U32 R42, RZ, RZ, R7 ;  /* 0x000000ffff2a7224 */ /* 0x000fe400078e0007 */
[----:B------:R-:W-:Y:S01]  /*38e0*/  IMAD.MOV.U32 R40, RZ, RZ, R4 ;  /* 0x000000ffff287224 */ /* 0x000fe200078e0004 */
[----:B------:R-:W-:Y:S07]  /*38f0*/  BRA.DIV UR5, `(.L_x_943) ;  /* 0x0000008e05487947 */ /* 0x000fee000b800000 */
[----:B------:R-:W0:Y:S01]  /*3900*/  S2R R47, SR_GEMASK ;  /* 0x00000000002f7919 */ /* 0x000e220000003c00 */
[----:B------:R-:W-:-:S04]  /*3910*/  VOTE.ANY R34, PT, !P0 ;  /* 0x0000000000227806 */ /* 0x000fc800040e0100 */
[----:B0-----:R-:W-:-:S05]  /*3920*/  LOP3.LUT R34, R34, 0x80000000, R47, 0xec, !PT ;  /* 0x8000000022227812 */ /* 0x001fca00078eec2f */
[----:B------:R-:W-:-:S05]  /*3930*/  VIADD R7, R34, 0xffffffff ;  /* 0xffffffff22077836 */ /* 0x000fca0000000000 */
[----:B------:R-:W-:-:S04]  /*3940*/  LOP3.LUT R7, R34, R7, RZ, 0xc, !PT ;  /* 0x0000000722077212 */ /* 0x000fc800078e0cff */
[----:B------:R-:W0:Y:S02]  /*3950*/  POPC R33, R7 ;  /* 0x0000000700217309 */ /* 0x000e240000000000 */
[----:B0-----:R0:W1:Y:S04]  /*3960*/  SHFL.DOWN PT, R30, R41, 0x1, R33 ;  /* 0x08200000291e7989 */ /* 0x00106800000e0021 */
[----:B------:R0:W2:Y:S04]  /*3970*/  SHFL.DOWN PT, R31, R42, 0x1, R33 ;  /* 0x082000002a1f7989 */ /* 0x0000a800000e0021 */
[----:B------:R0:W3:Y:S02]  /*3980*/  SHFL.DOWN PT, R6, R40, 0x1, R33 ;  /* 0x0820000028067989 */ /* 0x0000e400000e0021 */
.L_x_1091:
[----:B------:R-:W-:Y:S01]  /*3990*/  ISETP.GE.AND P2, PT, R38, R33, PT ;  /* 0x000000212600720c */ /* 0x000fe20003f46270 */
[----:B------:R-:W-:-:S12]  /*39a0*/  UMOV UR5, 0xffffffff ;  /* 0xffffffff00057882 */ /* 0x000fd80000000000 */
[----:B------:R-:W-:Y:S02]  /*39b0*/  @!P2 ISETP.NE.U32.AND P0, PT, R41, RZ, PT ;  /* 0x000000ff2900a20c */ /* 0x000fe40003f05070 */
[----:B-1----:R-:W-:Y:S02]  /*39c0*/  @!P2 IADD3 R30, P3, PT, R30, R41, RZ ;  /* 0x000000291e1ea210 */ /* 0x002fe40007f7e0ff */
[----:B------:R-:W-:-:S03]  /*39d0*/  @!P2 ISETP.NE.AND.EX P0, PT, R42, RZ, PT, P0 ;  /* 0x000000ff2a00a20c */ /* 0x000fc60003f05300 */
[----:B0-----:R-:W-:Y:S02]  /*39e0*/  @!P2 IMAD.MOV.U32 R41, RZ, RZ, R30 ;  /* 0x000000ffff29a224 */ /* 0x001fe400078e001e */
[----:B--2---:R-:W-:Y:S01]  /*39f0*/  @!P2 IMAD.X R30, R31, 0x1, R42, P3 ;  /* 0x000000011f1ea824 */ /* 0x004fe200018e062a */
[----:B---3--:R-:W-:Y:S01]  /*3a00*/  @!P2 SEL R31, R6, RZ, !P0 ;  /* 0x000000ff061fa207 */ /* 0x008fe20004000000 */
[----:B------:R-:W-:Y:S06]  /*3a10*/  BRA.DIV UR5, `(.L_x_944) ;  /* 0x0000008e05747947 */ /* 0x000fec000b800000 */
.L_x_1094:
[----:B------:R-:W-:Y:S01]  /*3a20*/  UMOV UR5, 0xffffffff ;  /* 0xffffffff00057882 */ /* 0x000fe20000000000 */
[----:B------:R-:W-:Y:S02]  /*3a30*/  @!P2 IMAD.MOV.U32 R42, RZ, RZ, R30 ;  /* 0x000000ffff2aa224 */ /* 0x000fe400078e001e */
[----:B------:R-:W-:Y:S01]  /*3a40*/  @!P2 IMAD.IADD R40, R40, 0x1, R31 ;  /* 0x000000012828a824 */ /* 0x000fe200078e021f */
[----:B------:R-:W-:Y:S06]  /*3a50*/  BRA.DIV UR5, `(.L_x_945) ;  /* 0x0000008e05847947 */ /* 0x000fec000b800000 */
[----:B------:R0:W1:Y:S04]  /*3a60*/  SHFL.DOWN PT, R30, R41, 0x2, R33 ;  /* 0x08400000291e7989 */ /* 0x00006800000e0021 */
[----:B------:R0:W2:Y:S04]  /*3a70*/  SHFL.DOWN PT, R31, R42, 0x2, R33 ;  /* 0x084000002a1f7989 */ /* 0x0000a800000e0021 */
[----:B------:R0:W3:Y:S02]  /*3a80*/  SHFL.DOWN PT, R6, R40, 0x2, R33 ;  /* 0x0840000028067989 */ /* 0x0000e400000e0021 */
.L_x_1099:
[----:B------:R-:W-:Y:S01]  /*3a90*/  VIADD R46, R38, 0x2 ;  /* 0x00000002262e7836 */ /* 0x000fe20000000000 */
[----:B------:R-:W-:-:S04]  /*3aa0*/  UMOV UR5, 0xffffffff ;  /* 0xffffffff00057882 */ /* 0x000fc80000000000 */
[----:B------:R-:W-:-:S13]  /*3ab0*/  ISETP.GT.AND P2, PT, R46, R33, PT ;  /* 0x000000212e00720c */ /* 0x000fda0003f44270 */
[----:B------:R-:W-:Y:S02]  /*3ac0*/  @!P2 ISETP.NE.U32.AND P0, PT, R41, RZ, PT ;  /* 0x000000ff2900a20c */ /* 0x000fe40003f05070 */
[----:B-1----:R-:W-:Y:S02]  /*3ad0*/  @!P2 IADD3 R30, P3, PT, R30, R41, RZ ;  /* 0x000000291e1ea210 */ /* 0x002fe40007f7e0ff */
[----:B------:R-:W-:-:S03]  /*3ae0*/  @!P2 ISETP.NE.AND.EX P0, PT, R42, RZ, PT, P0 ;  /* 0x000000ff2a00a20c */ /* 0x000fc60003f05300 */
[----:B--2---:R-:W-:Y:S01]  /*3af0*/  @!P2 IMAD.X R43, R31, 0x1, R42, P3 ;  /* 0x000000011f2ba824 */ /* 0x004fe200018e062a */
[----:B---3--:R-:W-:Y:S01]  /*3b00*/  @!P2 SEL R31, R6, RZ, !P0 ;  /* 0x000000ff061fa207 */ /* 0x008fe20004000000 */
[----:B------:R-:W-:Y:S08]  /*3b10*/  BRA.DIV UR5, `(.L_x_946) ;  /* 0x0000008e05a87947 */ /* 0x000ff0000b800000 */
.L_x_1102:
[----:B------:R-:W-:Y:S01]  /*3b20*/  UMOV UR5, 0xffffffff ;  /* 0xffffffff00057882 */ /* 0x000fe20000000000 */
[----:B0-----:R-:W-:Y:S02]  /*3b30*/  @!P2 IMAD.MOV.U32 R41, RZ, RZ, R30 ;  /* 0x000000ffff29a224 */ /* 0x001fe400078e001e */
[----:B------:R-:W-:Y:S02]  /*3b40*/  @!P2 IMAD.MOV.U32 R42, RZ, RZ, R43 ;  /* 0x000000ffff2aa224 */ /* 0x000fe400078e002b */
[----:B------:R-:W-:Y:S01]  /*3b50*/  @!P2 IMAD.IADD R40, R40, 0x1, R31 ;  /* 0x000000012828a824 */ /* 0x000fe200078e021f */
[----:B------:R-:W-:Y:S06]  /*3b60*/  BRA.DIV UR5, `(.L_x_947) ;  /* 0x0000008e05b47947 */ /* 0x000fec000b800000 */
[----:B------:R0:W1:Y:S04]  /*3b70*/  SHFL.DOWN PT, R30, R41, 0x4, R33 ;  /* 0x08800000291e7989 */ /* 0x00006800000e0021 */
[----:B------:R0:W2:Y:S04]  /*3b80*/  SHFL.DOWN PT, R31, R42, 0x4, R33 ;  /* 0x088000002a1f7989 */ /* 0x0000a800000e0021 */
[----:B------:R0:W3:Y:S02]  /*3b90*/  SHFL.DOWN PT, R6, R40, 0x4, R33 ;  /* 0x0880000028067989 */ /* 0x0000e400000e0021 */
.L_x_1107:
        /* <DEDUP_REMOVED lines=9> */
.L_x_1110:
        /* <DEDUP_REMOVED lines=8> */
.L_x_1115:
        /* <DEDUP_REMOVED lines=9> */
.L_x_1118:
        /* <DEDUP_REMOVED lines=8> */
.L_x_1123:
[----:B------:R-:W-:Y:S01]  /*3dc0*/  VIADD R43, R38, 0x10 ;  /* 0x00000010262b7836 */ /* 0x000fe20000000000 */
[----:B------:R-:W4:Y:S01]  /*3dd0*/  LDC.64 R30, c[0x0][0x3b0] ;  /* 0x0000ec00ff1e7b82 */ /* 0x000f220000000a00 */
[----:B------:R-:W-:Y:S01]  /*3de0*/  UMOV UR5, 0xffffffff ;  /* 0xffffffff00057882 */ /* 0x000fe20000000000 */
[----:B------:R-:W-:Y:S02]  /*3df0*/  ISETP.NE.AND P0, PT, R5, 0x65, PT ;  /* 0x000000650500780c */ /* 0x000fe40003f05270 */
[----:B------:R-:W-:-:S13]  /*3e00*/  ISETP.GT.AND P3, PT, R43, R33, PT ;  /* 0x000000212b00720c */ /* 0x000fda0003f64270 */
[----:B------:R-:W-:Y:S02]  /*3e10*/  @!P3 ISETP.NE.U32.AND P2, PT, R41, RZ, PT ;  /* 0x000000ff2900b20c */ /* 0x000fe40003f45070 */
[----:B-1----:R-:W-:Y:S02]  /*3e20*/  @!P3 IADD3 R48, P4, PT, R48, R41, RZ ;  /* 0x000000293030b210 */ /* 0x002fe40007f9e0ff */
[----:B------:R-:W-:Y:S02]  /*3e30*/  @!P3 ISETP.NE.AND.EX P2, PT, R42, RZ, PT, P2 ;  /* 0x000000ff2a00b20c */ /* 0x000fe40003f45320 */
[----:B----4-:R-:W-:Y:S01]  /*3e40*/  IADD3 R30, P5, PT, R30, 0x200, RZ ;  /* 0x000002001e1e7810 */ /* 0x010fe20007fbe0ff */
[----:B--2---:R-:W-:Y:S01]  /*3e50*/  @!P3 IMAD.X R49, R49, 0x1, R42, P4 ;  /* 0x000000013131b824 */ /* 0x004fe200020e062a */
[----:B---3--:R-:W-:Y:S01]  /*3e60*/  @!P3 SEL R5, R6, RZ, !P2 ;  /* 0x000000ff0605b207 */ /* 0x008fe20005000000 */
[----:B------:R-:W-:Y:S10]  /*3e70*/  BRA.DIV UR5, `(.L_x_952) ;  /* 0x00000092052c7947 */ /* 0x000ff4000b800000 */
.L_x_1126:
[----:B------:R-:W-:Y:S01]  /*3e80*/  UMOV UR5, 0xffffffff ;  /* 0xffffffff00057882 */ /* 0x000fe20000000000 */
[----:B0-----:R-:W-:Y:S02]  /*3e90*/  @!P3 IMAD.MOV.U32 R42, RZ, RZ, R49 ;  /* 0x000000ffff2ab224 */ /* 0x001fe400078e0031 */
[----:B------:R-:W-:Y:S02]  /*3ea0*/  @!P3 IMAD.MOV.U32 R41, RZ, RZ, R48 ;  /* 0x000000ffff29b224 */ /* 0x000fe400078e0030 */
[----:B------:R-:W-:Y:S02]  /*3eb0*/  @!P3 IMAD.IADD R40, R40, 0x1, R5 ;  /* 0x000000012828b824 */ /* 0x000fe400078e0205 */
[----:B------:R-:W-:Y:S02]  /*3ec0*/  IMAD.X R31, RZ, RZ, R31, P5 ;  /* 0x000000ffff1f7224 */ /* 0x000fe400028e061f */
[----:B------:R-:W-:Y:S01]  /*3ed0*/  IMAD.IADD R49, R32, 0x1, R39 ;  /* 0x0000000120317824 */ /* 0x000fe200078e0227 */
[----:B------:R-:W-:Y:S06]  /*3ee0*/  BRA.DIV UR5, `(.L_x_953) ;  /* 0x0000009205307947 */ /* 0x000fec000b800000 */
[----:B------:R-:W-:-:S13]  /*3ef0*/  VOTE.ALL P0, P0 ;  /* 0x0000000000ff7806 */ /* 0x000fda0000000000 */
.L_x_1129:
[----:B------:R-:W-:Y:S05]  /*3f00*/  @!P0 BRA `(.L_x_954) ;  /* 0x0000000400b48947 */ /* 0x000fea0003800000 */
.L_x_968:
[----:B------:R-:W-:-:S07]  /*3f10*/  IMAD.WIDE R32, R49, 0x10, R30 ;  /* 0x0000001031207825 */ /* 0x000fce00078e021e */
.L_x_956:
[----:B------:R-:W2:Y:S01]  /*3f20*/  LD.E.128.STRONG.GPU R4, desc[UR8][R32.64+-0x200] ;  /* 0xfffe000820047980 */ /* 0x000ea2000c10fd00 */
[----:B------:R-:W-:Y:S05]  /*3f30*/  YIELD ;  /* 0x0000000000007946 */ /* 0x000fea0003800000 */
[----:B------:R-:W-:Y:S01]  /*3f40*/  UMOV UR5, 0xffffffff ;  /* 0xffffffff00057882 */ /* 0x000fe20000000000 */
[----:B--2---:R-:W-:Y:S02]  /*3f50*/  ISETP.NE.AND P0, PT, R5, 0x63, PT ;  /* 0x000000630500780c */ /* 0x004fe40003f05270 */
[----:B------:R-:W-:Y:S11]  /*3f60*/  BRA.DIV UR5, `(.L_x_955) ;  /* 0x0000009205347947 */ /* 0x000ff6000b800000 */
[----:B------:R-:W-:-:S13]  /*3f70*/  VOTE.ANY P0, !P0 ;  /* 0x0000000000ff7806 */ /* 0x000fda0004000100 */
.L_x_1132:
[----:B------:R-:W-:Y:S05]  /*3f80*/  @P0 BRA `(.L_x_956) ;  /* 0xfffffffc00e40947 */ /* 0x000fea000383ffff */
[----:B------:R-:W-:Y:S01]  /*3f90*/  UMOV UR5, 0xffffffff ;  /* 0xffffffff00057882 */ /* 0x000fe20000000000 */
[----:B------:R-:W-:Y:S01]  /*3fa0*/  ISETP.NE.AND P0, PT, R5, 0x65, PT ;  /* 0x000000650500780c */ /* 0x000fe20003f05270 */
[----:B------:R-:W-:Y:S02]  /*3fb0*/  IMAD.MOV.U32 R32, RZ, RZ, R6 ;  /* 0x000000ffff207224 */ /* 0x000fe400078e0006 */
[----:B------:R-:W-:Y:S02]  /*3fc0*/  IMAD.MOV.U32 R51, RZ, RZ, R7 ;  /* 0x000000ffff337224 */ /* 0x000fe400078e0007 */
[----:B------:R-:W-:Y:S01]  /*3fd0*/  IMAD.MOV.U32 R48, RZ, RZ, R4 ;  /* 0x000000ffff307224 */ /* 0x000fe200078e0004 */
[----:B------:R-:W-:Y:S07]  /*3fe0*/  BRA.DIV UR5, `(.L_x_957) ;  /* 0x0000009205387947 */ /* 0x000fee000b800000 */
[----:B------:R-:W-:-:S04]  /*3ff0*/  VOTE.ANY R34, PT, !P0 ;  /* 0x0000000000227806 */ /* 0x000fc800040e0100 */
[----:B------:R-:W-:-:S05]  /*4000*/  LOP3.LUT R34, R34, 0x80000000, R47, 0xec, !PT ;  /* 0x8000000022227812 */ /* 0x000fca00078eec2f */
[----:B------:R-:W-:-:S05]  /*4010*/  VIADD R7, R34, 0xffffffff ;  /* 0xffffffff22077836 */ /* 0x000fca0000000000 */
[----:B------:R-:W-:-:S04]  /*4020*/  LOP3.LUT R7, R34, R7, RZ, 0xc, !PT ;  /* 0x0000000722077212 */ /* 0x000fc800078e0cff */
[----:B------:R-:W0:Y:S02]  /*4030*/  POPC R33, R7 ;  /* 0x0000000700217309 */ /* 0x000e240000000000 */
[----:B0-----:R0:W1:Y:S04]  /*4040*/  SHFL.DOWN PT, R53, R32, 0x1, R33 ;  /* 0x0820000020357989 */ /* 0x00106800000e0021 */
[----:B------:R0:W2:Y:S04]  /*4050*/  SHFL.DOWN PT, R50, R51, 0x1, R33 ;  /* 0x0820000033327989 */ /* 0x0000a800000e0021 */
[----:B------:R0:W3:Y:S02]  /*4060*/  SHFL.DOWN PT, R52, R48, 0x1, R33 ;  /* 0x0820000030347989 */ /* 0x0000e400000e0021 */
.L_x_1138:
[----:B------:R-:W-:Y:S01]  /*4070*/  ISETP.GE.AND P2, PT, R38, R33, PT ;  /* 0x000000212600720c */ /* 0x000fe20003f46270 */
[----:B------:R-:W-:-:S12]  /*4080*/  UMOV UR5, 0xffffffff ;  /* 0xffffffff00057882 */ /* 0x000fd80000000000 */
[----:B-1----:R-:W-:Y:S02]  /*4090*/  @!P2 IADD3 R53, P3, PT, R53, R32, RZ ;  /* 0x000000203535a210 */ /* 0x002fe40007f7e0ff */
[----:B------:R-:W-:-:S03]  /*40a0*/  @!P2 ISETP.NE.U32.AND P0, PT, R32, RZ, PT ;  /* 0x000000ff2000a20c */ /* 0x000fc60003f05070 */
[----:B0-----:R-:W-:Y:S01]  /*40b0*/  @!P2 IMAD.MOV.U32 R32, RZ, RZ, R53 ;  /* 0x000000ffff20a224 */ /* 0x001fe200078e0035 */
[----:B------:R-:W-:Y:S09]  /*40c0*/  BRA.DIV UR5, `(.L_x_958) ;  /* 0x0000009205747947 */ /* 0x000ff2000b800000 */
.L_x_1141:
[----:B------:R-:W-:Y:S01]  /*40d0*/  @!P2 ISETP.NE.AND.EX P0, PT, R51, RZ, PT, P0 ;  /* 0x000000ff3300a20c */ /* 0x000fe20003f05300 */
[----:B------:R-:W-:Y:S01]  /*40e0*/  UMOV UR5, 0xffffffff ;  /* 0xffffffff00057882 */ /* 0x000fe20000000000 */
[----:B--2---:R-:W-:Y:S02]  /*40f0*/  @!P2 IMAD.X R50, R50, 0x1, R51, P3 ;  /* 0x000000013232a824 */ /* 0x004fe400018e0633 */
[----:B---3--:R-:W-:Y:S02]  /*4100*/  @!P2 SEL R7, R52, RZ, !P0 ;  /* 0x000000ff3407a207 */ /* 0x008fe40004000000 */
[----:B------:R-:W-:-:S03]  /*4110*/  @!P2 IMAD.MOV.U32 R51, RZ, RZ, R50 ;  /* 0x000000ffff33a224 */ /* 0x000fc600078e0032 */
[----:B------:R-:W-:Y:S01]  /*4120*/  @!P2 IMAD.IADD R48, R48, 0x1, R7 ;  /* 0x000000013030a824 */ /* 0x000fe200078e0207 */
[----:B------:R-:W-:Y:S06]  /*4130*/  BRA.DIV UR5, `(.L_x_959) ;  /* 0x0000009205787947 */ /* 0x000fec000b800000 */
[----:B------:R0:W1:Y:S04]  /*4140*/  SHFL.DOWN PT, R53, R32, 0x2, R33 ;  /* 0x0840000020357989 */ /* 0x00006800000e0021 */
[----:B------:R0:W2:Y:S04]  /*4150*/  SHFL.DOWN PT, R50, R51, 0x2, R33 ;  /* 0x0840000033327989 */ /* 0x0000a800000e0021 */
[----:B------:R0:W3:Y:S02]  /*4160*/  SHFL.DOWN PT, R52, R48, 0x2, R33 ;  /* 0x0840000030347989 */ /* 0x0000e400000e0021 */
.L_x_1146:
[----:B------:R-:W-:Y:S01]  /*4170*/  ISETP.GT.AND P2, PT, R46, R33, PT ;  /* 0x000000212e00720c */ /* 0x000fe20003f44270 */
[----:B------:R-:W-:-:S12]  /*4180*/  UMOV UR5, 0xffffffff ;  /* 0xffffffff00057882 */ /* 0x000fd80000000000 */
[----:B-1----:R-:W-:Y:S02]  /*4190*/  @!P2 IADD3 R53, P3, PT, R53, R32, RZ ;  /* 0x000000203535a210 */ /* 0x002fe40007f7e0ff */
[----:B------:R-:W-:-:S03]  /*41a0*/  @!P2 ISETP.NE.U32.AND P0, PT, R32, RZ, PT ;  /* 0x000000ff2000a20c */ /* 0x000fc60003f05070 */
[----:B0-----:R-:W-:Y:S01]  /*41b0*/  @!P2 IMAD.MOV.U32 R32, RZ, RZ, R53 ;  /* 0x000000ffff20a224 */ /* 0x001fe200078e0035 */
[----:B------:R-:W-:Y:S09]  /*41c0*/  BRA.DIV UR5, `(.L_x_960) ;  /* 0x0000009205ac7947 */ /* 0x000ff2000b800000 */
.L_x_1149:
        /* <DEDUP_REMOVED lines=10> */
.L_x_1154:
[----:B------:R-:W-:Y:S01]  /*4270*/  ISETP.GT.AND P2, PT, R45, R33, PT ;  /* 0x000000212d00720c */ /* 0x000fe20003f44270 */
[----:B------:R-:W-:-:S12]  /*4280*/  UMOV UR5, 0xffffffff ;  /* 0xffffffff00057882 */ /* 0x000fd80000000000 */
[----:B-1----:R-:W-:Y:S02]  /*4290*/  @!P2 IADD3 R53, P3, PT, R53, R32, RZ ;  /* 0x000000203535a210 */ /* 0x002fe40007f7e0ff */
[----:B------:R-:W-:-:S03]  /*42a0*/  @!P2 ISETP.NE.U32.AND P0, PT, R32, RZ, PT ;  /* 0x000000ff2000a20c */ /* 0x000fc60003f05070 */
[----:B0-----:R-:W-:Y:S01]  /*42b0*/  @!P2 IMAD.MOV.U32 R32, RZ, RZ, R53 ;  /* 0x000000ffff20a224 */ /* 0x001fe200078e0035 */
[----:B------:R-:W-:Y:S09]  /*42c0*/  BRA.DIV UR5, `(.L_x_962) ;  /* 0x0000009205e47947 */ /* 0x000ff2000b800000 */
.L_x_1157:
        /* <DEDUP_REMOVED lines=10> */
.L_x_1162:
[----:B------:R-:W-:Y:S01]  /*4370*/  ISETP.GT.AND P2, PT, R44, R33, PT ;  /* 0x000000212c00720c */ /* 0x000fe20003f44270 */
[----:B------:R-:W-:-:S12]  /*4380*/  UMOV UR5, 0xffffffff ;  /* 0xffffffff00057882 */ /* 0x000fd80000000000 */
[----:B-1----:R-:W-:Y:S02]  /*4390*/  @!P2 IADD3 R53, P3, PT, R53, R32, RZ ;  /* 0x000000203535a210 */ /* 0x002fe40007f7e0ff */
[----:B------:R-:W-:-:S03]  /*43a0*/  @!P2 ISETP.NE.U32.AND P0, PT, R32, RZ, PT ;  /* 0x000000ff2000a20c */ /* 0x000fc60003f05070 */
[----:B0-----:R-:W-:Y:S01]  /*43b0*/  @!P2 IMAD.MOV.U32 R32, RZ, RZ, R53 ;  /* 0x000000ffff20a224 */ /* 0x001fe200078e0035 */
[----:B------:R-:W-:Y:S09]  /*43c0*/  BRA.DIV UR5, `(.L_x_964) ;  /* 0x00000096051c7947 */ /* 0x000ff2000b800000 */
.L_x_1165:
        /* <DEDUP_REMOVED lines=10> */
.L_x_1170:
[----:B------:R-:W-:Y:S01]  /*4470*/  ISETP.GT.AND P4, PT, R43, R33, PT ;  /* 0x000000212b00720c */ /* 0x000fe20003f84270 */
[----:B------:R-:W-:Y:S01]  /*4480*/  UMOV UR5, 0xffffffff ;  /* 0xffffffff00057882 */ /* 0x000fe20000000000 */
[----:B------:R-:W-:-:S11]  /*4490*/  ISETP.NE.AND P0, PT, R5, 0x65, PT ;  /* 0x000000650500780c */ /* 0x000fd60003f05270 */
[----:B------:R-:W-:Y:S02]  /*44a0*/  @!P4 ISETP.NE.U32.AND P2, PT, R32, RZ, PT ;  /* 0x000000ff2000c20c */ /* 0x000fe40003f45070 */
[----:B-1----:R-:W-:Y:S02]  /*44b0*/  @!P4 IADD3 R53, P5, PT, R53, R32, RZ ;  /* 0x000000203535c210 */ /* 0x002fe40007fbe0ff */
[----:B------:R-:W-:-:S03]  /*44c0*/  @!P4 ISETP.NE.AND.EX P2, PT, R51, RZ, PT, P2 ;  /* 0x000000ff3300c20c */ /* 0x000fc60003f45320 */
[----:B0-----:R-:W-:Y:S01]  /*44d0*/  @!P4 IMAD.MOV.U32 R32, RZ, RZ, R53 ;  /* 0x000000ffff20c224 */ /* 0x001fe200078e0035 */
[----:B---3--:R-:W-:Y:S01]  /*44e0*/  @!P4 SEL R5, R6, RZ, !P2 ;  /* 0x000000ff0605c207 */ /* 0x008fe20005000000 */
[----:B--2---:R-:W-:Y:S01]  /*44f0*/  @!P4 IMAD.X R50, R50, 0x1, R51, P5 ;  /* 0x000000013232c824 */ /* 0x004fe200028e0633 */
[C---:B------:R-:W-:Y:S02]  /*4500*/  ISETP.NE.U32.AND P2, PT, R41.reuse, RZ, PT ;  /* 0x000000ff2900720c */ /* 0x040fe40003f45070 */
[----:B------:R-:W-:Y:S01]  /*4510*/  IADD3 R41, P3, PT, R41, R32, RZ ;  /* 0x0000002029297210 */ /* 0x000fe20007f7e0ff */
[----:B------:R-:W-:Y:S01]  /*4520*/  @!P4 IMAD.IADD R48, R48, 0x1, R5 ;  /* 0x000000013030c824 */ /* 0x000fe200078e0205 */
[----:B------:R-:W-:Y:S01]  /*4530*/  ISETP.NE.AND.EX P2, PT, R42, RZ, PT, P2 ;  /* 0x000000ff2a00720c */ /* 0x000fe20003f45320 */
[----:B------:R-:W-:-:S03]  /*4540*/  @!P4 IMAD.MOV.U32 R51, RZ, RZ, R50 ;  /* 0x000000ffff33c224 */ /* 0x000fc600078e0032 */
[----:B------:R-:W-:Y:S01]  /*4550*/  SEL R5, R48, RZ, !P2 ;  /* 0x000000ff30057207 */ /* 0x000fe20005000000 */
[----:B------:R-:W-:Y:S08]  /*4560*/  BRA.DIV UR5, `(.L_x_966) ;  /* 0x0000009605287947 */ /* 0x000ff0000b800000 */
.L_x_1173:
[----:B------:R-:W-:Y:S01]  /*4570*/  UMOV UR5, 0xffffffff ;  /* 0xffffffff00057882 */ /* 0x000fe20000000000 */
[----:B------:R-:W-:Y:S02]  /*4580*/  IMAD.X R42, R42, 0x1, R51, P3 ;  /* 0x000000012a2a7824 */ /* 0x000fe400018e0633 */
[----:B------:R-:W-:Y:S02]  /*4590*/  IMAD.IADD R40, R5, 0x1, R40 ;  /* 0x0000000105287824 */ /* 0x000fe400078e0228 */
[----:B------:R-:W-:Y:S01]  /*45a0*/  VIADD R49, R49, 0xffffffe0 ;  /* 0xffffffe031317836 */ /* 0x000fe20000000000 */
[----:B------:R-:W-:Y:S06]  /*45b0*/  BRA.DIV UR5, `(.L_x_967) ;  /* 0x0000009605347947 */ /* 0x000fec000b800000 */
[----:B------:R-:W-:-:S13]  /*45c0*/  VOTE.ALL P0, P0 ;  /* 0x0000000000ff7806 */ /* 0x000fda0000000000 */
.L_x_1176:
[----:B------:R-:W-:Y:S05]  /*45d0*/  @P0 BRA `(.L_x_968) ;  /* 0xfffffff8004c0947 */ /* 0x000fea000383ffff */
.L_x_954:
[----:B------:R-:W-:Y:S01]  /*45e0*/  ISETP.NE.AND P2, PT, R38, RZ, PT ;  /* 0x000000ff2600720c */ /* 0x000fe20003f45270 */
[----:B------:R-:W-:Y:S01]  /*45f0*/  BSSY.RECONVERGENT B0, `(.L_x_969) ;  /* 0x000001a000007945 */ /* 0x000fe20003800200 */
[----:B------:R-:W-:Y:S02]  /*4600*/  IMAD.MOV.U32 R30, RZ, RZ, R41 ;  /* 0x000000ffff1e7224 */ /* 0x000fe400078e0029 */
[----:B------:R-:W-:-:S09]  /*4610*/  IMAD.MOV.U32 R31, RZ, RZ, R42 ;  /* 0x000000ffff1f7224 */ /* 0x000fd200078e002a */
[----:B------:R-:W0:Y:S01]  /*4620*/  @!P2 S2R R5, SR_CgaCtaId ;  /* 0x000000000005a919 */ /* 0x000e220000008800 */
[----:B------:R-:W-:-:S04]  /*4630*/  @!P2 MOV R4, 0x400 ;  /* 0x000004000004a802 */ /* 0x000fc80000000f00 */
[----:B0-----:R-:W-:Y:S01]  /*4640*/  @!P2 LEA R43, R5, R4, 0x18 ;  /* 0x00000004052ba211 */ /* 0x001fe200078ec0ff */
[----:B------:R-:W-:Y:S06]  /*4650*/  @P1 BRA `(.L_x_970) ;  /* 0x00000000004c1947 */ /* 0x000fec0003800000 */
[----:B------:R-:W0:Y:S01]  /*4660*/  S2UR UR6, SR_CgaCtaId ;  /* 0x00000000000679c3 */ /* 0x000e220000008800 */
[----:B------:R-:W-:Y:S01]  /*4670*/  ISETP.NE.U32.AND P0, PT, R35, RZ, PT ;  /* 0x000000ff2300720c */ /* 0x000fe20003f05070 */
[----:B------:R-:W-:Y:S01]  /*4680*/  UMOV UR5, 0x400 ;  /* 0x0000040000057882 */ /* 0x000fe20000000000 */
[----:B------:R-:W-:Y:S02]  /*4690*/  IADD3 R35, P1, PT, R30, R35, RZ ;  /* 0x000000231e237210 */ /* 0x000fe40007f3e0ff */
[----:B------:R-:W-:-:S03]  /*46a0*/  ISETP.NE.AND.EX P0, PT, R36, RZ, PT, P0 ;  /* 0x000000ff2400720c */ /* 0x000fc60003f05300 */
[----:B------:R-:W1:Y:S01]  /*46b0*/  LDC.64 R4, c[0x0][0x3b0] ;  /* 0x0000ec00ff047b82 */ /* 0x000e620000000a00 */
[----:B------:R-:W-:Y:S01]  /*46c0*/  SEL R6, R40, RZ, !P0 ;  /* 0x000000ff28067207 */ /* 0x000fe20004000000 */
[----:B------:R-:W-:-:S04]  /*46d0*/  IMAD.X R7, R31, 0x1, R36, P1 ;  /* 0x000000011f077824 */ /* 0x000fc800008e0624 */
[----:B------:R-:W-:Y:S02]  /*46e0*/  IMAD.IADD R37, R37, 0x1, R6 ;  /* 0x0000000125257824 */ /* 0x000fe400078e0206 */
[----:B------:R-:W-:Y:S01]  /*46f0*/  IMAD.MOV.U32 R6, RZ, RZ, R35 ;  /* 0x000000ffff067224 */ /* 0x000fe200078e0023 */
[----:B0-----:R-:W-:Y:S01]  /*4700*/  ULEA UR5, UR6, UR5, 0x18 ;  /* 0x0000000506057291 */ /* 0x001fe2000f8ec0ff */
[----:B-1----:R-:W-:-:S04]  /*4710*/  IMAD.WIDE.U32 R32, R39, 0x10, R4 ;  /* 0x0000001027207825 */ /* 0x002fc800078e0004 */
[----:B------:R-:W-:Y:S02]  /*4720*/  IMAD.MOV.U32 R4, RZ, RZ, R37 ;  /* 0x000000ffff047224 */ /* 0x000fe400078e0025 */
[----:B------:R-:W-:-:S05]  /*4730*/  IMAD.MOV.U32 R5, RZ, RZ, 0x65 ;  /* 0x00000065ff057424 */ /* 0x000fca00078e00ff */
[----:B------:R0:W-:Y:S04]  /*4740*/  ST.E.128.STRONG.GPU desc[UR8][R32.64+0x200], R4 ;  /* 0x0002000420007985 */ /* 0x0001e8000c10fd08 */
[----:B------:R0:W-:Y:S04]  /*4750*/  STS.64 [UR5+0xb8], R6 ;  /* 0x0000b806ff007988 */ /* 0x0001e80008000a05 */
[----:B------:R0:W-:Y:S04]  /*4760*/  STS [UR5+0xc0], R37 ;  /* 0x0000c025ff007988 */ /* 0x0001e80008000805 */
[----:B------:R0:W-:Y:S04]  /*4770*/  STS.64 [UR5+0xa8], R30 ;  /* 0x0000a81eff007988 */ /* 0x0001e80008000a05 */
[----:B------:R0:W-:Y:S02]  /*4780*/  STS [UR5+0xb0], R40 ;  /* 0x0000b028ff007988 */ /* 0x0001e40008000805 */
.L_x_970:
[----:B------:R-:W-:Y:S05]  /*4790*/  BSYNC.RECONVERGENT B0 ;  /* 0x0000000000007941 */ /* 0x000fea0003800200 */
.L_x_969:
[----:B------:R1:W-:Y:S01]  /*47a0*/  @!P2 STS.64 [R43+0x88], R30 ;  /* 0x0000881e2b00a388 */ /* 0x0003e20000000a00 */
[----:B------:R-:W-:Y:S02]  /*47b0*/  @!P2 IMAD.MOV.U32 R29, RZ, RZ, R30 ;  /* 0x000000ffff1da224 */ /* 0x000fe400078e001e */
[----:B------:R-:W-:Y:S01]  /*47c0*/  @!P2 IMAD.MOV.U32 R28, RZ, RZ, R31 ;  /* 0x000000ffff1ca224 */ /* 0x000fe200078e001f */
[----:B------:R1:W-:Y:S01]  /*47d0*/  @!P2 STS [R43+0x90], R40 ;  /* 0x000090282b00a388 */ /* 0x0003e20000000800 */
[----:B------:R-:W-:-:S07]  /*47e0*/  @!P2 IMAD.MOV.U32 R3, RZ, RZ, R40 ;  /* 0x000000ffff03a224 */ /* 0x000fce00078e0028 */
.L_x_938:
[----:B0-----:R-:W0:Y:S01]  /*47f0*/  S2R R33, SR_TID.X ;  /* 0x0000000000217919 */ /* 0x001e220000002100 */
[----:B------:R-:W-:Y:S05]  /*4800*/  WARPSYNC.ALL ;  /* 0x0000000000007948 */ /* 0x000fea0003800000 */
[----:B------:R-:W-:Y:S01]  /*4810*/  BAR.SYNC.DEFER_BLOCKING 0x0 ;  /* 0x0000000000007b1d */ /* 0x000fe20000010000 */
[----:B------:R-:W-:-:S05]  /*4820*/  ISETP.NE.AND P1, PT, R2, R8, PT ;  /* 0x000000080200720c */ /* 0x000fca0003f25270 */
[----:B------:R-:W-:Y:S01]  /*4830*/  BSSY.RECONVERGENT B0, `(.L_x_971) ;  /* 0x000000e000007945 */ /* 0x000fe20003800200 */
[----:B0-----:R-:W-:-:S13]  /*4840*/  ISETP.NE.AND P0, PT, R33, RZ, PT ;  /* 0x000000ff2100720c */ /* 0x001fda0003f05270 */
[----:B------:R-:W-:Y:S05]  /*4850*/  @!P0 BRA `(.L_x_972) ;  /* 0x00000000002c8947 */ /* 0x000fea0003800000 */
[----:B------:R-:W0:Y:S01]  /*4860*/  S2UR UR6, SR_CgaCtaId ;  /* 0x00000000000679c3 */ /* 0x000e220000008800 */
[----:B------:R-:W-:Y:S01]  /*4870*/  UMOV UR5, 0x400 ;  /* 0x0000040000057882 */ /* 0x000fe20000000000 */
[----:B------:R-:W-:-:S04]  /*4880*/  ISETP.NE.U32.AND P0, PT, R29, RZ, PT ;  /* 0x000000ff1d00720c */ /* 0x000fc80003f05070 */
[----:B------:R-:W-:Y:S01]  /*4890*/  ISETP.NE.AND.EX P0, PT, R28, RZ, PT, P0 ;  /* 0x000000ff1c00720c */ /* 0x000fe20003f05300 */
[----:B0-----:R-:W-:-:S09]  /*48a0*/  ULEA UR5, UR6, UR5, 0x18 ;  /* 0x0000000506057291 */ /* 0x001fd2000f8ec0ff */
[----:B------:R-:W0:Y:S04]  /*48b0*/  LDS.64 R4, [UR5+0x88] ;  /* 0x00008805ff047984 */ /* 0x000e280008000a00 */
[----:B------:R-:W2:Y:S01]  /*48c0*/  LDS R6, [UR5+0x90] ;  /* 0x00009005ff067984 */ /* 0x000ea20008000800 */
[----:B0-----:R-:W-:Y:S02]  /*48d0*/  IADD3 R29, P2, PT, R4, R29, RZ ;  /* 0x0000001d041d7210 */ /* 0x001fe40007f5e0ff */
[----:B--2---:R-:W-:-:S03]  /*48e0*/  SEL R6, R6, RZ, !P0 ;  /* 0x000000ff06067207 */ /* 0x004fc60004000000 */
[----:B------:R-:W-:Y:S02]  /*48f0*/  IMAD.X R28, R5, 0x1, R28, P2 ;  /* 0x00000001051c7824 */ /* 0x000fe400010e061c */
[----:B------:R-:W-:-:S07]  /*4900*/  IMAD.IADD R3, R3, 0x1, R6 ;  /* 0x0000000103037824 */ /* 0x000fce00078e0206 */
.L_x_972:
[----:B------:R-:W-:Y:S05]  /*4910*/  BSYNC.RECONVERGENT B0 ;  /* 0x0000000000007941 */ /* 0x000fea0003800200 */
.L_x_971:
[----:B------:R-:W-:Y:S01]  /*4920*/  SEL R4, R3, RZ, !P1 ;  /* 0x000000ff03047207 */ /* 0x000fe20004800000 */
[----:B------:R-:W0:Y:S01]  /*4930*/  S2UR UR5, SR_CgaCtaId ;  /* 0x00000000000579c3 */ /* 0x000e220000008800 */
[----:B------:R-:W-:Y:S01]  /*4940*/  ISETP.NE.AND P6, PT, R8, R10, PT ;  /* 0x0000000a0800720c */ /* 0x000fe20003fc5270 */
[----:B------:R-:W-:Y:S01]  /*4950*/  UMOV UR4, 0x400 ;  /* 0x0000040000047882 */ /* 0x000fe20000000000 */
[----:B------:R-:W-:Y:S01]  /*4960*/  ISETP.NE.AND P2, PT, R10, R12, PT ;  /* 0x0000000c0a00720c */ /* 0x000fe20003f45270 */
[----:B------:R-:W-:Y:S01]  /*4970*/  IMAD.IADD R9, R9, 0x1, R4 ;  /* 0x0000000109097824 */ /* 0x000fe200078e0204 */
[----:B------:R-:W-:Y:S02]  /*4980*/  ISETP.NE.AND P0, PT, R12, R14, PT ;  /* 0x0000000e0c00720c */ /* 0x000fe40003f05270 */
[----:B------:R-:W-:Y:S02]  /*4990*/  ISETP.NE.AND P3, PT, R8, R10, PT ;  /* 0x0000000a0800720c */ /* 0x000fe40003f65270 */
[----:B------:R-:W-:-:S02]  /*49a0*/  SEL R4, R9, RZ, !P6 ;  /* 0x000000ff09047207 */ /* 0x000fc40007000000 */
[----:B------:R-:W-:Y:S02]  /*49b0*/  ISETP.NE.AND P4, PT, R10, R12, PT ;  /* 0x0000000c0a00720c */ /* 0x000fe40003f85270 */
[----:B------:R-:W-:Y:S01]  /*49c0*/  SEL R7, RZ, 0x1, !P3 ;  /* 0x00000001ff077807 */ /* 0x000fe20005800000 */
[----:B------:R-:W-:Y:S01]  /*49d0*/  IMAD.IADD R11, R11, 0x1, R4 ;  /* 0x000000010b0b7824 */ /* 0x000fe200078e0204 */
[----:B-1----:R-:W-:Y:S02]  /*49e0*/  SEL R30, RZ, 0x1, !P4 ;  /* 0x00000001ff1e7807 */ /* 0x002fe40006000000 */
[----:B------:R-:W-:Y:S02]  /*49f0*/  ISETP.NE.AND P3, PT, R12, R14, PT ;  /* 0x0000000e0c00720c */ /* 0x000fe40003f65270 */
[----:B------:R-:W-:Y:S02]  /*4a00*/  SEL R4, R11, RZ, !P2 ;  /* 0x000000ff0b047207 */ /* 0x000fe40005000000 */
[----:B------:R-:W-:-:S02]  /*4a10*/  SEL R41, RZ, 0x1, !P6 ;  /* 0x00000001ff297807 */ /* 0x000fc40007000000 */
[----:B------:R-:W-:Y:S01]  /*4a20*/  ISETP.NE.AND P6, PT, R18, R20, PT ;  /* 0x000000141200720c */ /* 0x000fe20003fc5270 */
[----:B------:R-:W-:Y:S01]  /*4a30*/  IMAD.IADD R13, R13, 0x1, R4 ;  /* 0x000000010d0d7824 */ /* 0x000fe200078e0204 */
[----:B0-----:R-:W-:Y:S02]  /*4a40*/  ULEA UR4, UR5, UR4, 0x18 ;  /* 0x0000000405047291 */ /* 0x001fe4000f8ec0ff */
[----:B------:R-:W-:Y:S02]  /*4a50*/  SEL R34, RZ, 0x1, !P6 ;  /* 0x00000001ff227807 */ /* 0x000fe40007000000 */
[----:B------:R-:W-:Y:S02]  /*4a60*/  SEL R4, R13, RZ, !P0 ;  /* 0x000000ff0d047207 */ /* 0x000fe40004000000 */
[----:B------:R-:W-:-:S03]  /*4a70*/  ISETP.NE.AND P0, PT, R14, R16, PT ;  /* 0x000000100e00720c */ /* 0x000fc60003f05270 */
[----:B------:R-:W-:-:S05]  /*4a80*/  IMAD.IADD R15, R15, 0x1, R4 ;  /* 0x000000010f0f7824 */ /* 0x000fca00078e0204 */
[----:B------:R-:W-:Y:S02]  /*4a90*/  SEL R4, R15, RZ, !P0 ;  /* 0x000000ff0f047207 */ /* 0x000fe40004000000 */
[----:B------:R-:W-:-:S03]  /*4aa0*/  ISETP.NE.AND P0, PT, R16, R18, PT ;  /* 0x000000121000720c */ /* 0x000fc60003f05270 */
[----:B------:R-:W-:-:S05]  /*4ab0*/  IMAD.IADD R17, R17, 0x1, R4 ;  /* 0x0000000111117824 */ /* 0x000fca00078e0204 */
[----:B------:R-:W-:Y:S02]  /*4ac0*/  SEL R4, R17, RZ, !P0 ;  /* 0x000000ff11047207 */ /* 0x000fe40004000000 */
[----:B------:R-:W-:-:S03]  /*4ad0*/  ISETP.NE.AND P0, PT, R18, R20, PT ;  /* 0x000000141200720c */ /* 0x000fc60003f05270 */
[----:B------:R-:W-:Y:S02]  /*4ae0*/  IMAD.IADD R19, R19, 0x1, R4 ;  /* 0x0000000113137824 */ /* 0x000fe400078e0204 */
[----:B------:R-:W0:Y:S03]  /*4af0*/  LDS.64 R4, [UR4+0xc8] ;  /* 0x0000c804ff047984 */ /* 0x000e260008000a00 */
[----:B------:R-:W-:Y:S02]  /*4b00*/  SEL R6, R19, RZ, !P0 ;  /* 0x000000ff13067207 */ /* 0x000fe40004000000 */
[----:B------:R-:W-:-:S03]  /*4b10*/  ISETP.NE.AND P0, PT, R2, R8, PT ;  /* 0x000000080200720c */ /* 0x000fc60003f05270 */
[----:B------:R-:W-:Y:S01]  /*4b20*/  IMAD.IADD R21, R21, 0x1, R6 ;  /* 0x0000000115157824 */ /* 0x000fe200078e0206 */
[----:B------:R-:W-:Y:S02]  /*4b30*/  SEL R6, RZ, 0x1, !P0 ;  /* 0x00000001ff067807 */ /* 0x000fe40004000000 */
[----:B------:R-:W-:Y:S02]  /*4b40*/  ISETP.NE.AND P0, PT, R20, R22, PT ;  /* 0x000000161400720c */ /* 0x000fe40003f05270 */
[----:B------:R-:W-:Y:S02]  /*4b50*/  IADD3 R30, P4, P5, R30, R7, R6 ;  /* 0x000000071e1e7210 */ /* 0x000fe40007d9e006 */
[----:B------:R-:W-:Y:S02]  /*4b60*/  SEL R7, RZ, 0x1, !P3 ;  /* 0x00000001ff077807 */ /* 0x000fe40005800000 */
[----:B------:R-:W-:Y:S02]  /*4b70*/  SEL R6, R21, RZ, !P0 ;  /* 0x000000ff15067207 */ /* 0x000fe40004000000 */
[----:B------:R-:W-:-:S02]  /*4b80*/  IADD3 R32, P0, PT, R30, R7, RZ ;  /* 0x000000071e207210 */ /* 0x000fc40007f1e0ff */
[----:B------:R-:W-:Y:S01]  /*4b90*/  IADD3.X R35, PT, PT, RZ, RZ, RZ, P4, P5 ;  /* 0x000000ffff237210 */ /* 0x000fe200027ea4ff */
[----:B------:R-:W-:Y:S01]  /*4ba0*/  IMAD.IADD R23, R23, 0x1, R6 ;  /* 0x0000000117177824 */ /* 0x000fe200078e0206 */
[----:B------:R-:W-:Y:S02]  /*4bb0*/  ISETP.NE.AND P3, PT, R14, R16, PT ;  /* 0x000000100e00720c */ /* 0x000fe40003f65270 */
[----:B------:R-:W-:Y:S01]  /*4bc0*/  SEL R6, RZ, 0x1, !P1 ;  /* 0x00000001ff067807 */ /* 0x000fe20004800000 */
[----:B------:R-:W-:Y:S01]  /*4bd0*/  IMAD.X R37, RZ, RZ, R35, P0 ;  /* 0x000000ffff257224 */ /* 0x000fe200000e0623 */
[----:B------:R-:W-:Y:S02]  /*4be0*/  SEL R7, RZ, 0x1, !P3 ;  /* 0x00000001ff077807 */ /* 0x000fe40005800000 */
[----:B------:R-:W-:Y:S02]  /*4bf0*/  IADD3 R35, P0, PT, R29, R32, RZ ;  /* 0x000000201d237210 */ /* 0x000fe40007f1e0ff */
[----:B------:R-:W-:-:S02]  /*4c00*/  ISETP.NE.AND P1, PT, R16, R18, PT ;  /* 0x000000121000720c */ /* 0x000fc40003f25270 */
[----:B------:R-:W-:Y:S02]  /*4c10*/  SEL R30, RZ, 0x1, !P2 ;  /* 0x00000001ff1e7807 */ /* 0x000fe40005000000 */
[----:B------:R-:W-:Y:S01]  /*4c20*/  IADD3 R36, P2, PT, R32, R7, RZ ;  /* 0x0000000720247210 */ /* 0x000fe20007f5e0ff */
[--C-:B------:R-:W-:Y:S01]  /*4c30*/  IMAD.X R32, R28, 0x1, R37.reuse, P0 ;  /* 0x000000011c207824 */ /* 0x100fe200000e0625 */
[----:B------:R-:W-:Y:S02]  /*4c40*/  SEL R31, RZ, 0x1, !P1 ;  /* 0x00000001ff1f7807 */ /* 0x000fe40004800000 */
[----:B------:R-:W-:Y:S01]  /*4c50*/  IADD3 R41, P3, P1, R29, R41, R6 ;  /* 0x000000291d297210 */ /* 0x000fe2000797e006 */
[----:B------:R-:W-:Y:S01]  /*4c60*/  IMAD.X R45, RZ, RZ, R37, P2 ;  /* 0x000000ffff2d7224 */ /* 0x000fe200010e0625 */
[----:B0-----:R-:W-:Y:S01]  /*4c70*/  ISETP.GE.U32.AND P0, PT, R4, 0x101, PT ;  /* 0x000001010400780c */ /* 0x001fe20003f06070 */
[----:B------:R-:W-:Y:S01]  /*4c80*/  IMAD.IADD R31, R36, 0x1, R31 ;  /* 0x00000001241f7824 */ /* 0x000fe200078e021f */
[----:B------:R-:W-:-:S02]  /*4c90*/  IADD3 R39, P2, PT, R41, R30, RZ ;  /* 0x0000001e29277210 */ /* 0x000fc40007f5e0ff */
[----:B------:R-:W-:Y:S01]  /*4ca0*/  ISETP.GE.AND.EX P0, PT, R5, RZ, PT, P0 ;  /* 0x000000ff0500720c */ /* 0x000fe20003f06300 */
[----:B------:R-:W-:Y:S01]  /*4cb0*/  IMAD.IADD R30, R31, 0x1, R34 ;  /* 0x000000011f1e7824 */ /* 0x000fe200078e0222 */
[C---:B------:R-:W-:Y:S02]  /*4cc0*/  IADD3 R43, P4, PT, R29.reuse, R6, RZ ;  /* 0x000000061d2b7210 */ /* 0x040fe40007f9e0ff */
[C---:B------:R-:W-:Y:S02]  /*4cd0*/  IADD3 R6, P6, PT, R29.reuse, R36, RZ ;  /* 0x000000241d067210 */ /* 0x040fe40007fde0ff */
[C---:B------:R-:W-:Y:S01]  /*4ce0*/  IADD3.X R36, PT, PT, R28.reuse, RZ, RZ, P3, P1 ;  /* 0x000000ff1c247210 */ /* 0x040fe20001fe24ff */
[----:B------:R-:W-:Y:S01]  /*4cf0*/  IMAD.X R34, RZ, RZ, R28, P4 ;  /* 0x000000ffff227224 */ /* 0x000fe200020e061c */
[C---:B------:R-:W-:Y:S01]  /*4d00*/  IADD3 R24, P5, PT, R29.reuse, R24, RZ ;  /* 0x000000181d187210 */ /* 0x040fe20007fbe0ff */
[C---:B------:R-:W-:Y:S01]  /*4d10*/  IMAD.X R37, R28.reuse, 0x1, R45, P6 ;  /* 0x000000011c257824 */ /* 0x040fe200030e062d */
[C---:B------:R-:W-:Y:S01]  /*4d20*/  IADD3 R7, P3, PT, R29.reuse, R31, RZ ;  /* 0x0000001f1d077210 */ /* 0x040fe20007f7e0ff */
[----:B------:R-:W-:Y:S01]  /*4d30*/  IMAD.X R38, RZ, RZ, R36, P2 ;  /* 0x000000ffff267224 */ /* 0x000fe200010e0624 */
[----:B------:R-:W-:Y:S01]  /*4d40*/  IADD3 R30, P1, PT, R29, R30, RZ ;  /* 0x0000001e1d1e7210 */ /* 0x000fe20007f3e0ff */
[----:B------:R-:W-:-:S02]  /*4d50*/  IMAD.X R27, R28, 0x1, R27, P5 ;  /* 0x000000011c1b7824 */ /* 0x000fc400028e061b */
[C---:B------:R-:W-:Y:S02]  /*4d60*/  IMAD.X R0, R28.reuse, 0x1, R0, P3 ;  /* 0x000000011c007824 */ /* 0x040fe400018e0600 */
[----:B------:R-:W-:Y:S01]  /*4d70*/  IMAD.X R31, R28, 0x1, R26, P1 ;  /* 0x000000011c1f7824 */ /* 0x000fe200008e061a */
[----:B------:R-:W-:Y:S07]  /*4d80*/  @!P0 BRA `(.L_x_973) ;  /* 0x0000000400f88947 */ /* 0x000fee0003800000 */
[----:B------:R-:W0:Y:S01]  /*4d90*/  LDS.64 R26, [UR4+0xa8] ;  /* 0x0000a804ff1a7984 */ /* 0x000e220008000a00 */
[----:B------:R-:W-:Y:S01]  /*4da0*/  BAR.SYNC.DEFER_BLOCKING 0x0 ;  /* 0x0000000000007b1d */ /* 0x000fe20000010000 */
[----:B------:R-:W-:Y:S02]  /*4db0*/  ISETP.NE.AND P1, PT, R2, R8, PT ;  /* 0x000000080200720c */ /* 0x000fe40003f25270 */
[----:B------:R-:W-:Y:S02]  /*4dc0*/  ISETP.NE.AND P2, PT, R8, R10, PT ;  /* 0x0000000a0800720c */ /* 0x000fe40003f45270 */
[----:B------:R-:W-:Y:S02]  /*4dd0*/  ISETP.NE.AND P0, PT, R10, R12, PT ;  /* 0x0000000c0a00720c */ /* 0x000fe40003f05270 */
[----:B------:R-:W-:Y:S02]  /*4de0*/  ISETP.NE.AND P6, PT, R12, R14, PT ;  /* 0x0000000e0c00720c */ /* 0x000fe40003fc5270 */
[----:B------:R-:W-:-:S02]  /*4df0*/  ISETP.NE.AND P3, PT, R18, R20, PT ;  /* 0x000000141200720c */ /* 0x000fc40003f65270 */
[----:B------:R-:W-:Y:S02]  /*4e00*/  ISETP.NE.AND P4, PT, R20, R22, PT ;  /* 0x000000161400720c */ /* 0x000fe40003f85270 */
[----:B------:R-:W-:Y:S01]  /*4e10*/  ISETP.NE.AND P5, PT, R22, R25, PT ;  /* 0x000000191600720c */ /* 0x000fe20003fa5270 */
[--C-:B0-----:R-:W-:Y:S02]  /*4e20*/  @P1 IMAD.IADD R29, R29, 0x1, -R26.reuse ;  /* 0x000000011d1d1824 */ /* 0x101fe400078e0a1a */
[--C-:B------:R-:W-:Y:S02]  /*4e30*/  @P2 IMAD.IADD R43, R43, 0x1, -R26.reuse ;  /* 0x000000012b2b2824 */ /* 0x100fe400078e0a1a */
[--C-:B------:R-:W-:Y:S01]  /*4e40*/  @P0 IMAD.IADD R41, R41, 0x1, -R26.reuse ;  /* 0x0000000129290824 */ /* 0x100fe200078e0a1a */
[----:B------:R-:W-:Y:S01]  /*4e50*/  @P1 LEA R29, R29, UR4, 0x3 ;  /* 0x000000041d1d1c11 */ /* 0x000fe2000f8e18ff */
[--C-:B------:R-:W-:Y:S01]  /*4e60*/  @P6 IMAD.IADD R39, R39, 0x1, -R26.reuse ;  /* 0x0000000127276824 */ /* 0x100fe200078e0a1a */
[----:B------:R-:W-:Y:S01]  /*4e70*/  @P2 LEA R43, R43, UR4, 0x3 ;  /* 0x000000042b2b2c11 */ /* 0x000fe2000f8e18ff */
[--C-:B------:R-:W-:Y:S01]  /*4e80*/  @P3 IMAD.IADD R7, R7, 0x1, -R26.reuse ;  /* 0x0000000107073824 */ /* 0x100fe200078e0a1a */
[----:B------:R-:W-:Y:S01]  /*4e90*/  @P0 LEA R41, R41, UR4, 0x3 ;  /* 0x0000000429290c11 */ /* 0x000fe2000f8e18ff */
[----:B------:R0:W-:Y:S01]  /*4ea0*/  @P1 STS.64 [R29], R2 ;  /* 0x000000021d001388 */ /* 0x0001e20000000a00 */
[----:B------:R-:W-:Y:S01]  /*4eb0*/  ISETP.NE.AND P1, PT, R14, R16, PT ;  /* 0x000000100e00720c */ /* 0x000fe20003f25270 */
[--C-:B------:R-:W-:Y:S01]  /*4ec0*/  @P4 IMAD.IADD R30, R30, 0x1, -R26.reuse ;  /* 0x000000011e1e4824 */ /* 0x100fe200078e0a1a */
[----:B------:R-:W-:Y:S01]  /*4ed0*/  @P6 LEA R39, R39, UR4, 0x3 ;  /* 0x0000000427276c11 */ /* 0x000fe2000f8e18ff */
[----:B------:R0:W-:Y:S01]  /*4ee0*/  @P2 STS.64 [R43], R8 ;  /* 0x000000082b002388 */ /* 0x0001e20000000a00 */
[----:B------:R-:W-:Y:S01]  /*4ef0*/  ISETP.NE.AND P2, PT, R16, R18, PT ;  /* 0x000000121000720c */ /* 0x000fe20003f45270 */
[----:B------:R-:W-:Y:S01]  /*4f00*/  @P5 IMAD.IADD R24, R24, 0x1, -R26 ;  /* 0x0000000118185824 */ /* 0x000fe200078e0a1a */
[----:B------:R-:W-:Y:S01]  /*4f10*/  @P3 LEA R7, R7, UR4, 0x3 ;  /* 0x0000000407073c11 */ /* 0x000fe2000f8e18ff */
[----:B------:R0:W-:Y:S01]  /*4f20*/  @P0 STS.64 [R41], R10 ;  /* 0x0000000a29000388 */ /* 0x0001e20000000a00 */
[----:B------:R-:W-:-:S02]  /*4f30*/  @P4 LEA R30, R30, UR4, 0x3 ;  /* 0x000000041e1e4c11 */ /* 0x000fc4000f8e18ff */
[----:B------:R-:W-:Y:S01]  /*4f40*/  @P5 LEA R24, R24, UR4, 0x3 ;  /* 0x0000000418185c11 */ /* 0x000fe2000f8e18ff */
[----:B------:R0:W-:Y:S01]  /*4f50*/  @P6 STS.64 [R39], R12 ;  /* 0x0000000c27006388 */ /* 0x0001e20000000a00 */
[----:B------:R-:W-:Y:S01]  /*4f60*/  ISETP.GT.U32.AND P0, PT, R4, R33, PT ;  /* 0x000000210400720c */ /* 0x000fe20003f04070 */
[----:B------:R-:W-:-:S03]  /*4f70*/  @P1 IMAD.IADD R35, R35, 0x1, -R26 ;  /* 0x0000000123231824 */ /* 0x000fc600078e0a1a */
[----:B------:R-:W-:Y:S01]  /*4f80*/  ISETP.GT.U32.AND.EX P0, PT, R5, RZ, PT, P0 ;  /* 0x000000ff0500720c */ /* 0x000fe20003f04100 */
[----:B------:R-:W-:Y:S01]  /*4f90*/  @P2 IMAD.IADD R6, R6, 0x1, -R26 ;  /* 0x0000000106062824 */ /* 0x000fe200078e0a1a */
[----:B------:R-:W-:-:S04]  /*4fa0*/  @P1 LEA R35, R35, UR4, 0x3 ;  /* 0x0000000423231c11 */ /* 0x000fc8000f8e18ff */
[----:B------:R-:W-:Y:S01]  /*4fb0*/  @P2 LEA R6, R6, UR4, 0x3 ;  /* 0x0000000406062c11 */ /* 0x000fe2000f8e18ff */
        /* <DEDUP_REMOVED lines=12> */
[----:B------:R-:W1:Y:S03]  /*5080*/  LDCU.64 UR14, c[0x0][0x3a0] ;  /* 0x00007400ff0e77ac */ /* 0x000e660008000a00 */
[----:B------:R-:W-:Y:S02]  /*5090*/  IADD3 R14, P0, PT, R4, R3, RZ ;  /* 0x00000003040e7210 */ /* 0x000fe40007f1e0ff */
[----:B------:R-:W-:-:S02]  /*50a0*/  LOP3.LUT R3, RZ, R23, RZ, 0x33, !PT ;  /* 0x00000017ff037212 */ /* 0x000fc400078e33ff */
[----:B------:R-:W-:-:S03]  /*50b0*/  LOP3.LUT R0, R14, 0x300, RZ, 0xc0, !PT ;  /* 0x000003000e007812 */ /* 0x000fc600078ec0ff */
[----:B------:R-:W-:Y:S01]  /*50c0*/  IMAD.X R3, R5, 0x1, R3, P0 ;  /* 0x0000000105037824 */ /* 0x000fe200000e0603 */
[----:B------:R-:W-:Y:S02]  /*50d0*/  ISETP.NE.U32.AND P1, PT, R0, 0x300, PT ;  /* 0x000003000000780c */ /* 0x000fe40003f25070 */
[----:B------:R-:W-:Y:S02]  /*50e0*/  ISETP.GE.U32.AND P0, PT, R14, 0x300, PT ;  /* 0x000003000e00780c */ /* 0x000fe40003f06070 */
[----:B------:R-:W-:Y:S02]  /*50f0*/  ISETP.NE.AND.EX P1, PT, RZ, RZ, PT, P1 ;  /* 0x000000ffff00720c */ /* 0x000fe40003f25310 */
[----:B------:R-:W-:-:S11]  /*5100*/  ISETP.GE.U32.AND.EX P0, PT, R3, RZ, PT, P0 ;  /* 0x000000ff0300720c */ /* 0x000fd60003f06100 */
[----:B01----:R-:W-:Y:S05]  /*5110*/  @!P1 BRA `(.L_x_975) ;  /* 0x0000000000889947 */ /* 0x003fea0003800000 */
[----:B------:R-:W0:Y:S01]  /*5120*/  LDCU.64 UR6, c[0x0][0x3a0] ;  /* 0x00007400ff0677ac */ /* 0x000e220008000a00 */
[----:B------:R-:W-:Y:S01]  /*5130*/  SHF.R.U64 R14, R14, 0x8, R3 ;  /* 0x000000080e0e7819 */ /* 0x000fe20000001203 */
[----:B------:R-:W-:Y:S01]  /*5140*/  IMAD.MOV.U32 R15, RZ, RZ, RZ ;  /* 0x000000ffff0f7224 */ /* 0x000fe200078e00ff */
[----:B------:R-:W-:Y:S01]  /*5150*/  IADD3 R11, P1, PT, R26, R21, RZ ;  /* 0x000000151a0b7210 */ /* 0x000fe20007f3e0ff */
[----:B------:R-:W1:Y:S02]  /*5160*/  LDCU.64 UR10, c[0x0][0x398] ;  /* 0x00007300ff0a77ac */ /* 0x000e640008000a00 */
[----:B------:R-:W-:Y:S02]  /*5170*/  VIADD R14, R14, 0x1 ;  /* 0x000000010e0e7836 */ /* 0x000fe40000000000 */
[----:B------:R-:W-:Y:S02]  /*5180*/  IMAD.X R0, R27, 0x1, R23, P1 ;  /* 0x000000011b007824 */ /* 0x000fe400008e0617 */
[----:B------:R-:W-:Y:S01]  /*5190*/  IMAD.SHL.U32 R10, R11, 0x4, RZ ;  /* 0x000000040b0a7824 */ /* 0x000fe200078e00ff */
[----:B------:R-:W-:-:S02]  /*51a0*/  LOP3.LUT R14, R14, 0x3, RZ, 0xc0, !PT ;  /* 0x000000030e0e7812 */ /* 0x000fc400078ec0ff */
[----:B------:R-:W-:Y:S02]  /*51b0*/  SHF.L.U64.HI R11, R11, 0x2, R0 ;  /* 0x000000020b0b7819 */ /* 0x000fe40000010200 */
[----:B------:R-:W-:Y:S02]  /*51c0*/  LEA R21, P3, R14, R21, 0x8 ;  /* 0x000000150e157211 */ /* 0x000fe400078640ff */
[----:B------:R-:W-:Y:S02]  /*51d0*/  LEA R0, R33, UR4, 0x3 ;  /* 0x0000000421007c11 */ /* 0x000fe4000f8e18ff */
[----:B0-----:R-:W-:Y:S02]  /*51e0*/  IADD3 R12, P1, PT, R10, UR6, RZ ;  /* 0x000000060a0c7c10 */ /* 0x001fe4000ff3e0ff */
[----:B------:R-:W-:Y:S02]  /*51f0*/  LEA.HI.X R23, R14, R23, R15, 0x8, P3 ;  /* 0x000000170e177211 */ /* 0x000fe400018f440f */
[----:B-1----:R-:W-:-:S02]  /*5200*/  IADD3 R10, P2, PT, R10, UR10, RZ ;  /* 0x0000000a0a0a7c10 */ /* 0x002fc4000ff5e0ff */
[C---:B------:R-:W-:Y:S02]  /*5210*/  IADD3.X R13, PT, PT, R11.reuse, UR7, RZ, P1, !PT ;  /* 0x000000070b0d7c10 */ /* 0x040fe40008ffe4ff */
[----:B------:R-:W-:-:S09]  /*5220*/  IADD3.X R11, PT, PT, R11, UR11, RZ, P2, !PT ;  /* 0x0000000b0b0b7c10 */ /* 0x000fd200097fe4ff */
.L_x_976:
        /* <DEDUP_REMOVED lines=17> */
.L_x_975:
[----:B------:R-:W-:Y:S05]  /*5340*/  BSYNC.RECONVERGENT B0 ;  /* 0x0000000000007941 */ /* 0x000fea0003800200 */
.L_x_974:
[----:B------:R-:W-:Y:S05]  /*5350*/  @!P0 EXIT ;  /* 0x000000000000894d */ /* 0x000fea0003800000 */
.L_x_977:
[C---:B------:R-:W-:Y:S02]  /*5360*/  LEA R0, R21.reuse, UR4, 0x3 ;  /* 0x0000000415007c11 */ /* 0x040fe4000f8e18ff */
[----:B0---4-:R-:W-:Y:S01]  /*5370*/  IADD3 R3, P0, PT, R26, R21, RZ ;  /* 0x000000151a037210 */ /* 0x011fe20007f1e0ff */
[----:B------:R-:W-:Y:S02]  /*5380*/  VIADD R21, R21, 0x400 ;  /* 0x0000040015157836 */ /* 0x000fe40000000000 */
[----:B------:R-:W0:Y:S02]  /*5390*/  LDS.64 R12, [R0] ;  /* 0x00000000000c7984 */ /* 0x000e240000000a00 */
[----:B------:R-:W-:Y:S02]  /*53a0*/  IMAD.X R2, R27, 0x1, R23, P0 ;  /* 0x000000011b027824 */ /* 0x000fe400000e0617 */
[----:B------:R-:W1:Y:S01]  /*53b0*/  LDS.64 R14, [R0+0x800] ;  /* 0x00080000000e7984 */ /* 0x000e620000000a00 */
[----:B------:R-:W-:-:S02]  /*53c0*/  IMAD.SHL.U32 R10, R3, 0x4, RZ ;  /* 0x00000004030a7824 */ /* 0x000fc400078e00ff */
[----:B------:R-:W-:Y:S01]  /*53d0*/  IMAD.X R6, RZ, RZ, R27, P0 ;  /* 0x000000ffff067224 */ /* 0x000fe200000e061b */
[----:B------:R-:W2:Y:S01]  /*53e0*/  LDS.64 R16, [R0+0x1000] ;  /* 0x0010000000107984 */ /* 0x000ea20000000a00 */
[C---:B------:R-:W-:Y:S01]  /*53f0*/  SHF.L.U64.HI R2, R3.reuse, 0x2, R2 ;  /* 0x0000000203027819 */ /* 0x040fe20000010202 */
[----:B------:R-:W-:Y:S01]  /*5400*/  IMAD.MOV.U32 R23, RZ, RZ, RZ ;  /* 0x000000ffff177224 */ /* 0x000fe200078e00ff */
[C---:B------:R-:W-:Y:S01]  /*5410*/  IADD3 R8, P0, PT, R10.reuse, UR12, RZ ;  /* 0x0000000c0a087c10 */ /* 0x040fe2000ff1e0ff */
[----:B------:R-:W3:Y:S01]  /*5420*/  LDS.64 R18, [R0+0x1800] ;  /* 0x0018000000127984 */ /* 0x000ee20000000a00 */
[----:B------:R-:W-:Y:S02]  /*5430*/  IADD3 R10, P1, PT, R10, UR14, RZ ;  /* 0x0000000e0a0a7c10 */ /* 0x000fe4000ff3e0ff */
[----:B------:R-:W-:Y:S02]  /*5440*/  SHF.L.U64.HI R6, R3, 0x2, R6 ;  /* 0x0000000203067819 */ /* 0x000fe40000010206 */
[----:B------:R-:W-:-:S02]  /*5450*/  IADD3.X R9, PT, PT, R2, UR13, RZ, P0, !PT ;  /* 0x0000000d02097c10 */ /* 0x000fc400087fe4ff */
[----:B------:R-:W-:Y:S01]  /*5460*/  IADD3.X R11, PT, PT, R2, UR15, RZ, P1, !PT ;  /* 0x0000000f020b7c10 */ /* 0x000fe20008ffe4ff */
[----:B------:R-:W-:Y:S01]  /*5470*/  IMAD.MOV.U32 R2, RZ, RZ, R8 ;  /* 0x000000ffff027224 */ /* 0x000fe200078e0008 */
[C---:B------:R-:W-:Y:S02]  /*5480*/  IADD3.X R3, PT, PT, R6.reuse, UR13, RZ, P0, !PT ;  /* 0x0000000d06037c10 */ /* 0x040fe400087fe4ff */
[----:B------:R-:W-:Y:S01]  /*5490*/  IADD3.X R7, PT, PT, R6, UR15, RZ, P1, !PT ;  /* 0x0000000f06077c10 */ /* 0x000fe20008ffe4ff */
[----:B------:R-:W-:Y:S01]  /*54a0*/  IMAD.MOV.U32 R6, RZ, RZ, R10 ;  /* 0x000000ffff067224 */ /* 0x000fe200078e000a */
        /* <DEDUP_REMOVED lines=12> */
.L_x_973:
[----:B------:R-:W-:Y:S01]  /*5570*/  ISETP.NE.AND P2, PT, R2, R8, PT ;  /* 0x000000080200720c */ /* 0x000fe20003f45270 */
[----:B------:R-:W-:Y:S01]  /*5580*/  BSSY.RECONVERGENT B0, `(.L_x_978) ;  /* 0x000000f000007945 */ /* 0x000fe20003800200 */
[----:B------:R-:W-:Y:S02]  /*5590*/  ISETP.NE.AND P0, PT, R22, R25, PT ;  /* 0x000000191600720c */ /* 0x000fe40003f05270 */
[----:B------:R-:W-:Y:S02]  /*55a0*/  ISETP.NE.AND P4, PT, R8, R10, PT ;  /* 0x0000000a0800720c */ /* 0x000fe40003f85270 */
[----:B------:R-:W-:-:S07]  /*55b0*/  ISETP.NE.AND P1, PT, R10, R12, PT ;  /* 0x0000000c0a00720c */ /* 0x000fce0003f25270 */
[----:B------:R-:W-:Y:S06]  /*55c0*/  @!P2 BRA `(.L_x_979) ;  /* 0x000000000028a947 */ /* 0x000fec0003800000 */
        /* <DEDUP_REMOVED lines=10> */
.L_x_979:
[----:B------:R-:W-:Y:S05]  /*5670*/  BSYNC.RECONVERGENT B0 ;  /* 0x0000000000007941 */ /* 0x000fea0003800200 */
.L_x_978:
        /* <DEDUP_REMOVED lines=12> */
.L_x_981:
[----:B------:R-:W-:Y:S05]  /*5740*/  BSYNC.RECONVERGENT B0 ;  /* 0x0000000000007941 */ /* 0x000fea0003800200 */
.L_x_980:
        /* <DEDUP_REMOVED lines=17> */
.L_x_983:
[----:B------:R-:W-:Y:S05]  /*5860*/  BSYNC.RECONVERGENT B0 ;  /* 0x0000000000007941 */ /* 0x000fea0003800200 */
.L_x_982:
[----:B------:R-:W-:Y:S04]  /*5870*/  BSSY.RECONVERGENT B0, `(.L_x_984) ;  /* 0x000000c000007945 */ /* 0x000fe80003800200 */
[----:B------:R-:W-:Y:S05]  /*5880*/  @!P2 BRA `(.L_x_985) ;  /* 0x000000000028a947 */ /* 0x000fea0003800000 */
[----:B------:R-:W3:Y:S01]  /*5890*/  LDCU.64 UR4, c[0x0][0x398] ;  /* 0x00007300ff0477ac */ /* 0x000ee20008000a00 */
[C---:B012---:R-:W-:Y:S01]  /*58a0*/  IMAD.SHL.U32 R4, R39.reuse, 0x4, RZ ;  /* 0x0000000427047824 */ /* 0x047fe200078e00ff */
[----:B------:R-:W-:Y:S01]  /*58b0*/  SHF.L.U64.HI R39, R39, 0x2, R38 ;  /* 0x0000000227277819 */ /* 0x000fe20000010226 */
[----:B------:R-:W0:Y:S03]  /*58c0*/  LDCU.64 UR6, c[0x0][0x3a0] ;  /* 0x00007400ff0677ac */ /* 0x000e260008000a00 */
[C---:B---3--:R-:W-:Y:S02]  /*58d0*/  IADD3 R2, P1, PT, R4.reuse, UR4, RZ ;  /* 0x0000000404027c10 */ /* 0x048fe4000ff3e0ff */
[----:B0-----:R-:W-:Y:S02]  /*58e0*/  IADD3 R4, P2, PT, R4, UR6, RZ ;  /* 0x0000000604047c10 */ /* 0x001fe4000ff5e0ff */
[----:B------:R-:W-:-:S02]  /*58f0*/  IADD3.X R3, PT, PT, R39, UR5, RZ, P1, !PT ;  /* 0x0000000527037c10 */ /* 0x000fc40008ffe4ff */
[----:B------:R-:W-:-:S03]  /*5900*/  IADD3.X R5, PT, PT, R39, UR7, RZ, P2, !PT ;  /* 0x0000000727057c10 */ /* 0x000fc600097fe4ff */
[----:B------:R3:W-:Y:S04]  /*5910*/  STG.E desc[UR8][R2.64], R12 ;  /* 0x0000000c02007986 */ /* 0x0007e8000c101908 */
[----:B------:R3:W-:Y:S02]  /*5920*/  STG.E desc[UR8][R4.64], R13 ;  /* 0x0000000d04007986 */ /* 0x0007e4000c101908 */
.L_x_985:
[----:B------:R-:W-:Y:S05]  /*5930*/  BSYNC.RECONVERGENT B0 ;  /* 0x0000000000007941 */ /* 0x000fea0003800200 */
.L_x_984:
[----:B------:R-:W-:Y:S04]  /*5940*/  BSSY.RECONVERGENT B0, `(.L_x_986) ;  /* 0x000000c000007945 */ /* 0x000fe80003800200 */
[----:B------:R-:W-:Y:S05]  /*5950*/  @!P3 BRA `(.L_x_987) ;  /* 0x000000000028b947 */ /* 0x000fea0003800000 */
[----:B------:R-:W4:Y:S01]  /*5960*/  LDCU.64 UR4, c[0x0][0x398] ;  /* 0x00007300ff0477ac */ /* 0x000f220008000a00 */
[C---:B0123--:R-:W-:Y:S01]  /*5970*/  IMAD.SHL.U32 R4, R35.reuse, 0x4, RZ ;  /* 0x0000000423047824 */ /* 0x04ffe200078e00ff */
[----:B------:R-:W-:Y:S01]  /*5980*/  SHF.L.U64.HI R32, R35, 0x2, R32 ;  /* 0x0000000223207819 */ /* 0x000fe20000010220 */
[----:B------:R-:W0:Y:S03]  /*5990*/  LDCU.64 UR6, c[0x0][0x3a0] ;  /* 0x00007400ff0677ac */ /* 0x000e260008000a00 */
[C---:B----4-:R-:W-:Y:S02]  /*59a0*/  IADD3 R2, P1, PT, R4.reuse, UR4, RZ ;  /* 0x0000000404027c10 */ /* 0x050fe4000ff3e0ff */
[----:B0-----:R-:W-:Y:S02]  /*59b0*/  IADD3 R4, P2, PT, R4, UR6, RZ ;  /* 0x0000000604047c10 */ /* 0x001fe4000ff5e0ff */
[----:B------:R-:W-:-:S02]  /*59c0*/  IADD3.X R3, PT, PT, R32, UR5, RZ, P1, !PT ;  /* 0x0000000520037c10 */ /* 0x000fc40008ffe4ff */
[----:B------:R-:W-:-:S03]  /*59d0*/  IADD3.X R5, PT, PT, R32, UR7, RZ, P2, !PT ;  /* 0x0000000720057c10 */ /* 0x000fc600097fe4ff */
[----:B------:R4:W-:Y:S04]  /*59e0*/  STG.E desc[UR8][R2.64], R14 ;  /* 0x0000000e02007986 */ /* 0x0009e8000c101908 */
[----:B------:R4:W-:Y:S02]  /*59f0*/  STG.E desc[UR8][R4.64], R15 ;  /* 0x0000000f04007986 */ /* 0x0009e4000c101908 */
.L_x_987:
[----:B------:R-:W-:Y:S05]  /*5a00*/  BSYNC.RECONVERGENT B0 ;  /* 0x0000000000007941 */ /* 0x000fea0003800200 */
.L_x_986:
[----:B------:R-:W-:Y:S04]  /*5a10*/  BSSY.RECONVERGENT B0, `(.L_x_988) ;  /* 0x000000c000007945 */ /* 0x000fe80003800200 */
[----:B------:R-:W-:Y:S05]  /*5a20*/  @!P4 BRA `(.L_x_989) ;  /* 0x000000000028c947 */ /* 0x000fea0003800000 */
[----:B------:R-:W5:Y:S01]  /*5a30*/  LDCU.64 UR4, c[0x0][0x398] ;  /* 0x00007300ff0477ac */ /* 0x000f620008000a00 */
[C---:B01234-:R-:W-:Y:S01]  /*5a40*/  IMAD.SHL.U32 R4, R6.reuse, 0x4, RZ ;  /* 0x0000000406047824 */ /* 0x05ffe200078e00ff */
[----:B------:R-:W-:Y:S01]  /*5a50*/  SHF.L.U64.HI R37, R6, 0x2, R37 ;  /* 0x0000000206257819 */ /* 0x000fe20000010225 */
[----:B------:R-:W0:Y:S03]  /*5a60*/  LDCU.64 UR6, c[0x0][0x3a0] ;  /* 0x00007400ff0677ac */ /* 0x000e260008000a00 */
[C---:B-----5:R-:W-:Y:S02]  /*5a70*/  IADD3 R2, P1, PT, R4.reuse, UR4, RZ ;  /* 0x0000000404027c10 */ /* 0x060fe4000ff3e0ff */
[----:B0-----:R-:W-:Y:S02]  /*5a80*/  IADD3 R4, P2, PT, R4, UR6, RZ ;  /* 0x0000000604047c10 */ /* 0x001fe4000ff5e0ff */
[----:B------:R-:W-:-:S02]  /*5a90*/  IADD3.X R3, PT, PT, R37, UR5, RZ, P1, !PT ;  /* 0x0000000525037c10 */ /* 0x000fc40008ffe4ff */
[----:B------:R-:W-:-:S03]  /*5aa0*/  IADD3.X R5, PT, PT, R37, UR7, RZ, P2, !PT ;  /* 0x0000000725057c10 */ /* 0x000fc600097fe4ff */
[----:B------:R0:W-:Y:S04]  /*5ab0*/  STG.E desc[UR8][R2.64], R16 ;  /* 0x0000001002007986 */ /* 0x0001e8000c101908 */
[----:B------:R0:W-:Y:S02]  /*5ac0*/  STG.E desc[UR8][R4.64], R17 ;  /* 0x0000001104007986 */ /* 0x0001e4000c101908 */
.L_x_989:
[----:B------:R-:W-:Y:S05]  /*5ad0*/  BSYNC.RECONVERGENT B0 ;  /* 0x0000000000007941 */ /* 0x000fea0003800200 */
.L_x_988:
        /* <DEDUP_REMOVED lines=12> */
.L_x_991:
[----:B------:R-:W-:Y:S05]  /*5ba0*/  BSYNC.RECONVERGENT B0 ;  /* 0x0000000000007941 */ /* 0x000fea0003800200 */
.L_x_990:
        /* <DEDUP_REMOVED lines=12> */
.L_x_993:
[----:B------:R-:W-:Y:S05]  /*5c70*/  BSYNC.RECONVERGENT B0 ;  /* 0x0000000000007941 */ /* 0x000fea0003800200 */
.L_x_992:
[----:B------:R-:W-:Y:S05]  /*5c80*/  @!P0 EXIT ;  /* 0x000000000000894d */ /* 0x000fea0003800000 */
        /* <DEDUP_REMOVED lines=8> */
[----:B------:R-:W-:Y:S04]  /*5d10*/  STG.E desc[UR8][R2.64], R22 ;  /* 0x0000001602007986 */ /* 0x000fe8000c101908 */
[----:B------:R-:W-:Y:S01]  /*5d20*/  STG.E desc[UR8][R4.64], R23 ;  /* 0x0000001704007986 */ /* 0x000fe2000c101908 */
[----:B------:R-:W-:Y:S05]  /*5d30*/  EXIT ;  /* 0x000000000000794d */ /* 0x000fea0003800000 */
.L_x_914:
[----:B------:R-:W-:-:S04]  /*5d40*/  ISETP.GE.U32.AND P0, PT, R26, 0x1, PT ;  /* 0x000000011a00780c */ /* 0x000fc80003f06070 */
[----:B------:R-:W-:-:S13]  /*5d50*/  ISETP.GE.AND.EX P0, PT, R30, RZ, PT, P0 ;  /* 0x000000ff1e00720c */ /* 0x000fda0003f06300 */
[----:B------:R-:W-:Y:S05]  /*5d60*/  @!P0 EXIT ;  /* 0x000000000000894d */ /* 0x000fea0003800000 */
[----:B------:R-:W-:-:S13]  /*5d70*/  ISETP.NE.AND P0, PT, R39, RZ, PT ;  /* 0x000000ff2700720c */ /* 0x000fda0003f05270 */
[----:B------:R-:W-:Y:S05]  /*5d80*/  @P0 BRA `(.L_x_994) ;  /* 0x00000028008c0947 */ /* 0x000fea0003800000 */
[----:B------:R-:W0:Y:S01]  /*5d90*/  LDC.64 R2, c[0x0][0x380] ;  /* 0x0000e000ff027b82 */ /* 0x000e220000000a00 */
[----:B------:R-:W1:Y:S01]  /*5da0*/  S2R R21, SR_TID.X ;  /* 0x0000000000157919 */ /* 0x000e620000002100 */
[----:B------:R-:W2:Y:S06]  /*5db0*/  S2R R10, SR_LANEID ;  /* 0x00000000000a7919 */ /* 0x000eac0000000000 */
[----:B------:R-:W3:Y:S08]  /*5dc0*/  S2UR UR5, SR_CgaCtaId ;  /* 0x00000000000579c3 */ /* 0x000ef00000008800 */
[----:B------:R-:W4:Y:S01]  /*5dd0*/  LDC R22, c[0x0][0x390] ;  /* 0x0000e400ff167b82 */ /* 0x000f220000000800 */
[----:B0-----:R-:W-:-:S05]  /*5de0*/  IMAD.WIDE.U32 R2, RZ, 0x2400, R2 ;  /* 0x00002400ff027825 */ /* 0x001fca00078e0002 */
[----:B------:R0:W5:Y:S01]  /*5df0*/  LDG.E.CONSTANT R4, desc[UR8][R2.64] ;  /* 0x0000000802047981 */ /* 0x000162000c1e9900 */
[C---:B-1----:R-:W-:Y:S02]  /*5e00*/  LOP3.LUT R0, R21.reuse, 0x1f, RZ, 0xc0, !PT ;  /* 0x0000001f15007812 */ /* 0x042fe400078ec0ff */
[----:B------:R-:W-:-:S05]  /*5e10*/  LOP3.LUT R5, R21, 0x3e0, RZ, 0xc0, !PT ;  /* 0x000003e015057812 */ /* 0x000fca00078ec0ff */
[----:B------:R-:W-:-:S04]  /*5e20*/  IMAD R7, R5, 0x9, R0 ;  /* 0x0000000905077824 */ /* 0x000fc800078e0200 */
[C---:B------:R-:W-:Y:S01]  /*5e30*/  VIADD R0, R7.reuse, 0x20 ;  /* 0x0000002007007836 */ /* 0x040fe20000000000 */
[C---:B------:R-:W-:Y:S01]  /*5e40*/  ISETP.GE.AND P6, PT, R7.reuse, UR4, PT ;  /* 0x0000000407007c0c */ /* 0x040fe2000bfc6270 */
[C---:B------:R-:W-:Y:S01]  /*5e50*/  VIADD R5, R7.reuse, 0x40 ;  /* 0x0000004007057836 */ /* 0x040fe20000000000 */
[C---:B0-----:R-:W-:Y:S01]  /*5e60*/  LEA R2, P5, R7.reuse, R2, 0x2 ;  /* 0x0000000207027211 */ /* 0x041fe200078a10ff */
[C---:B------:R-:W-:Y:S01]  /*5e70*/  VIADD R6, R7.reuse, 0x60 ;  /* 0x0000006007067836 */ /* 0x040fe20000000000 */
[----:B------:R-:W-:Y:S01]  /*5e80*/  ISETP.GE.AND P1, PT, R0, UR4, PT ;  /* 0x0000000400007c0c */ /* 0x000fe2000bf26270 */
[----:B------:R-:W-:Y:S01]  /*5e90*/  VIADD R0, R7, 0x80 ;  /* 0x0000008007007836 */ /* 0x000fe20000000000 */
[----:B------:R-:W-:Y:S01]  /*5ea0*/  ISETP.GE.AND P0, PT, R5, UR4, PT ;  /* 0x0000000405007c0c */ /* 0x000fe2000bf06270 */
[C---:B------:R-:W-:Y:S01]  /*5eb0*/  VIADD R5, R7.reuse, 0xa0 ;  /* 0x000000a007057836 */ /* 0x040fe20000000000 */
[----:B------:R-:W-:Y:S01]  /*5ec0*/  ISETP.GE.AND P2, PT, R6, UR4, PT ;  /* 0x0000000406007c0c */ /* 0x000fe2000bf46270 */
[----:B------:R-:W-:Y:S01]  /*5ed0*/  VIADD R6, R7, 0xc0 ;  /* 0x000000c007067836 */ /* 0x000fe20000000000 */
[----:B------:R-:W-:Y:S01]  /*5ee0*/  ISETP.GE.AND P3, PT, R0, UR4, PT ;  /* 0x0000000400007c0c */ /* 0x000fe2000bf66270 */
[----:B------:R-:W-:Y:S01]  /*5ef0*/  IMAD.X R3, RZ, RZ, R3, P5 ;  /* 0x000000ffff037224 */ /* 0x000fe200028e0603 */
[----:B------:R-:W-:Y:S01]  /*5f00*/  ISETP.GE.AND P4, PT, R5, UR4, PT ;  /* 0x0000000405007c0c */ /* 0x000fe2000bf86270 */
[C---:B------:R-:W-:Y:S01]  /*5f10*/  VIADD R8, R7.reuse, 0xe0 ;  /* 0x000000e007087836 */ /* 0x040fe20000000000 */
[----:B------:R-:W-:Y:S01]  /*5f20*/  ISETP.GE.AND P5, PT, R6, UR4, PT ;  /* 0x0000000406007c0c */ /* 0x000fe2000bfa6270 */
[----:B------:R-:W-:-:S02]  /*5f30*/  VIADD R6, R7, 0x100 ;  /* 0x0000010007067836 */ /* 0x000fc40000000000 */
[----:B-----5:R-:W-:Y:S02]  /*5f40*/  IMAD.MOV.U32 R0, RZ, RZ, R4 ;  /* 0x000000ffff007224 */ /* 0x020fe400078e0004 */
[----:B------:R-:W5:Y:S02]  /*5f50*/  @!P6 LDG.E.CONSTANT R4, desc[UR8][R2.64] ;  /* 0x000000080204e981 */ /* 0x000f64000c1e9900 */
[----:B------:R-:W-:Y:S01]  /*5f60*/  IMAD.MOV.U32 R5, RZ, RZ, R0 ;  /* 0x000000ffff057224 */ /* 0x000fe200078e0000 */
[----:B------:R-:W-:-:S05]  /*5f70*/  ISETP.GE.AND P6, PT, R8, UR4, PT ;  /* 0x0000000408007c0c */ /* 0x000fca000bfc6270 */
[----:B------:R-:W4:Y:S01]  /*5f80*/  @!P1 LDG.E.CONSTANT R5, desc[UR8][R2.64+0x80] ;  /* 0x0000800802059981 */ /* 0x000f22000c1e9900 */
[----:B------:R-:W-:Y:S01]  /*5f90*/  ISETP.GE.AND P1, PT, R6, UR4, PT ;  /* 0x0000000406007c0c */ /* 0x000fe2000bf26270 */
[--C-:B------:R-:W-:Y:S02]  /*5fa0*/  IMAD.MOV.U32 R6, RZ, RZ, R0.reuse ;  /* 0x000000ffff067224 */ /* 0x100fe400078e0000 */
[--C-:B------:R-:W-:Y:S02]  /*5fb0*/  IMAD.MOV.U32 R7, RZ, RZ, R0.reuse ;  /* 0x000000ffff077224 */ /* 0x100fe400078e0000 */
[--C-:B------:R-:W-:Y:S02]  /*5fc0*/  IMAD.MOV.U32 R8, RZ, RZ, R0.reuse ;  /* 0x000000ffff087224 */ /* 0x100fe400078e0000 */
[--C-:B------:R-:W-:Y:S01]  /*5fd0*/  IMAD.MOV.U32 R9, RZ, RZ, R0.reuse ;  /* 0x000000ffff097224 */ /* 0x100fe200078e0000 */
[----:B------:R-:W4:Y:S01]  /*5fe0*/  @!P0 LDG.E.CONSTANT R6, desc[UR8][R2.64+0x100] ;  /* 0x0001000802068981 */ /* 0x000f22000c1e9900 */
[----:B------:R-:W-:-:S02]  /*5ff0*/  IMAD.MOV.U32 R11, RZ, RZ, R0 ;  /* 0x000000ffff0b7224 */ /* 0x000fc400078e0000 */
[----:B------:R-:W-:Y:S01]  /*6000*/  IMAD.MOV.U32 R13, RZ, RZ, R0 ;  /* 0x000000ffff0d7224 */ /* 0x000fe200078e0000 */
[----:B------:R-:W4:Y:S04]  /*6010*/  @!P2 LDG.E.CONSTANT R7, desc[UR8][R2.64+0x180] ;  /* 0x000180080207a981 */ /* 0x000f28000c1e9900 */
[----:B------:R-:W4:Y:S04]  /*6020*/  @!P3 LDG.E.CONSTANT R8, desc[UR8][R2.64+0x200] ;  /* 0x000200080208b981 */ /* 0x000f28000c1e9900 */
[----:B------:R-:W4:Y:S04]  /*6030*/  @!P4 LDG.E.CONSTANT R9, desc[UR8][R2.64+0x280] ;  /* 0x000280080209c981 */ /* 0x000f28000c1e9900 */
[----:B------:R-:W4:Y:S04]  /*6040*/  @!P5 LDG.E.CONSTANT R11, desc[UR8][R2.64+0x300] ;  /* 0x00030008020bd981 */ /* 0x000f28000c1e9900 */
[----:B------:R-:W4:Y:S04]  /*6050*/  @!P6 LDG.E.CONSTANT R13, desc[UR8][R2.64+0x380] ;  /* 0x00038008020de981 */ /* 0x000f28000c1e9900 */
[----:B------:R-:W4:Y:S01]  /*6060*/  @!P1 LDG.E.CONSTANT R0, desc[UR8][R2.64+0x400] ;  /* 0x0004000802009981 */ /* 0x000f22000c1e9900 */
[----:B------:R-:W-:Y:S01]  /*6070*/  SHF.R.U32.HI R15, RZ, 0x5, R21 ;  /* 0x00000005ff0f7819 */ /* 0x000fe20000011615 */
[----:B------:R-:W-:-:S02]  /*6080*/  UMOV UR4, 0x400 ;  /* 0x0000040000047882 */ /* 0x000fc40000000000 */
[----:B---3--:R-:W-:Y:S02]  /*6090*/  ULEA UR4, UR5, UR4, 0x18 ;  /* 0x0000000405047291 */ /* 0x008fe4000f8ec0ff */
[----:B--2---:R-:W-:-:S05]  /*60a0*/  IMAD R15, R15, 0x120, R10 ;  /* 0x000001200f0f7824 */ /* 0x004fca00078e020a */
[----:B------:R-:W-:-:S05]  /*60b0*/  LEA R17, R15, UR4, 0x2 ;  /* 0x000000040f117c11 */ /* 0x000fca000f8e10ff */
[----:B------:R-:W-:Y:S01]  /*60c0*/  IMAD R20, R10, 0x20, R17 ;  /* 0x000000200a147824 */ /* 0x000fe200078e0211 */
[----:B------:R-:W-:Y:S01]  /*60d0*/  ISETP.NE.AND P5, PT, R21, RZ, PT ;  /* 0x000000ff1500720c */ /* 0x000fe20003fa5270 */
[----:B------:R-:W-:Y:S01]  /*60e0*/  IMAD.MOV.U32 R47, RZ, RZ, RZ ;  /* 0x000000ffff2f7224 */ /* 0x000fe200078e00ff */
[----:B-----5:R-:W-:Y:S04]  /*60f0*/  STS [R17], R4 ;  /* 0x0000000411007388 */ /* 0x020fe80000000800 */
[----:B----4-:R-:W-:Y:S04]  /*6100*/  STS [R17+0x80], R5 ;  /* 0x0000800511007388 */ /* 0x010fe80000000800 */
        /* <DEDUP_REMOVED lines=8> */
[----:B------:R-:W1:Y:S04]  /*6190*/  LDS R27, [R20+0x20] ;  /* 0x00002000141b7984 */ /* 0x000e680000000800 */
[----:B------:R-:W-:Y:S04]  /*61a0*/  LDS R2, [R20] ;  /* 0x0000000014027984 */ /* 0x000fe80000000800 */
[----:B------:R-:W2:Y:S04]  /*61b0*/  LDS R4, [R20+0x4] ;  /* 0x0000040014047984 */ /* 0x000ea80000000800 */
[----:B------:R-:W-:Y:S04]  /*61c0*/  LDS R6, [R20+0x8] ;  /* 0x0000080014067984 */ /* 0x000fe80000000800 */
[----:B------:R-:W-:Y:S04]  /*61d0*/  LDS R8, [R20+0xc] ;  /* 0x00000c0014087984 */ /* 0x000fe80000000800 */
[----:B------:R-:W-:Y:S04]  /*61e0*/  LDS R10, [R20+0x10] ;  /* 0x00001000140a7984 */ /* 0x000fe80000000800 */
[----:B------:R-:W-:Y:S04]  /*61f0*/  LDS R12, [R20+0x14] ;  /* 0x00001400140c7984 */ /* 0x000fe80000000800 */
[----:B------:R-:W-:Y:S04]  /*6200*/  LDS R14, [R20+0x18] ;  /* 0x00001800140e7984 */ /* 0x000fe80000000800 */
[----:B------:R-:W-:Y:S01]  /*6210*/  LDS R16, [R20+0x1c] ;  /* 0x00001c0014107984 */ /* 0x000fe20000000800 */
[----:B------:R-:W-:Y:S01]  /*6220*/  BAR.SYNC.DEFER_BLOCKING 0x0 ;  /* 0x0000000000007b1d */ /* 0x000fe20000010000 */
[----:B0-----:R-:W-:-:S05]  /*6230*/  LEA R0, R21, UR4, 0x2 ;  /* 0x0000000415007c11 */ /* 0x001fca000f8e10ff */
[----:B------:R-:W-:Y:S04]  /*6240*/  STS [R17], R22 ;  /* 0x0000001611007388 */ /* 0x000fe80000000800 */
        /* <DEDUP_REMOVED lines=8> */
[----:B------:R-:W-:-:S03]  /*62d0*/  NOP ;  /* 0x0000000000007918 */ /* 0x000fc60000000000 */
[----:B------:R-:W0:Y:S04]  /*62e0*/  LDS R3, [R20] ;  /* 0x0000000014037984 */ /* 0x000e280000000800 */
[----:B------:R-:W3:Y:S04]  /*62f0*/  LDS R5, [R20+0x4] ;  /* 0x0000040014057984 */ /* 0x000ee80000000800 */
[----:B------:R-:W4:Y:S04]  /*6300*/  LDS R7, [R20+0x8] ;  /* 0x0000080014077984 */ /* 0x000f280000000800 */
[----:B------:R-:W-:Y:S04]  /*6310*/  LDS R9, [R20+0xc] ;  /* 0x00000c0014097984 */ /* 0x000fe80000000800 */
[----:B------:R-:W-:Y:S04]  /*6320*/  LDS R11, [R20+0x10] ;  /* 0x00001000140b7984 */ /* 0x000fe80000000800 */
[----:B------:R-:W-:Y:S04]  /*6330*/  LDS R13, [R20+0x14] ;  /* 0x00001400140d7984 */ /* 0x000fe80000000800 */
[----:B------:R-:W-:Y:S04]  /*6340*/  LDS R15, [R20+0x18] ;  /* 0x00001800140f7984 */ /* 0x000fe80000000800 */
[----:B------:R-:W-:Y:S04]  /*6350*/  LDS R17, [R20+0x1c] ;  /* 0x00001c0014117984 */ /* 0x000fe80000000800 */
[----:B------:R0:W-:Y:S01]  /*6360*/  LDS R19, [R20+0x20] ;  /* 0x0000200014137984 */ /* 0x0001e20000000800 */
[----:B------:R-:W-:Y:S06]  /*6370*/  BAR.SYNC.DEFER_BLOCKING 0x0 ;  /* 0x0000000000007b1d */ /* 0x000fec0000010000 */
[----:B-1----:R-:W-:Y:S02]  /*6380*/  STS [R0+0x4d8], R27 ;  /* 0x0004d81b00007388 */ /* 0x002fe40000000800 */
[----:B------:R-:W-:Y:S01]  /*6390*/  BAR.SYNC.DEFER_BLOCKING 0x0 ;  /* 0x0000000000007b1d */ /* 0x000fe20000010000 */
[----:B------:R-:W-:-:S04]  /*63a0*/  IMAD R21, R21, 0x9, RZ ;  /* 0x0000000915157824 */ /* 0x000fc800078e02ff */
[C---:B------:R-:W-:Y:S01]  /*63b0*/  VIADD R23, R21.reuse, 0x1 ;  /* 0x0000000115177836 */ /* 0x040fe20000000000 */
[----:B------:R1:W5:Y:S04]  /*63c0*/  @P5 LDS R18, [R0+0x4d4] ;  /* 0x0004d40000125984 */ /* 0x0003680000000800 */
[----:B------:R-:W-:Y:S02]  /*63d0*/  ISETP.EQ.U32.AND P0, PT, R26, R23, PT ;  /* 0x000000171a00720c */ /* 0x000fe40003f02070 */
[----:B--2---:R-:W-:Y:S01]  /*63e0*/  ISETP.NE.AND P6, PT, R2, R4, PT ;  /* 0x000000040200720c */ /* 0x004fe20003fc5270 */
[----:B------:R-:W-:-:S03]  /*63f0*/  VIADD R25, R21, 0x2 ;  /* 0x0000000215197836 */ /* 0x000fc60000000000 */
[----:B------:R-:W-:Y:S02]  /*6400*/  ISETP.EQ.OR.EX P0, PT, R30, RZ, P6, P0 ;  /* 0x000000ff1e00720c */ /* 0x000fe40003702700 */
[----:B------:R-:W-:Y:S02]  /*6410*/  ISETP.EQ.U32.AND P1, PT, R26, R25, PT ;  /* 0x000000191a00720c */ /* 0x000fe40003f22070 */
[----:B0-----:R-:W-:Y:S02]  /*6420*/  SEL R20, R3, RZ, !P0 ;  /* 0x000000ff03147207 */ /* 0x001fe40004000000 */
[----:B------:R-:W-:Y:S01]  /*6430*/  ISETP.NE.AND P6, PT, R4, R6, PT ;  /* 0x000000060400720c */ /* 0x000fe20003fc5270 */
[----:B------:R-:W-:Y:S02]  /*6440*/  VIADD R29, R21, 0x3 ;  /* 0x00000003151d7836 */ /* 0x000fe40000000000 */
[----:B---3--:R-:W-:Y:S01]  /*6450*/  IMAD.IADD R20, R5, 0x1, R20 ;  /* 0x0000000105147824 */ /* 0x008fe200078e0214 */
[----:B------:R-:W-:-:S02]  /*6460*/  ISETP.EQ.OR.EX P1, PT, R30, RZ, P6, P1 ;  /* 0x000000ff1e00720c */ /* 0x000fc40003722710 */
[----:B------:R-:W-:Y:S01]  /*6470*/  ISETP.NE.U32.AND P4, PT, R26, R21, PT ;  /* 0x000000151a00720c */ /* 0x000fe20003f85070 */
[----:B------:R-:W-:Y:S01]  /*6480*/  VIADD R23, R21, 0x4 ;  /* 0x0000000415177836 */ /* 0x000fe20000000000 */
[----:B------:R-:W-:Y:S01]  /*6490*/  SEL R20, R20, RZ, !P1 ;  /* 0x000000ff14147207 */ /* 0x000fe20004800000 */
[----:B------:R-:W-:Y:S01]  /*64a0*/  IMAD.MOV.U32 R25, RZ, RZ, 0x1 ;  /* 0x00000001ff197424 */ /* 0x000fe200078e00ff */
[----:B------:R-:W-:Y:S02]  /*64b0*/  ISETP.NE.AND.EX P4, PT, R30, RZ, PT, P4 ;  /* 0x000000ff1e00720c */ /* 0x000fe40003f85340 */
[----:B------:R-:W-:Y:S02]  /*64c0*/  ISETP.EQ.U32.AND P2, PT, R26, R29, PT ;  /* 0x0000001d1a00720c */ /* 0x000fe40003f42070 */
[----:B------:R-:W-:Y:S01]  /*64d0*/  ISETP.NE.AND P6, PT, R6, R8, PT ;  /* 0x000000080600720c */ /* 0x000fe20003fc5270 */
[----:B----4-:R-:W-:Y:S01]  /*64e0*/  IMAD.IADD R20, R7, 0x1, R20 ;  /* 0x0000000107147824 */ /* 0x010fe200078e0214 */
[----:B-1----:R-:W-:-:S02]  /*64f0*/  SEL R0, RZ, 0x1, P4 ;  /* 0x00000001ff007807 */ /* 0x002fc40002000000 */
[----:B------:R-:W-:Y:S02]  /*6500*/  SEL R47, R47, RZ, P4 ;  /* 0x000000ff2f2f7207 */ /* 0x000fe40002000000 */
[----:B------:R-:W-:Y:S02]  /*6510*/  ISETP.EQ.OR.EX P2, PT, R30, RZ, P6, P2 ;  /* 0x000000ff1e00720c */ /* 0x000fe40003742720 */
[----:B-----5:R-:W-:-:S04]  /*6520*/  @P5 ISETP.NE.AND P3, PT, R18, R2, PT ;  /* 0x000000021200520c */ /* 0x020fc80003f65270 */
[----:B------:R-:W-:Y:S02]  /*6530*/  @P5 SEL R25, RZ, 0x1, !P3 ;  /* 0x00000001ff195807 */ /* 0x000fe40005800000 */
[----:B------:R-:W-:Y:S01]  /*6540*/  ISETP.EQ.U32.AND P3, PT, R26, R23, PT ;  /* 0x000000171a00720c */ /* 0x000fe20003f62070 */
[----:B------:R-:W-:Y:S01]  /*6550*/  VIADD R23, R21, 0x7 ;  /* 0x0000000715177836 */ /* 0x000fe20000000000 */
[----:B------:R-:W-:Y:S02]  /*6560*/  @P5 SEL R0, R0, R25, !P4 ;  /* 0x0000001900005207 */ /* 0x000fe40006000000 */
[----:B------:R-:W-:Y:S02]  /*6570*/  SEL R47, R47, RZ, P5 ;  /* 0x000000ff2f2f7207 */ /* 0x000fe40002800000 */
[----:B------:R-:W-:Y:S01]  /*6580*/  ISETP.EQ.U32.AND P4, PT, R26, R23, PT ;  /* 0x000000171a00720c */ /* 0x000fe20003f82070 */
[----:B------:R-:W-:Y:S01]  /*6590*/  VIADD R23, R21, 0x8 ;  /* 0x0000000815177836 */ /* 0x000fe20000000000 */
[----:B------:R-:W-:-:S02]  /*65a0*/  SEL R20, R20, RZ, !P2 ;  /* 0x000000ff14147207 */ /* 0x000fc40005000000 */
[----:B------:R-:W-:Y:S02]  /*65b0*/  ISETP.NE.AND P5, PT, R8, R10, PT ;  /* 0x0000000a0800720c */ /* 0x000fe40003fa5270 */
[----:B------:R-:W-:Y:S01]  /*65c0*/  ISETP.NE.AND P6, PT, R14, R16, PT ;  /* 0x000000100e00720c */ /* 0x000fe20003fc5270 */
[----:B------:R-:W-:Y:S01]  /*65d0*/  IMAD.IADD R20, R9, 0x1, R20 ;  /* 0x0000000109147824 */ /* 0x000fe200078e0214 */
[----:B------:R-:W-:Y:S02]  /*65e0*/  ISETP.EQ.OR.EX P3, PT, R30, RZ, P5, P3 ;  /* 0x000000ff1e00720c */ /* 0x000fe40002f62730 */
[----:B------:R-:W-:Y:S01]  /*65f0*/  ISETP.EQ.U32.AND P5, PT, R26, R23, PT ;  /* 0x000000171a00720c */ /* 0x000fe20003fa2070 */
[----:B------:R-:W-:Y:S01]  /*6600*/  VIADD R23, R21, 0x5 ;  /* 0x0000000515177836 */ /* 0x000fe20000000000 */
[----:B------:R-:W-:Y:S02]  /*6610*/  ISETP.EQ.OR.EX P4, PT, R30, RZ, P6, P4 ;  /* 0x000000ff1e00720c */ /* 0x000fe40003782740 */
[----:B------:R-:W-:-:S02]  /*6620*/  ISETP.NE.AND P6, PT, R16, R27, PT ;  /* 0x0000001b1000720c */ /* 0x000fc40003fc5270 */
[----:B------:R-:W-:Y:S02]  /*6630*/  SEL R20, R20, RZ, !P3 ;  /* 0x000000ff14147207 */ /* 0x000fe40005800000 */
[----:B------:R-:W-:Y:S02]  /*6640*/  P2R R22, PR, RZ, 0x4 ;  /* 0x00000004ff167803 */ /* 0x000fe40000000000 */
[----:B------:R-:W-:Y:S02]  /*6650*/  ISETP.EQ.OR.EX P5, PT, R30, RZ, P6, P5 ;  /* 0x000000ff1e00720c */ /* 0x000fe400037a2750 */
[----:B------:R-:W-:Y:S02]  /*6660*/  ISETP.EQ.U32.AND P6, PT, R26, R23, PT ;  /* 0x000000171a00720c */ /* 0x000fe40003fc2070 */
[----:B------:R-:W-:Y:S01]  /*6670*/  ISETP.NE.AND P2, PT, R10, R12, PT ;  /* 0x0000000c0a00720c */ /* 0x000fe20003f45270 */
[----:B------:R-:W-:Y:S01]  /*6680*/  IMAD.IADD R20, R11, 0x1, R20 ;  /* 0x000000010b147824 */ /* 0x000fe200078e0214 */
[----:B------:R-:W-:-:S02]  /*6690*/  SEL R25, RZ, 0x1, !P0 ;  /* 0x00000001ff197807 */ /* 0x000fc40004000000 */
[----:B------:R-:W-:-:S04]  /*66a0*/  ISETP.EQ.OR.EX P6, PT, R30, RZ, P2, P6 ;  /* 0x000000ff1e00720c */ /* 0x000fc800017c2760 */
[----:B------:R-:W-:Y:S02]  /*66b0*/  SEL R23, RZ, 0x1, !P6 ;  /* 0x00000001ff177807 */ /* 0x000fe40007000000 */
[----:B------:R-:W-:Y:S02]  /*66c0*/  SEL R20, R20, RZ, !P6 ;  /* 0x000000ff14147207 */ /* 0x000fe40007000000 */
[----:B------:R-:W-:Y:S02]  /*66d0*/  IADD3 R25, P6, PT, R25, R0, RZ ;  /* 0x0000000019197210 */ /* 0x000fe40007fde0ff */
[----:B------:R-:W-:Y:S01]  /*66e0*/  SEL R32, RZ, 0x1, !P1 ;  /* 0x00000001ff207807 */ /* 0x000fe20004800000 */
[----:B------:R-:W-:Y:S02]  /*66f0*/  VIADD R21, R21, 0x6 ;  /* 0x0000000615157836 */ /* 0x000fe40000000000 */
[----:B------:R-:W-:Y:S01]  /*6700*/  IMAD.X R31, RZ, RZ, R47, P6 ;  /* 0x000000ffff1f7224 */ /* 0x000fe200030e062f */
[----:B------:R-:W-:-:S02]  /*6710*/  IADD3 R32, P6, PT, R25, R32, RZ ;  /* 0x0000002019207210 */ /* 0x000fc40007fde0ff */
[----:B------:R-:W-:-:S03]  /*6720*/  ISETP.NE.AND P2, PT, R12, R14, PT ;  /* 0x0000000e0c00720c */ /* 0x000fc60003f45270 */
[----:B------:R-:W-:Y:S01]  /*6730*/  IMAD.X R33, RZ, RZ, R31, P6 ;  /* 0x000000ffff217224 */ /* 0x000fe200030e061f */
[----:B------:R-:W-:Y:S01]  /*6740*/  ISETP.EQ.U32.AND P6, PT, R26, R21, PT ;  /* 0x000000151a00720c */ /* 0x000fe20003fc2070 */
[----:B------:R-:W-:-:S03]  /*6750*/  IMAD.IADD R20, R13, 0x1, R20 ;  /* 0x000000010d147824 */ /* 0x000fc600078e0214 */
[----:B------:R-:W-:-:S04]  /*6760*/  ISETP.EQ.OR.EX P6, PT, R30, RZ, P2, P6 ;  /* 0x000000ff1e00720c */ /* 0x000fc800017c2760 */
[----:B------:R-:W-:Y:S02]  /*6770*/  SEL R20, R20, RZ, !P6 ;  /* 0x000000ff14147207 */ /* 0x000fe40007000000 */
[----:B------:R-:W-:-:S03]  /*6780*/  ISETP.NE.AND P2, PT, R22, RZ, PT ;  /* 0x000000ff1600720c */ /* 0x000fc60003f45270 */
[----:B------:R-:W-:Y:S01]  /*6790*/  IMAD.IADD R20, R15, 0x1, R20 ;  /* 0x000000010f147824 */ /* 0x000fe200078e0214 */
[----:B------:R-:W-:Y:S02]  /*67a0*/  SEL R25, RZ, 0x1, !P2 ;  /* 0x00000001ff197807 */ /* 0x000fe40005000000 */
[----:B------:R-:W-:Y:S02]  /*67b0*/  SEL R21, RZ, 0x1, !P6 ;  /* 0x00000001ff157807 */ /* 0x000fe40007000000 */
[----:B------:R-:W-:Y:S02]  /*67c0*/  SEL R20, R20, RZ, !P4 ;  /* 0x000000ff14147207 */ /* 0x000fe40006000000 */
[----:B------:R-:W-:Y:S02]  /*67d0*/  IADD3 R34, P6, PT, R32, R25, RZ ;  /* 0x0000001920227210 */ /* 0x000fe40007fde0ff */
[----:B------:R-:W-:Y:S01]  /*67e0*/  SEL R25, RZ, 0x1, !P3 ;  /* 0x00000001ff197807 */ /* 0x000fe20005800000 */
[----:B------:R-:W-:-:S02]  /*67f0*/  IMAD.IADD R20, R17, 0x1, R20 ;  /* 0x0000000111147824 */ /* 0x000fc400078e0214 */
[----:B------:R-:W-:Y:S01]  /*6800*/  IMAD.X R35, RZ, RZ, R33, P6 ;  /* 0x000000ffff237224 */ /* 0x000fe200030e0621 */
[----:B------:R-:W-:Y:S02]  /*6810*/  IADD3 R36, P6, PT, R34, R25, RZ ;  /* 0x0000001922247210 */ /* 0x000fe40007fde0ff */
[----:B------:R-:W-:-:S03]  /*6820*/  SEL R20, R20, RZ, !P5 ;  /* 0x000000ff14147207 */ /* 0x000fc60006800000 */
[----:B------:R-:W-:Y:S01]  /*6830*/  IMAD.X R37, RZ, RZ, R35, P6 ;  /* 0x000000ffff257224 */ /* 0x000fe200030e0623 */
[----:B------:R-:W-:Y:S01]  /*6840*/  IADD3 R38, P6, PT, R36, R23, RZ ;  /* 0x0000001724267210 */ /* 0x000fe20007fde0ff */
[----:B------:R-:W-:Y:S01]  /*6850*/  IMAD.IADD R20, R19, 0x1, R20 ;  /* 0x0000000113147824 */ /* 0x000fe200078e0214 */
[----:B------:R-:W-:-:S03]  /*6860*/  SEL R23, RZ, 0x1, !P4 ;  /* 0x00000001ff177807 */ /* 0x000fc60006000000 */
[----:B------:R-:W-:Y:S01]  /*6870*/  IMAD.X R39, RZ, RZ, R37, P6 ;  /* 0x000000ffff277224 */ /* 0x000fe200030e0625 */
[----:B------:R-:W-:Y:S01]  /*6880*/  IADD3 R40, P6, PT, R38, R21, RZ ;  /* 0x0000001526287210 */ /* 0x000fe20007fde0ff */
[----:B------:R-:W0:Y:S01]  /*6890*/  SHFL.UP PT, R19, R20, 0x1, RZ ;  /* 0x0420000014137989 */ /* 0x000e2200000e00ff */
[----:B------:R-:W-:Y:S02]  /*68a0*/  SEL R21, RZ, 0x1, !P5 ;  /* 0x00000001ff157807 */ /* 0x000fe40006800000 */
[----:B------:R-:W-:Y:S01]  /*68b0*/  IADD3 R42, P5, PT, R40, R23, RZ ;  /* 0x00000017282a7210 */ /* 0x000fe20007fbe0ff */
[----:B------:R-:W-:-:S04]  /*68c0*/  IMAD.X R41, RZ, RZ, R39, P6 ;  /* 0x000000ffff297224 */ /* 0x000fc800030e0627 */
[----:B------:R-:W-:Y:S01]  /*68d0*/  IMAD.X R43, RZ, RZ, R41, P5 ;  /* 0x000000ffff2b7224 */ /* 0x000fe200028e0629 */
[----:B------:R-:W-:-:S05]  /*68e0*/  IADD3 R24, P5, PT, R42, R21, RZ ;  /* 0x000000152a187210 */ /* 0x000fca0007fbe0ff */
[----:B------:R-:W-:Y:S01]  /*68f0*/  IMAD.X R25, RZ, RZ, R43, P5 ;  /* 0x000000ffff197224 */ /* 0x000fe200028e062b */
[----:B------:R-:W-:-:S04]  /*6900*/  ISETP.NE.U32.AND P5, PT, R24, RZ, PT ;  /* 0x000000ff1800720c */ /* 0x000fc80003fa5070 */
[----:B------:R-:W-:-:S04]  /*6910*/  ISETP.NE.AND.EX P5, PT, R25, RZ, PT, P5 ;  /* 0x000000ff1900720c */ /* 0x000fc80003fa5350 */
[----:B0-----:R-:W-:Y:S02]  /*6920*/  SEL R23, R19, RZ, !P5 ;  /* 0x000000ff13177207 */ /* 0x001fe40006800000 */
[----:B------:R-:W0:Y:S01]  /*6930*/  S2R R19, SR_LANEID ;  /* 0x0000000000137919 */ /* 0x000e220000000000 */
[----:B------:R-:W1:Y:S04]  /*6940*/  SHFL.UP PT, R21, R24, 0x1, RZ ;  /* 0x0420000018157989 */ /* 0x000e6800000e00ff */
[----:B------:R-:W2:Y:S01]  /*6950*/  SHFL.UP PT, R22, R25, 0x1, RZ ;  /* 0x0420000019167989 */ /* 0x000ea200000e00ff */
[----:B0-----:R-:W-:-:S04]  /*6960*/  ISETP.GE.AND P5, PT, R19, 0x1, PT ;  /* 0x000000011300780c */ /* 0x001fc80003fa6270 */
[----:B------:R-:W-:-:S05]  /*6970*/  SEL R23, R23, RZ, P5 ;  /* 0x000000ff17177207 */ /* 0x000fca0002800000 */
[----:B------:R-:W-:-:S05]  /*6980*/  IMAD.IADD R23, R20, 0x1, R23 ;  /* 0x0000000114177824 */ /* 0x000fca00078e0217 */
[----:B------:R-:W0:Y:S01]  /*6990*/  SHFL.UP PT, R20, R23, 0x2, RZ ;  /* 0x0440000017147989 */ /* 0x000e2200000e00ff */
[----:B-1----:R-:W-:Y:S02]  /*69a0*/  SEL R21, R21, RZ, P5 ;  /* 0x000000ff15157207 */ /* 0x002fe40002800000 */
[----:B--2---:R-:W-:Y:S02]  /*69b0*/  SEL R22, R22, RZ, P5 ;  /* 0x000000ff16167207 */ /* 0x004fe40002800000 */
[----:B------:R-:W-:-:S05]  /*69c0*/  IADD3 R29, P5, PT, R21, R24, RZ ;  /* 0x00000018151d7210 */ /* 0x000fca0007fbe0ff */
[----:B------:R-:W-:Y:S01]  /*69d0*/  IMAD.X R28, R22, 0x1, R25, P5 ;  /* 0x00000001161c7824 */ /* 0x000fe200028e0619 */
[----:B------:R-:W-:-:S04]  /*69e0*/  ISETP.NE.U32.AND P5, PT, R29, RZ, PT ;  /* 0x000000ff1d00720c */ /* 0x000fc80003fa5070 */
[----:B------:R-:W-:Y:S01]  /*69f0*/  ISETP.NE.AND.EX P5, PT, R28, RZ, PT, P5 ;  /* 0x000000ff1c00720c */ /* 0x000fe20003fa5350 */
[----:B------:R-:W1:Y:S03]  /*6a00*/  SHFL.UP PT, R21, R28, 0x2, RZ ;  /* 0x044000001c157989 */ /* 0x000e6600000e00ff */
[----:B0-----:R-:W-:Y:S02]  /*6a10*/  SEL R22, R20, RZ, !P5 ;  /* 0x000000ff14167207 */ /* 0x001fe40006800000 */
[----:B------:R-:W0:Y:S01]  /*6a20*/  SHFL.UP PT, R20, R29, 0x2, RZ ;  /* 0x044000001d147989 */ /* 0x000e2200000e00ff */
[----:B------:R-:W-:-:S04]  /*6a30*/  ISETP.GE.AND P5, PT, R19, 0x2, PT ;  /* 0x000000021300780c */ /* 0x000fc80003fa6270 */
[----:B------:R-:W-:-:S05]  /*6a40*/  SEL R22, R22, RZ, P5 ;  /* 0x000000ff16167207 */ /* 0x000fca0002800000 */
[----:B------:R-:W-:Y:S01]  /*6a50*/  IMAD.IADD R22, R23, 0x1, R22 ;  /* 0x0000000117167824 */ /* 0x000fe200078e0216 */
[----:B-1----:R-:W-:Y:S02]  /*6a60*/  SEL R21, R21, RZ, P5 ;  /* 0x000000ff15157207 */ /* 0x002fe40002800000 */
        /* <DEDUP_REMOVED lines=32> */
[----:B------:R-:W1:Y:S01]  /*6c70*/  SHFL.UP PT, R21, R24, 0x10, RZ ;  /* 0x0600000018157989 */ /* 0x000e6200000e00ff */
[----:B------:R-:W2:Y:S02]  /*6c80*/  S2R R44, SR_TID.X ;  /* 0x00000000002c7919 */ /* 0x000ea40000002100 */
[----:B0-----:R-:W-:Y:S02]  /*6c90*/  SEL R23, R20, RZ, !P5 ;  /* 0x000000ff14177207 */ /* 0x001fe40006800000 */
[----:B------:R-:W0:Y:S01]  /*6ca0*/  SHFL.UP PT, R20, R25, 0x10, RZ ;  /* 0x0600000019147989 */ /* 0x000e2200000e00ff */
[----:B------:R-:W-:-:S04]  /*6cb0*/  ISETP.GE.AND P5, PT, R19, 0x10, PT ;  /* 0x000000101300780c */ /* 0x000fc80003fa6270 */
[----:B------:R-:W-:Y:S02]  /*6cc0*/  SEL R23, R23, RZ, P5 ;  /* 0x000000ff17177207 */ /* 0x000fe40002800000 */
[----:B-1----:R-:W-:-:S03]  /*6cd0*/  SEL R21, R21, RZ, P5 ;  /* 0x000000ff15157207 */ /* 0x002fc60002800000 */
[----:B------:R-:W-:Y:S01]  /*6ce0*/  IMAD.IADD R45, R22, 0x1, R23 ;  /* 0x00000001162d7824 */ /* 0x000fe200078e0217 */
[----:B0-----:R-:W-:Y:S02]  /*6cf0*/  SEL R20, R20, RZ, P5 ;  /* 0x000000ff14147207 */ /* 0x001fe40002800000 */
[----:B------:R-:W-:Y:S02]  /*6d00*/  ISETP.NE.AND P5, PT, R19, 0x1f, PT ;  /* 0x0000001f1300780c */ /* 0x000fe40003fa5270 */
[----:B------:R-:W-:Y:S02]  /*6d10*/  IADD3 R20, P6, PT, R20, R25, RZ ;  /* 0x0000001914147210 */ /* 0x000fe40007fde0ff */
[----:B--2---:R-:W-:-:S03]  /*6d20*/  SHF.R.U32.HI R46, RZ, 0x5, R44 ;  /* 0x00000005ff2e7819 */ /* 0x004fc6000001162c */
[----:B------:R-:W-:-:S06]  /*6d30*/  IMAD.X R21, R21, 0x1, R24, P6 ;  /* 0x0000000115157824 */ /* 0x000fcc00030e0618 */
[----:B------:R-:W-:-:S05]  /*6d40*/  @!P5 LEA R48, R46, UR4, 0x4 ;  /* 0x000000042e30dc11 */ /* 0x000fca000f8e20ff */
[----:B------:R-:W-:Y:S04]  /*6d50*/  @!P5 STS.64 [R48], R20 ;  /* 0x000000143000d388 */ /* 0x000fe80000000a00 */
[----:B------:R-:W-:Y:S01]  /*6d60*/  @!P5 STS [R48+0x8], R45 ;  /* 0x0000082d3000d388 */ /* 0x000fe20000000800 */
[----:B------:R-:W-:Y:S06]  /*6d70*/  BAR.SYNC.DEFER_BLOCKING 0x0 ;  /* 0x0000000000007b1d */ /* 0x000fec0000010000 */
[----:B------:R-:W-:Y:S04]  /*6d80*/  LDS.64 R22, [UR4+0x10] ;  /* 0x00001004ff167984 */ /* 0x000fe80008000a00 */
[----:B------:R-:W0:Y:S04]  /*6d90*/  LDS.64 R24, [UR4] ;  /* 0x00000004ff187984 */ /* 0x000e280008000a00 */
[----:B------:R-:W1:Y:S01]  /*6da0*/  LDS.64 R28, [UR4+0x20] ;  /* 0x00002004ff1c7984 */ /* 0x000e620008000a00 */
[----:B0-----:R-:W-:-:S05]  /*6db0*/  IADD3 R53, P5, PT, R24, R22, RZ ;  /* 0x0000001618357210 */ /* 0x001fca0007fbe0ff */
[----:B------:R-:W-:Y:S01]  /*6dc0*/  IMAD.X R55, R25, 0x1, R23, P5 ;  /* 0x0000000119377824 */ /* 0x000fe200028e0617 */
[----:B------:R-:W-:Y:S02]  /*6dd0*/  ISETP.NE.U32.AND P5, PT, R22, RZ, PT ;  /* 0x000000ff1600720c */ /* 0x000fe40003fa5070 */
[----:B------:R-:W0:Y:S02]  /*6de0*/  LDS R22, [UR4+0x8] ;  /* 0x00000804ff167984 */ /* 0x000e240008000800 */
[----:B------:R-:W-:Y:S02]  /*6df0*/  ISETP.NE.AND.EX P5, PT, R23, RZ, PT, P5 ;  /* 0x000000ff1700720c */ /* 0x000fe40003fa5350 */
[----:B------:R-:W2:Y:S01]  /*6e00*/  LDS R23, [UR4+0x18] ;  /* 0x00001804ff177984 */ /* 0x000ea20008000800 */
[----:B-1----:R-:W-:-:S05]  /*6e10*/  IADD3 R51, P6, PT, R28, R53, RZ ;  /* 0x000000351c337210 */ /* 0x002fca0007fde0ff */
[----:B------:R-:W-:Y:S01]  /*6e20*/  IMAD.X R49, R29, 0x1, R55, P6 ;  /* 0x000000011d317824 */ /* 0x000fe200030e0637 */
[----:B------:R-:W-:-:S04]  /*6e30*/  ISETP.NE.AND P6, PT, R46, 0x2, PT ;  /* 0x000000022e00780c */ /* 0x000fc80003fc5270 */
[----:B------:R-:W-:Y:S02]  /*6e40*/  SEL R48, R53, R24, !P6 ;  /* 0x0000001835307207 */ /* 0x000fe40007000000 */
[----:B------:R-:W-:Y:S02]  /*6e50*/  SEL R50, R55, R25, !P6 ;  /* 0x0000001937327207 */ /* 0x000fe40007000000 */
[----:B------:R-:W1:Y:S01]  /*6e60*/  LDS R25, [UR4+0x28] ;  /* 0x00002804ff197984 */ /* 0x000e620008000800 */
[----:B0-----:R-:W-:Y:S02]  /*6e70*/  SEL R24, R22, RZ, !P5 ;  /* 0x000000ff16187207 */ /* 0x001fe40006800000 */
[----:B------:R-:W-:-:S03]  /*6e80*/  ISETP.NE.U32.AND P5, PT, R28, RZ, PT ;  /* 0x000000ff1c00720c */ /* 0x000fc60003fa5070 */
[----:B--2---:R-:W-:Y:S01]  /*6e90*/  IMAD.IADD R23, R23, 0x1, R24 ;  /* 0x0000000117177824 */ /* 0x004fe200078e0218 */
[----:B------:R-:W-:-:S04]  /*6ea0*/  ISETP.NE.AND.EX P5, PT, R29, RZ, PT, P5 ;  /* 0x000000ff1d00720c */ /* 0x000fc80003fa5350 */
[C---:B------:R-:W-:Y:S02]  /*6eb0*/  SEL R24, R23.reuse, R22, !P6 ;  /* 0x0000001617187207 */ /* 0x040fe40007000000 */
[----:B------:R-:W-:Y:S02]  /*6ec0*/  SEL R28, R23, RZ, !P5 ;  /* 0x000000ff171c7207 */ /* 0x000fe40006800000 */
[----:B------:R-:W0:Y:S01]  /*6ed0*/  LDS.64 R22, [UR4+0x30] ;  /* 0x00003004ff167984 */ /* 0x000e220008000a00 */
[----:B------:R-:W-:Y:S02]  /*6ee0*/  ISETP.NE.AND P5, PT, R46, 0x3, PT ;  /* 0x000000032e00780c */ /* 0x000fe40003fa5270 */
[----:B-1----:R-:W-:Y:S02]  /*6ef0*/  IMAD.IADD R25, R25, 0x1, R28 ;  /* 0x0000000119197824 */ /* 0x002fe400078e021c */
[----:B------:R-:W-:Y:S02]  /*6f00*/  SEL R48, R51, R48, !P5 ;  /* 0x0000003033307207 */ /* 0x000fe40006800000 */
[----:B------:R-:W-:-:S02]  /*6f10*/  SEL R50, R49, R50, !P5 ;  /* 0x0000003231327207 */ /* 0x000fc40006800000 */
[----:B------:R-:W-:Y:S02]  /*6f20*/  SEL R24, R25, R24, !P5 ;  /* 0x0000001819187207 */ /* 0x000fe40006800000 */
[----:B0-----:R-:W-:-:S04]  /*6f30*/  ISETP.NE.U32.AND P5, PT, R22, RZ, PT ;  /* 0x000000ff1600720c */ /* 0x001fc80003fa5070 */
[----:B------:R-:W-:Y:S02]  /*6f40*/  ISETP.NE.AND.EX P5, PT, R23, RZ, PT, P5 ;  /* 0x000000ff1700720c */ /* 0x000fe40003fa5350 */
[----:B------:R-:W-:Y:S02]  /*6f50*/  IADD3 R51, P6, PT, R22, R51, RZ ;  /* 0x0000003316337210 */ /* 0x000fe40007fde0ff */
[----:B------:R-:W-:Y:S02]  /*6f60*/  SEL R28, R25, RZ, !P5 ;  /* 0x000000ff191c7207 */ /* 0x000fe40006800000 */
[----:B------:R-:W0:Y:S01]  /*6f70*/  LDS R25, [UR4+0x38] ;  /* 0x00003804ff197984 */ /* 0x000e220008000800 */
[----:B------:R-:W-:-:S03]  /*6f80*/  IMAD.X R53, R23, 0x1, R49, P6 ;  /* 0x0000000117357824 */ /* 0x000fc600030e0631 */
[----:B------:R-:W1:Y:S01]  /*6f90*/  LDS.64 R22, [UR4+0x40] ;  /* 0x00004004ff167984 */ /* 0x000e620008000a00 */
[----:B------:R-:W-:-:S04]  /*6fa0*/  ISETP.NE.AND P5, PT, R46, 0x4, PT ;  /* 0x000000042e00780c */ /* 0x000fc80003fa5270 */
[----:B------:R-:W-:Y:S02]  /*6fb0*/  SEL R48, R51, R48, !P5 ;  /* 0x0000003033307207 */ /* 0x000fe40006800000 */
[----:B------:R-:W-:Y:S01]  /*6fc0*/  SEL R50, R53, R50, !P5 ;  /* 0x0000003235327207 */ /* 0x000fe20006800000 */
[----:B0-----:R-:W-:-:S05]  /*6fd0*/  IMAD.IADD R25, R25, 0x1, R28 ;  /* 0x0000000119197824 */ /* 0x001fca00078e021c */
[----:B------:R-:W-:Y:S02]  /*6fe0*/  SEL R24, R25, R24, !P5 ;  /* 0x0000001819187207 */ /* 0x000fe40006800000 */
[----:B-1----:R-:W-:-:S04]  /*6ff0*/  ISETP.NE.U32.AND P5, PT, R22, RZ, PT ;  /* 0x000000ff1600720c */ /* 0x002fc80003fa5070 */
        /* <DEDUP_REMOVED lines=12> */
[----:B------:R-:W-:-:S04]  /*70c0*/  ISETP.NE.AND.EX P5, PT, R23, RZ, PT, P5 ;  /* 0x000000ff1700720c */ /* 0x000fc80003fa5350 */
[----:B------:R-:W-:Y:S02]  /*70d0*/  SEL R28, R25, RZ, !P5 ;  /* 0x000000ff191c7207 */ /* 0x000fe40006800000 */
[----:B------:R-:W0:Y:S01]  /*70e0*/  LDS R25, [UR4+0x58] ;  /* 0x00005804ff197984 */ /* 0x000e220008000800 */
[----:B------:R-:W-:-:S05]  /*70f0*/  IADD3 R49, P6, PT, R22, R49, RZ ;  /* 0x0000003116317210 */ /* 0x000fca0007fde0ff */
[----:B------:R-:W-:Y:S02]  /*7100*/  IMAD.X R51, R23, 0x1, R29, P6 ;  /* 0x0000000117337824 */ /* 0x000fe400030e061d */
[----:B------:R-:W1:Y:S01]  /*7110*/  LDS.64 R22, [UR4+0x60] ;  /* 0x00006004ff167984 */ /* 0x000e620008000a00 */
[----:B------:R-:W-:-:S03]  /*7120*/  ISETP.NE.AND P5, PT, R46, 0x6, PT ;  /* 0x000000062e00780c */ /* 0x000fc60003fa5270 */
[----:B------:R-:W-:Y:S01]  /*7130*/  SHFL.UP PT, R20, R20, 0x1, RZ ;  /* 0x0420000014147989 */ /* 0x000fe200000e00ff */
[----:B------:R-:W-:Y:S01]  /*7140*/  SEL R50, R51, R50, !P5 ;  /* 0x0000003233327207 */ /* 0x000fe20006800000 */
[----:B0-----:R-:W-:Y:S01]  /*7150*/  IMAD.IADD R25, R25, 0x1, R28 ;  /* 0x0000000119197824 */ /* 0x001fe200078e021c */
[----:B------:R-:W-:Y:S02]  /*7160*/  SEL R28, R49, R48, !P5 ;  /* 0x00000030311c7207 */ /* 0x000fe40006800000 */
[----:B------:R-:W0:Y:S01]  /*7170*/  LDS R48, [UR4+0x68] ;  /* 0x00006804ff307984 */ /* 0x000e220008000800 */
[----:B-1----:R-:W-:-:S05]  /*7180*/  IADD3 R49, P6, PT, R22, R49, RZ ;  /* 0x0000003116317210 */ /* 0x002fca0007fde0ff */
[----:B------:R-:W-:Y:S01]  /*7190*/  IMAD.X R29, R23, 0x1, R51, P6 ;  /* 0x00000001171d7824 */ /* 0x000fe200030e0633 */
[----:B------:R-:W-:Y:S02]  /*71a0*/  SEL R51, R25, R24, !P5 ;  /* 0x0000001819337207 */ /* 0x000fe40006800000 */
[----:B------:R-:W-:Y:S01]  /*71b0*/  ISETP.NE.U32.AND P5, PT, R22, RZ, PT ;  /* 0x000000ff1600720c */ /* 0x000fe20003fa5070 */
[----:B------:R-:W1:Y:S03]  /*71c0*/  SHFL.UP PT, R21, R21, 0x1, RZ ;  /* 0x0420000015157989 */ /* 0x000e6600000e00ff */
[----:B------:R-:W-:-:S04]  /*71d0*/  ISETP.NE.AND.EX P5, PT, R23, RZ, PT, P5 ;  /* 0x000000ff1700720c */ /* 0x000fc80003fa5350 */
[----:B------:R-:W-:Y:S02]  /*71e0*/  SEL R25, R25, RZ, !P5 ;  /* 0x000000ff19197207 */ /* 0x000fe40006800000 */
[----:B------:R-:W-:Y:S02]  /*71f0*/  ISETP.NE.AND P5, PT, R46, 0x7, PT ;  /* 0x000000072e00780c */ /* 0x000fe40003fa5270 */
[----:B------:R-:W-:Y:S02]  /*7200*/  ISETP.GE.U32.AND P6, PT, R44, 0x20, PT ;  /* 0x000000202c00780c */ /* 0x000fe40003fc6070 */
[----:B------:R-:W-:Y:S02]  /*7210*/  SEL R22, R49, R28, !P5 ;  /* 0x0000001c31167207 */ /* 0x000fe40006800000 */
[----:B------:R-:W-:Y:S01]  /*7220*/  SEL R23, R29, R50, !P5 ;  /* 0x000000321d177207 */ /* 0x000fe20006800000 */
[----:B0-----:R-:W-:-:S05]  /*7230*/  IMAD.IADD R48, R48, 0x1, R25 ;  /* 0x0000000130307824 */ /* 0x001fca00078e0219 */
[----:B------:R-:W-:Y:S02]  /*7240*/  SEL R51, R48, R51, !P5 ;  /* 0x0000003330337207 */ /* 0x000fe40006800000 */
[----:B------:R-:W-:Y:S02]  /*7250*/  ISETP.NE.AND P5, PT, R19, RZ, PT ;  /* 0x000000ff1300720c */ /* 0x000fe40003fa5270 */
[----:B------:R-:W-:Y:S02]  /*7260*/  SEL R22, R22, RZ, P6 ;  /* 0x000000ff16167207 */ /* 0x000fe40003000000 */
[----:B------:R-:W-:Y:S02]  /*7270*/  SEL R25, R20, RZ, P5 ;  /* 0x000000ff14197207 */ /* 0x000fe40002800000 */
[----:B------:R-:W-:Y:S02]  /*7280*/  SEL R19, R23, RZ, P6 ;  /* 0x000000ff17137207 */ /* 0x000fe40003000000 */
[----:B-1----:R-:W-:-:S02]  /*7290*/  SEL R28, R21, RZ, P5 ;  /* 0x000000ff151c7207 */ /* 0x002fc40002800000 */
[----:B------:R-:W-:Y:S01]  /*72a0*/  IADD3 R25, P6, PT, R25, R22, RZ ;  /* 0x0000001619197210 */ /* 0x000fe20007fde0ff */
[----:B------:R-:W0:Y:S04]  /*72b0*/  SHFL.UP PT, R45, R45, 0x1, RZ ;  /* 0x042000002d2d7989 */ /* 0x000e2800000e00ff */
[----:B------:R-:W-:Y:S01]  /*72c0*/  IMAD.X R28, R28, 0x1, R19, P6 ;  /* 0x000000011c1c7824 */ /* 0x000fe200030e0613 */
[----:B------:R-:W-:-:S04]  /*72d0*/  ISETP.GE.U32.AND P6, PT, R44, 0x20, PT ;  /* 0x000000202c00780c */ /* 0x000fc80003fc6070 */
[----:B------:R-:W-:Y:S02]  /*72e0*/  SEL R19, R51, RZ, P6 ;  /* 0x000000ff33137207 */ /* 0x000fe40003000000 */
[----:B------:R-:W-:-:S05]  /*72f0*/  IADD3 R23, P6, PT, R25, R0, RZ ;  /* 0x0000000019177210 */ /* 0x000fca0007fde0ff */
[----:B------:R-:W-:Y:S01]  /*7300*/  IMAD.X R22, R28, 0x1, R47, P6 ;  /* 0x000000011c167824 */ /* 0x000fe200030e062f */
[----:B------:R-:W-:-:S04]  /*7310*/  ISETP.NE.U32.AND P6, PT, R20, RZ, PT ;  /* 0x000000ff1400720c */ /* 0x000fc80003fc5070 */
[----:B------:R-:W-:-:S04]  /*7320*/  ISETP.NE.AND.EX P6, PT, R21, RZ, PT, P6 ;  /* 0x000000ff1500720c */ /* 0x000fc80003fc5360 */
[----:B------:R-:W-:-:S05]  /*7330*/  SEL R20, R19, RZ, !P6 ;  /* 0x000000ff13147207 */ /* 0x000fca0007000000 */
[----:B0-----:R-:W-:Y:S01]  /*7340*/  @P5 IMAD.IADD R19, R45, 0x1, R20 ;  /* 0x000000012d135824 */ /* 0x001fe200078e0214 */
[----:B------:R-:W-:-:S04]  /*7350*/  ISETP.NE.U32.AND P5, PT, R0, RZ, PT ;  /* 0x000000ff0000720c */ /* 0x000fc80003fa5070 */
[----:B------:R-:W-:-:S04]  /*7360*/  ISETP.NE.AND.EX P5, PT, R47, RZ, PT, P5 ;  /* 0x000000ff2f00720c */ /* 0x000fc80003fa5350 */
[----:B------:R-:W-:-:S05]  /*7370*/  SEL R20, R19, RZ, !P5 ;  /* 0x000000ff13147207 */ /* 0x000fca0006800000 */
[----:B------:R-:W-:-:S05]  /*7380*/  IMAD.IADD R3, R3, 0x1, R20 ;  /* 0x0000000103037824 */ /* 0x000fca00078e0214 */
[----:B------:R-:W-:-:S05]  /*7390*/  SEL R20, R3, RZ, !P0 ;  /* 0x000000ff03147207 */ /* 0x000fca0004000000 */
[----:B------:R-:W-:-:S05]  /*73a0*/  IMAD.IADD R5, R5, 0x1, R20 ;  /* 0x0000000105057824 */ /* 0x000fca00078e0214 */
[----:B------:R-:W-:-:S05]  /*73b0*/  SEL R20, R5, RZ, !P1 ;  /* 0x000000ff05147207 */ /* 0x000fca0004800000 */
[----:B------:R-:W-:-:S05]  /*73c0*/  IMAD.IADD R7, R7, 0x1, R20 ;  /* 0x0000000107077824 */ /* 0x000fca00078e0214 */
[----:B------:R-:W-:-:S05]  /*73d0*/  SEL R20, R7, RZ, !P2 ;  /* 0x000000ff07147207 */ /* 0x000fca0005000000 */
[----:B------:R-:W-:Y:S02]  /*73e0*/  IMAD.IADD R9, R9, 0x1, R20 ;  /* 0x0000000109097824 */ /* 0x000fe400078e0214 */
[----:B------:R-:W-:-:S03]  /*73f0*/  IMAD R44, R44, 0x9, RZ ;  /* 0x000000092c2c7824 */ /* 0x000fc600078e02ff */
[----:B------:R-:W-:Y:S01]  /*7400*/  SEL R20, R9, RZ, !P3 ;  /* 0x000000ff09147207 */ /* 0x000fe20005800000 */
[----:B------:R-:W-:Y:S01]  /*7410*/  VIADD R21, R44, 0x5 ;  /* 0x000000052c157836 */ /* 0x000fe20000000000 */
[----:B------:R-:W-:-:S03]  /*7420*/  ISETP.NE.AND P6, PT, R10, R12, PT ;  /* 0x0000000c0a00720c */ /* 0x000fc60003fc5270 */
[----:B------:R-:W-:-:S05]  /*7430*/  IMAD.IADD R11, R11, 0x1, R20 ;  /* 0x000000010b0b7824 */ /* 0x000fca00078e0214 */
[----:B------:R-:W-:Y:S02]  /*7440*/  SEL R20, R11, RZ, !P6 ;  /* 0x000000ff0b147207 */ /* 0x000fe40007000000 */
[----:B------:R-:W-:-:S04]  /*7450*/  ISETP.NE.U32.AND P6, PT, R26, R21, PT ;  /* 0x000000151a00720c */ /* 0x000fc80003fc5070 */
[----:B------:R-:W-:-:S04]  /*7460*/  ISETP.NE.AND.EX P6, PT, R30, RZ, PT, P6 ;  /* 0x000000ff1e00720c */ /* 0x000fc80003fc5360 */
[----:B------:R-:W-:Y:S02]  /*7470*/  SEL R44, R20, RZ, P6 ;  /* 0x000000ff142c7207 */ /* 0x000fe40003000000 */
[----:B------:R-:W0:Y:S01]  /*7480*/  LDS.64 R20, [UR4+0x70] ;  /* 0x00007004ff147984 */ /* 0x000e220008000a00 */
[----:B------:R-:W1:Y:S02]  /*7490*/  S2R R24, SR_TID.X ;  /* 0x0000000000187919 */ /* 0x000e640000002100 */
[----:B------:R-:W-:Y:S01]  /*74a0*/  IMAD.IADD R13, R13, 0x1, R44 ;  /* 0x000000010d0d7824 */ /* 0x000fe200078e022c */
[----:B------:R-:W-:-:S04]  /*74b0*/  ISETP.NE.AND P6, PT, R12, R14, PT ;  /* 0x0000000e0c00720c */ /* 0x000fc80003fc5270 */
[----:B------:R-:W-:Y:S02]  /*74c0*/  SEL R45, R13, RZ, !P6 ;  /* 0x000000ff0d2d7207 */ /* 0x000fe40007000000 */
[----:B0-----:R-:W-:-:S05]  /*74d0*/  IADD3 R44, P6, PT, R20, R49, RZ ;  /* 0x00000031142c7210 */ /* 0x001fca0007fde0ff */
[----:B------:R-:W-:Y:S01]  /*74e0*/  IMAD.X R29, R21, 0x1, R29, P6 ;  /* 0x00000001151d7824 */ /* 0x000fe200030e061d */
[----:B------:R-:W-:Y:S01]  /*74f0*/  ISETP.NE.U32.AND P6, PT, R20, RZ, PT ;  /* 0x000000ff1400720c */ /* 0x000fe20003fc5070 */
[----:B-1----:R-:W-:-:S03]  /*7500*/  IMAD R20, R24, 0x9, RZ ;  /* 0x0000000918147824 */ /* 0x002fc600078e02ff */
[----:B------:R-:W-:Y:S01]  /*7510*/  ISETP.NE.AND.EX P6, PT, R21, RZ, PT, P6 ;  /* 0x000000ff1500720c */ /* 0x000fe20003fc5360 */
[----:B------:R-:W-:-:S03]  /*7520*/  VIADD R21, R20, 0x6 ;  /* 0x0000000614157836 */ /* 0x000fc60000000000 */
[----:B------:R-:W-:Y:S02]  /*7530*/  SEL R20, R48, RZ, !P6 ;  /* 0x000000ff30147207 */ /* 0x000fe40007000000 */
[----:B------:R-:W-:Y:S02]  /*7540*/  ISETP.NE.U32.AND P6, PT, R26, R21, PT ;  /* 0x000000151a00720c */ /* 0x000fe40003fc5070 */
[----:B------:R-:W-:Y:S02]  /*7550*/  SEL R21, RZ, 0x1, !P0 ;  /* 0x00000001ff157807 */ /* 0x000fe40004000000 */
[----:B------:R-:W-:-:S03]  /*7560*/  ISETP.NE.AND.EX P6, PT, R30, RZ, PT, P6 ;  /* 0x000000ff1e00720c */ /* 0x000fc60003fc5360 */
[----:B------:R-:W-:Y:S01]  /*7570*/  IMAD.IADD R0, R21, 0x1, R0 ;  /* 0x0000000115007824 */ /* 0x000fe200078e0200 */
[----:B------:R-:W-:Y:S01]  /*7580*/  SEL R50, R45, RZ, P6 ;  /* 0x000000ff2d327207 */ /* 0x000fe20003000000 */
[----:B------:R-:W0:Y:S03]  /*7590*/  LDS R21, [UR4+0x78] ;  /* 0x00007804ff157984 */ /* 0x000e260008000800 */
[----:B------:R-:W-:-:S05]  /*75a0*/  IADD3 R0, P6, PT, R25, R0, RZ ;  /* 0x0000000019007210 */ /* 0x000fca0007fde0ff */
[----:B------:R-:W-:Y:S01]  /*75b0*/  IMAD.X R31, R28, 0x1, R31, P6 ;  /* 0x000000011c1f7824 */ /* 0x000fe200030e061f */
        /* <DEDUP_REMOVED lines=12> */
[----:B------:R-:W-:-:S04]  /*7680*/  ISETP.GE.U32.AND P6, PT, R44, 0x101, PT ;  /* 0x000001012c00780c */ /* 0x000fc80003fc6070 */
[----:B------:R-:W-:Y:S01]  /*7690*/  ISETP.GE.AND.EX P6, PT, R29, RZ, PT, P6 ;  /* 0x000000ff1d00720c */ /* 0x000fe20003fc6360 */
[----:B------:R-:W-:Y:S01]  /*76a0*/  IMAD.IADD R15, R15, 0x1, R50 ;  /* 0x000000010f0f7824 */ /* 0x000fe200078e0232 */
[----:B------:R-:W-:Y:S04]  /*76b0*/  BSSY.RECONVERGENT B0, `(.L_x_995) ;  /* 0x00000fb000007945 */ /* 0x000fe80003800200 */
[----:B------:R-:W-:Y:S01]  /*76c0*/  SEL R32, R15, RZ, !P4 ;  /* 0x000000ff0f207207 */ /* 0x000fe20006000000 */
[----:B0-----:R-:W-:-:S04]  /*76d0*/  IMAD.IADD R36, R21, 0x1, R20 ;  /* 0x0000000115247824 */ /* 0x001fc800078e0214 */
[----:B------:R-:W-:Y:S02]  /*76e0*/  IMAD.IADD R17, R17, 0x1, R32 ;  /* 0x0000000111117824 */ /* 0x000fe400078e0220 */
[----:B------:R-:W-:Y:S05]  /*76f0*/  @!P6 BRA `(.L_x_996) ;  /* 0x0000000400d8e947 */ /* 0x000fea0003800000 */
[----:B------:R-:W-:Y:S01]  /*7700*/  BAR.SYNC.DEFER_BLOCKING 0x0 ;  /* 0x0000000000007b1d */ /* 0x000fe20000010000 */
[----:B------:R-:W-:Y:S01]  /*7710*/  IMAD.MOV.U32 R33, RZ, RZ, 0x9 ;  /* 0x00000009ff217424 */ /* 0x000fe200078e00ff */
[----:B------:R-:W-:Y:S02]  /*7720*/  @P5 LEA R25, R25, UR4, 0x3 ;  /* 0x0000000419195c11 */ /* 0x000fe4000f8e18ff */
[----:B------:R-:W-:Y:S01]  /*7730*/  @P0 LEA R23, R23, UR4, 0x3 ;  /* 0x0000000417170c11 */ /* 0x000fe2000f8e18ff */
[-C--:B------:R-:W-:Y:S01]  /*7740*/  IMAD R21, R24, R33.reuse, 0x5 ;  /* 0x0000000518157424 */ /* 0x080fe200078e0221 */
[----:B------:R-:W-:Y:S01]  /*7750*/  @P1 LEA R0, R0, UR4, 0x3 ;  /* 0x0000000400001c11 */ /* 0x000fe2000f8e18ff */
[----:B------:R-:W-:Y:S01]  /*7760*/  IMAD R31, R24, R33, 0x6 ;  /* 0x00000006181f7424 */ /* 0x000fe200078e0221 */
[----:B------:R-:W-:Y:S01]  /*7770*/  @P2 LEA R45, R45, UR4, 0x3 ;  /* 0x000000042d2d2c11 */ /* 0x000fe2000f8e18ff */
[----:B------:R-:W0:Y:S01]  /*7780*/  LDCU.64 UR12, c[0x0][0x398] ;  /* 0x00007300ff0c77ac */ /* 0x000e220008000a00 */
[----:B------:R-:W-:Y:S01]  /*7790*/  ISETP.NE.U32.AND P6, PT, R26, R21, PT ;  /* 0x000000151a00720c */ /* 0x000fe20003fc5070 */
[----:B------:R-:W-:Y:S01]  /*77a0*/  IMAD R21, R24, R33, 0x8 ;  /* 0x0000000818157424 */ /* 0x000fe200078e0221 */
[----:B------:R-:W-:Y:S01]  /*77b0*/  @P3 LEA R34, R34, UR4, 0x3 ;  /* 0x0000000422223c11 */ /* 0x000fe2000f8e18ff */
[----:B------:R-:W1:Y:S01]  /*77c0*/  LDCU.64 UR14, c[0x0][0x3a0] ;  /* 0x00007400ff0e77ac */ /* 0x000e620008000a00 */
[----:B------:R-:W-:Y:S01]  /*77d0*/  @P4 LEA R40, R40, UR4, 0x3 ;  /* 0x0000000428284c11 */ /* 0x000fe2000f8e18ff */
[----:B------:R-:W-:Y:S01]  /*77e0*/  BSSY.RECONVERGENT B1, `(.L_x_997) ;  /* 0x0000066000017945 */ /* 0x000fe20003800200 */
[----:B------:R2:W-:Y:S01]  /*77f0*/  @P5 STS.64 [R25], R18 ;  /* 0x0000001219005388 */ /* 0x0005e20000000a00 */
[----:B------:R-:W-:-:S03]  /*7800*/  ISETP.NE.AND P5, PT, R10, R12, PT ;  /* 0x0000000c0a00720c */ /* 0x000fc60003fa5270 */
[----:B------:R2:W-:Y:S01]  /*7810*/  @P0 STS.64 [R23], R2 ;  /* 0x0000000217000388 */ /* 0x0005e20000000a00 */
[----:B------:R-:W-:Y:S02]  /*7820*/  ISETP.NE.U32.AND P0, PT, R26, R31, PT ;  /* 0x0000001f1a00720c */ /* 0x000fe40003f05070 */
[----:B------:R-:W-:Y:S01]  /*7830*/  ISETP.NE.AND.EX P5, PT, R30, RZ, !P5, P6 ;  /* 0x000000ff1e00720c */ /* 0x000fe20006fa5360 */
[----:B------:R2:W-:Y:S01]  /*7840*/  @P1 STS.64 [R0], R4 ;  /* 0x0000000400001388 */ /* 0x0005e20000000a00 */
[----:B------:R-:W-:Y:S02]  /*7850*/  ISETP.NE.AND P1, PT, R12, R14, PT ;  /* 0x0000000e0c00720c */ /* 0x000fe40003f25270 */
[----:B------:R-:W-:Y:S01]  /*7860*/  ISETP.NE.U32.AND P6, PT, R26, R21, PT ;  /* 0x000000151a00720c */ /* 0x000fe20003fc5070 */
[----:B------:R2:W-:Y:S01]  /*7870*/  @P2 STS.64 [R45], R6 ;  /* 0x000000062d002388 */ /* 0x0005e20000000a00 */
[----:B------:R-:W-:Y:S02]  /*7880*/  ISETP.NE.AND.EX P0, PT, R30, RZ, !P1, P0 ;  /* 0x000000ff1e00720c */ /* 0x000fe40004f05300 */
[----:B------:R-:W-:Y:S01]  /*7890*/  ISETP.NE.AND P1, PT, R16, R27, PT ;  /* 0x0000001b1000720c */ /* 0x000fe20003f25270 */
[----:B------:R2:W-:Y:S03]  /*78a0*/  @P3 STS.64 [R34], R8 ;  /* 0x0000000822003388 */ /* 0x0005e60000000a00 */
[----:B------:R-:W-:-:S02]  /*78b0*/  ISETP.NE.AND.EX P6, PT, R30, RZ, !P1, P6 ;  /* 0x000000ff1e00720c */ /* 0x000fc40004fc5360 */
[----:B------:R-:W-:-:S05]  /*78c0*/  @!P5 LEA R47, R47, UR4, 0x3 ;  /* 0x000000042f2fdc11 */ /* 0x000fca000f8e18ff */
[----:B------:R-:W-:Y:S01]  /*78d0*/  @!P0 LEA R38, R38, UR4, 0x3 ;  /* 0x0000000426268c11 */ /* 0x000fe2000f8e18ff */
[----:B------:R2:W-:Y:S04]  /*78e0*/  @!P5 STS.64 [R47], R10 ;  /* 0x0000000a2f00d388 */ /* 0x0005e80000000a00 */
[----:B------:R2:W-:Y:S01]  /*78f0*/  @!P0 STS.64 [R38], R12 ;  /* 0x0000000c26008388 */ /* 0x0005e20000000a00 */
[----:B------:R-:W-:Y:S02]  /*7900*/  ISETP.GT.U32.AND P0, PT, R44, R24, PT ;  /* 0x000000182c00720c */ /* 0x000fe40003f04070 */
[----:B------:R-:W-:Y:S01]  /*7910*/  @!P6 LEA R42, R42, UR4, 0x3 ;  /* 0x000000042a2aec11 */ /* 0x000fe2000f8e18ff */
[----:B------:R2:W-:Y:S01]  /*7920*/  @P4 STS.64 [R40], R14 ;  /* 0x0000000e28004388 */ /* 0x0005e20000000a00 */
[----:B------:R-:W-:-:S03]  /*7930*/  ISETP.GT.U32.AND.EX P0, PT, R29, RZ, PT, P0 ;  /* 0x000000ff1d00720c */ /* 0x000fc60003f04100 */
[----:B------:R2:W-:Y:S01]  /*7940*/  @!P6 STS.64 [R42], R16 ;  /* 0x000000102a00e388 */ /* 0x0005e20000000a00 */
[----:B------:R-:W-:Y:S09]  /*7950*/  BAR.SYNC.DEFER_BLOCKING 0x0 ;  /* 0x0000000000007b1d */ /* 0x000ff20000010000 */
[----:B01----:R-:W-:Y:S05]  /*7960*/  @!P0 BRA `(.L_x_998) ;  /* 0x0000000400348947 */ /* 0x003fea0003800000 */
[----:B--2---:R-:W-:Y:S01]  /*7970*/  IMAD.MOV.U32 R19, RZ, RZ, R24 ;  /* 0x000000ffff137224 */ /* 0x004fe200078e0018 */
[----:B------:R-:W-:Y:S01]  /*7980*/  BSSY.RECONVERGENT B2, `(.L_x_999) ;  /* 0x000002c000027945 */ /* 0x000fe20003800200 */
[----:B------:R-:W-:-:S03]  /*7990*/  IMAD.MOV.U32 R18, RZ, RZ, RZ ;  /* 0x000000ffff127224 */ /* 0x000fc600078e00ff */
[----:B------:R-:W-:Y:S02]  /*79a0*/  LOP3.LUT R3, RZ, R19, RZ, 0x33, !PT ;  /* 0x00000013ff037212 */ /* 0x000fe400078e33ff */
        /* <DEDUP_REMOVED lines=8> */
[----:B------:R-:W-:Y:S05]  /*7a30*/  @!P1 BRA `(.L_x_1000) ;  /* 0x0000000000809947 */ /* 0x000fea0003800000 */
        /* <DEDUP_REMOVED lines=15> */
.L_x_1001:
        /* <DEDUP_REMOVED lines=17> */
.L_x_1000:
[----:B------:R-:W-:Y:S05]  /*7c40*/  BSYNC.RECONVERGENT B2 ;  /* 0x0000000000027941 */ /* 0x000fea0003800200 */
.L_x_999:
[----:B------:R-:W-:Y:S05]  /*7c50*/  @!P0 BRA `(.L_x_998) ;  /* 0x0000000000788947 */ /* 0x000fea0003800000 */
.L_x_1002:
        /* <DEDUP_REMOVED lines=30> */
.L_x_998:
[----:B------:R-:W-:Y:S05]  /*7e40*/  BSYNC.RECONVERGENT B1 ;  /* 0x0000000000017941 */ /* 0x000fea0003800200 */
.L_x_997:
[----:B------:R-:W-:Y:S05]  /*7e50*/  BRA `(.L_x_1003) ;  /* 0x0000000800007947 */ /* 0x000fea0003800000 */
.L_x_996:
[----:B------:R-:W-:Y:S01]  /*7e60*/  IMAD.MOV.U32 R37, RZ, RZ, 0x9 ;  /* 0x00000009ff257424 */ /* 0x000fe200078e00ff */
[----:B------:R-:W-:Y:S03]  /*7e70*/  BSSY.RECONVERGENT B1, `(.L_x_1004) ;  /* 0x000000e000017945 */ /* 0x000fe60003800200 */
[CC--:B------:R-:W-:Y:S02]  /*7e80*/  IMAD R49, R24.reuse, R37.reuse, 0x5 ;  /* 0x0000000518317424 */ /* 0x0c0fe400078e0225 */
[----:B------:R-:W-:Y:S01]  /*7e90*/  IMAD R51, R24, R37, 0x6 ;  /* 0x0000000618337424 */ /* 0x000fe200078e0225 */
        /* <DEDUP_REMOVED lines=11> */
.L_x_1005:
[----:B------:R-:W-:Y:S05]  /*7f50*/  BSYNC.RECONVERGENT B1 ;  /* 0x0000000000017941 */ /* 0x000fea0003800200 */
.L_x_1004:
[----:B------:R-:W-:Y:S01]  /*7f60*/  BSSY.RECONVERGENT B1, `(.L_x_1006) ;  /* 0x000000f000017945 */ /* 0x000fe20003800200 */
[----:B------:R-:W-:Y:S01]  /*7f70*/  ISETP.NE.U32.AND P6, PT, R26, R49, PT ;  /* 0x000000311a00720c */ /* 0x000fe20003fc5070 */
[----:B------:R-:W-:Y:S01]  /*7f80*/  IMAD R37, R24, R37, 0x8 ;  /* 0x0000000818257424 */ /* 0x000fe200078e0225 */
[----:B------:R-:W-:Y:S01]  /*7f90*/  ISETP.NE.U32.AND P5, PT, R26, R51, PT ;  /* 0x000000331a00720c */ /* 0x000fe20003fa5070 */
[----:B------:R-:W-:-:S12]  /*7fa0*/  @!P0 BRA `(.L_x_1007) ;  /* 0x0000000000288947 */ /* 0x000fd80003800000 */
[----:B------:R-:W1:Y:S01]  /*7fb0*/  LDCU.64 UR6, c[0x0][0x398] ;  /* 0x00007300ff0677ac */ /* 0x000e620008000a00 */
[C---:B0-----:R-:W-:Y:S01]  /*7fc0*/  IMAD.SHL.U32 R20, R23.reuse, 0x4, RZ ;  /* 0x0000000417147824 */ /* 0x041fe200078e00ff */
[----:B------:R-:W-:Y:S01]  /*7fd0*/  SHF.L.U64.HI R22, R23, 0x2, R22 ;  /* 0x0000000217167819 */ /* 0x000fe20000010216 */
[----:B------:R-:W0:Y:S03]  /*7fe0*/  LDCU.64 UR10, c[0x0][0x3a0] ;  /* 0x00007400ff0a77ac */ /* 0x000e260008000a00 */
[----:B-1----:R-:W-:-:S04]  /*7ff0*/  IADD3 R18, P0, PT, R20, UR6, RZ ;  /* 0x0000000614127c10 */ /* 0x002fc8000ff1e0ff */
[----:B------:R-:W-:Y:S02]  /*8000*/  IADD3.X R19, PT, PT, R22, UR7, RZ, P0, !PT ;  /* 0x0000000716137c10 */ /* 0x000fe400087fe4ff */
[----:B0-----:R-:W-:-:S03]  /*8010*/  IADD3 R20, P0, PT, R20, UR10, RZ ;  /* 0x0000000a14147c10 */ /* 0x001fc6000ff1e0ff */
[----:B------:R1:W-:Y:S01]  /*8020*/  STG.E desc[UR8][R18.64], R2 ;  /* 0x0000000212007986 */ /* 0x0003e2000c101908 */
[----:B------:R-:W-:-:S05]  /*8030*/  IADD3.X R21, PT, PT, R22, UR11, RZ, P0, !PT ;  /* 0x0000000b16157c10 */ /* 0x000fca00087fe4ff */
[----:B------:R1:W-:Y:S04]  /*8040*/  STG.E desc[UR8][R20.64], R3 ;  /* 0x0000000314007986 */ /* 0x0003e8000c101908 */
.L_x_1007:
[----:B------:R-:W-:Y:S05]  /*8050*/  BSYNC.RECONVERGENT B1 ;  /* 0x0000000000017941 */ /* 0x000fea0003800200 */
.L_x_1006:
[----:B------:R-:W-:Y:S01]  /*8060*/  BSSY.RECONVERGENT B1, `(.L_x_1008) ;  /* 0x000000d000017945 */ /* 0x000fe20003800200 */
[----:B------:R-:W-:-:S03]  /*8070*/  ISETP.NE.U32.AND P0, PT, R26, R37, PT ;  /* 0x000000251a00720c */ /* 0x000fc60003f05070 */
[----:B------:R-:W-:Y:S10]  /*8080*/  @!P1 BRA `(.L_x_1009) ;  /* 0x0000000000289947 */ /* 0x000ff40003800000 */
        /* <DEDUP_REMOVED lines=10> */
.L_x_1009:
[----:B------:R-:W-:Y:S05]  /*8130*/  BSYNC.RECONVERGENT B1 ;  /* 0x0000000000017941 */ /* 0x000fea0003800200 */
.L_x_1008:
[----:B------:R-:W-:Y:S04]  /*8140*/  BSSY.RECONVERGENT B1, `(.L_x_1010) ;  /* 0x000000c000017945 */ /* 0x000fe80003800200 */
[----:B------:R-:W-:Y:S05]  /*8150*/  @!P2 BRA `(.L_x_1011) ;  /* 0x000000000028a947 */ /* 0x000fea0003800000 */
[----:B------:R-:W1:Y:S01]  /*8160*/  LDCU.64 UR6, c[0x0][0x398] ;  /* 0x00007300ff0677ac */ /* 0x000e620008000a00 */
[C---:B--2---:R-:W-:Y:S01]  /*8170*/  IMAD.SHL.U32 R4, R45.reuse, 0x4, RZ ;  /* 0x000000042d047824 */ /* 0x044fe200078e00ff */
[----:B------:R-:W-:Y:S01]  /*8180*/  SHF.L.U64.HI R46, R45, 0x2, R46 ;  /* 0x000000022d2e7819 */ /* 0x000fe2000001022e */
[----:B------:R-:W2:Y:S03]  /*8190*/  LDCU.64 UR10, c[0x0][0x3a0] ;  /* 0x00007400ff0a77ac */ /* 0x000ea60008000a00 */
[C---:B-1----:R-:W-:Y:S02]  /*81a0*/  IADD3 R2, P1, PT, R4.reuse, UR6, RZ ;  /* 0x0000000604027c10 */ /* 0x042fe4000ff3e0ff */
[----:B--2---:R-:W-:Y:S02]  /*81b0*/  IADD3 R4, P2, PT, R4, UR10, RZ ;  /* 0x0000000a04047c10 */ /* 0x004fe4000ff5e0ff */
[----:B------:R-:W-:-:S02]  /*81c0*/  IADD3.X R3, PT, PT, R46, UR7, RZ, P1, !PT ;  /* 0x000000072e037c10 */ /* 0x000fc40008ffe4ff */
[----:B------:R-:W-:-:S03]  /*81d0*/  IADD3.X R5, PT, PT, R46, UR11, RZ, P2, !PT ;  /* 0x0000000b2e057c10 */ /* 0x000fc600097fe4ff */
[----:B------:R3:W-:Y:S04]  /*81e0*/  STG.E desc[UR8][R2.64], R6 ;  /* 0x0000000602007986 */ /* 0x0007e8000c101908 */
[----:B------:R3:W-:Y:S02]  /*81f0*/  STG.E desc[UR8][R4.64], R7 ;  /* 0x0000000704007986 */ /* 0x0007e4000c101908 */
.L_x_1011:
[----:B------:R-:W-:Y:S05]  /*8200*/  BSYNC.RECONVERGENT B1 ;  /* 0x0000000000017941 */ /* 0x000fea0003800200 */
.L_x_1010:
[----:B------:R-:W-:Y:S04]  /*8210*/  BSSY.RECONVERGENT B1, `(.L_x_1012) ;  /* 0x000000c000017945 */ /* 0x000fe80003800200 */
[----:B------:R-:W-:Y:S05]  /*8220*/  @!P3 BRA `(.L_x_1013) ;  /* 0x000000000028b947 */ /* 0x000fea0003800000 */
[----:B------:R-:W1:Y:S01]  /*8230*/  LDCU.64 UR6, c[0x0][0x398] ;  /* 0x00007300ff0677ac */ /* 0x000e620008000a00 */
[C---:B--23--:R-:W-:Y:S01]  /*8240*/  IMAD.SHL.U32 R4, R34.reuse, 0x4, RZ ;  /* 0x0000000422047824 */ /* 0x04cfe200078e00ff */
        /* <DEDUP_REMOVED lines=8> */
.L_x_1013:
[----:B------:R-:W-:Y:S05]  /*82d0*/  BSYNC.RECONVERGENT B1 ;  /* 0x0000000000017941 */ /* 0x000fea0003800200 */
.L_x_1012:
[----:B------:R-:W-:Y:S01]  /*82e0*/  ISETP.NE.AND P3, PT, R10, R12, PT ;  /* 0x0000000c0a00720c */ /* 0x000fe20003f65270 */
[----:B------:R-:W-:Y:S01]  /*82f0*/  BSSY.RECONVERGENT B1, `(.L_x_1014) ;  /* 0x0000011000017945 */ /* 0x000fe20003800200 */
[----:B------:R-:W-:Y:S02]  /*8300*/  ISETP.NE.AND.EX P6, PT, R30, RZ, PT, P6 ;  /* 0x000000ff1e00720c */ /* 0x000fe40003fc5360 */
[----:B------:R-:W-:Y:S02]  /*8310*/  ISETP.NE.AND P1, PT, R12, R14, PT ;  /* 0x0000000e0c00720c */ /* 0x000fe40003f25270 */
[----:B------:R-:W-:Y:S02]  /*8320*/  ISETP.NE.AND P2, PT, R16, R27, PT ;  /* 0x0000001b1000720c */ /* 0x000fe40003f45270 */
[C---:B------:R-:W-:Y:S02]  /*8330*/  ISETP.NE.AND.EX P5, PT, R30.reuse, RZ, PT, P5 ;  /* 0x000000ff1e00720c */ /* 0x040fe40003fa5350 */
[----:B------:R-:W-:-:S05]  /*8340*/  ISETP.NE.AND.EX P0, PT, R30, RZ, PT, P0 ;  /* 0x000000ff1e00720c */ /* 0x000fca0003f05300 */
[----:B------:R-:W-:Y:S08]  /*8350*/  @!P3 BRA P6, `(.L_x_1015) ;  /* 0x000000000028b947 */ /* 0x000ff00003000000 */
[----:B------:R-:W1:Y:S01]  /*8360*/  LDCU.64 UR6, c[0x0][0x398] ;  /* 0x00007300ff0677ac */ /* 0x000e620008000a00 */
[C---:B--234-:R-:W-:Y:S01]  /*8370*/  IMAD.SHL.U32 R4, R47.reuse, 0x4, RZ ;  /* 0x000000042f047824 */ /* 0x05cfe200078e00ff */
        /* <DEDUP_REMOVED lines=8> */
.L_x_1015:
[----:B------:R-:W-:Y:S05]  /*8400*/  BSYNC.RECONVERGENT B1 ;  /* 0x0000000000017941 */ /* 0x000fea0003800200 */
.L_x_1014:
[----:B------:R-:W-:Y:S04]  /*8410*/  BSSY.RECONVERGENT B1, `(.L_x_1016) ;  /* 0x000000c000017945 */ /* 0x000fe80003800200 */
[----:B------:R-:W-:Y:S05]  /*8420*/  @!P1 BRA P5, `(.L_x_1017) ;  /* 0x0000000000289947 */ /* 0x000fea0002800000 */
[----:B------:R-:W5:Y:S01]  /*8430*/  LDCU.64 UR6, c[0x0][0x398] ;  /* 0x00007300ff0677ac */ /* 0x000f620008000a00 */
[C---:B-1234-:R-:W-:Y:S01]  /*8440*/  IMAD.SHL.U32 R4, R38.reuse, 0x4, RZ ;  /* 0x0000000426047824 */ /* 0x05efe200078e00ff */
[----:B------:R-:W-:Y:S01]  /*8450*/  SHF.L.U64.HI R39, R38, 0x2, R39 ;  /* 0x0000000226277819 */ /* 0x000fe20000010227 */
[----:B------:R-:W1:Y:S03]  /*8460*/  LDCU.64 UR10, c[0x0][0x3a0] ;  /* 0x00007400ff0a77ac */ /* 0x000e660008000a00 */
[C---:B-----5:R-:W-:Y:S02]  /*8470*/  IADD3 R2, P1, PT, R4.reuse, UR6, RZ ;  /* 0x0000000604027c10 */ /* 0x060fe4000ff3e0ff */
[----:B-1----:R-:W-:Y:S02]  /*8480*/  IADD3 R4, P3, PT, R4, UR10, RZ ;  /* 0x0000000a04047c10 */ /* 0x002fe4000ff7e0ff */
[----:B------:R-:W-:-:S02]  /*8490*/  IADD3.X R3, PT, PT, R39, UR7, RZ, P1, !PT ;  /* 0x0000000727037c10 */ /* 0x000fc40008ffe4ff */
[----:B------:R-:W-:-:S03]  /*84a0*/  IADD3.X R5, PT, PT, R39, UR11, RZ, P3, !PT ;  /* 0x0000000b27057c10 */ /* 0x000fc60009ffe4ff */
[----:B------:R1:W-:Y:S04]  /*84b0*/  STG.E desc[UR8][R2.64], R12 ;  /* 0x0000000c02007986 */ /* 0x0003e8000c101908 */
[----:B------:R1:W-:Y:S02]  /*84c0*/  STG.E desc[UR8][R4.64], R13 ;  /* 0x0000000d04007986 */ /* 0x0003e4000c101908 */
.L_x_1017:
[----:B------:R-:W-:Y:S05]  /*84d0*/  BSYNC.RECONVERGENT B1 ;  /* 0x0000000000017941 */ /* 0x000fea0003800200 */
.L_x_1016:
[----:B------:R-:W-:Y:S04]  /*84e0*/  BSSY.RECONVERGENT B1, `(.L_x_1018) ;  /* 0x000000c000017945 */ /* 0x000fe80003800200 */
[----:B------:R-:W-:Y:S05]  /*84f0*/  @!P4 BRA `(.L_x_1019) ;  /* 0x000000000028c947 */ /* 0x000fea0003800000 */
        /* <DEDUP_REMOVED lines=10> */
.L_x_1019:
[----:B------:R-:W-:Y:S05]  /*85a0*/  BSYNC.RECONVERGENT B1 ;  /* 0x0000000000017941 */ /* 0x000fea0003800200 */
.L_x_1018:
        /* <DEDUP_REMOVED lines=11> */
.L_x_1003:
[----:B------:R-:W-:Y:S05]  /*8660*/  BSYNC.RECONVERGENT B0 ;  /* 0x0000000000007941 */ /* 0x000fea0003800200 */
.L_x_995:
[----:B------:R-:W-:-:S13]  /*8670*/  ISETP.NE.AND P0, PT, R24, 0xff, PT ;  /* 0x000000ff1800780c */ /* 0x000fda0003f05270 */
[----:B------:R-:W-:Y:S05]  /*8680*/  @P0 EXIT ;  /* 0x000000000000094d */ /* 0x000fea0003800000 */
[----:B01234-:R-:W0:Y:S01]  /*8690*/  LDC.64 R2, c[0x0][0x3a8] ;  /* 0x0000ea00ff027b82 */ /* 0x01fe220000000a00 */
[----:B------:R-:W-:-:S04]  /*86a0*/  ISETP.NE.U32.AND P0, PT, R26, 0x900, PT ;  /* 0x000009001a00780c */ /* 0x000fc80003f05070 */
[----:B------:R-:W-:-:S13]  /*86b0*/  ISETP.NE.AND.EX P0, PT, R30, RZ, PT, P0 ;  /* 0x000000ff1e00720c */ /* 0x000fda0003f05300 */
[----:B------:R-:W-:Y:S05]  /*86c0*/  @P0 BRA `(.L_x_1020) ;  /* 0x0000000000300947 */ /* 0x000fea0003800000 */
[----:B------:R-:W1:Y:S01]  /*86d0*/  LDCU.64 UR4, c[0x0][0x398] ;  /* 0x00007300ff0477ac */ /* 0x000e620008000a00 */
[C---:B------:R-:W-:Y:S01]  /*86e0*/  IMAD.SHL.U32 R6, R44.reuse, 0x4, RZ ;  /* 0x000000042c067824 */ /* 0x040fe200078e00ff */
[----:B------:R-:W-:Y:S01]  /*86f0*/  SHF.L.U64.HI R0, R44, 0x2, R29 ;  /* 0x000000022c007819 */ /* 0x000fe2000001021d */
[----:B------:R-:W2:Y:S03]  /*8700*/  LDCU.64 UR6, c[0x0][0x3a0] ;  /* 0x00007400ff0677ac */ /* 0x000ea60008000a00 */
[C---:B-1----:R-:W-:Y:S02]  /*8710*/  IADD3 R4, P0, PT, R6.reuse, UR4, RZ ;  /* 0x0000000406047c10 */ /* 0x042fe4000ff1e0ff */
[----:B--2---:R-:W-:Y:S02]  /*8720*/  IADD3 R6, P1, PT, R6, UR6, RZ ;  /* 0x0000000606067c10 */ /* 0x004fe4000ff3e0ff */
[----:B------:R-:W-:-:S02]  /*8730*/  IADD3.X R5, PT, PT, R0, UR5, RZ, P0, !PT ;  /* 0x0000000500057c10 */ /* 0x000fc400087fe4ff */
[----:B------:R-:W-:Y:S02]  /*8740*/  IADD3.X R7, PT, PT, R0, UR7, RZ, P1, !PT ;  /* 0x0000000700077c10 */ /* 0x000fe40008ffe4ff */
[----:B------:R-:W-:Y:S01]  /*8750*/  IADD3 R44, P0, PT, R44, 0x1, RZ ;  /* 0x000000012c2c7810 */ /* 0x000fe20007f1e0ff */
[----:B------:R1:W-:Y:S04]  /*8760*/  STG.E desc[UR8][R4.64], R27 ;  /* 0x0000001b04007986 */ /* 0x0003e8000c101908 */
[----:B------:R1:W-:Y:S01]  /*8770*/  STG.E desc[UR8][R6.64], R36 ;  /* 0x0000002406007986 */ /* 0x0003e2000c101908 */
[----:B------:R-:W-:-:S07]  /*8780*/  IMAD.X R29, RZ, RZ, R29, P0 ;  /* 0x000000ffff1d7224 */ /* 0x000fce00000e061d */
.L_x_1020:
[----:B------:R-:W-:-:S05]  /*8790*/  IMAD.MOV.U32 R45, RZ, RZ, R29 ;  /* 0x000000ffff2d7224 */ /* 0x000fca00078e001d */
[----:B0-----:R-:W-:Y:S01]  /*87a0*/  STG.E.64 desc[UR8][R2.64], R44 ;  /* 0x0000002c02007986 */ /* 0x001fe2000c101b08 */
[----:B------:R-:W-:Y:S05]  /*87b0*/  EXIT ;  /* 0x000000000000794d */ /* 0x000fea0003800000 */
.L_x_994:
[----:B------:R-:W0:Y:S02]  /*87c0*/  LDC.64 R2, c[0x0][0x380] ;  /* 0x0000e000ff027b82 */ /* 0x000e240000000a00 */
[----:B0-----:R-:W-:-:S05]  /*87d0*/  IMAD.WIDE.U32 R4, R39, 0x2400, R2 ;  /* 0x0000240027047825 */ /* 0x001fca00078e0002 */
[----:B------:R-:W2:Y:S01]  /*87e0*/  LDG.E.CONSTANT R6, desc[UR8][R4.64] ;  /* 0x0000000804067981 */ /* 0x000ea2000c1e9900 */
[----:B------:R-:W0:Y:S02]  /*87f0*/  S2R R32, SR_TID.X ;  /* 0x0000000000207919 */ /* 0x000e240000002100 */
[C---:B0-----:R-:W-:Y:S02]  /*8800*/  LOP3.LUT R0, R32.reuse, 0x1f, RZ, 0xc0, !PT ;  /* 0x0000001f20007812 */ /* 0x041fe400078ec0ff */
[----:B------:R-:W-:-:S05]  /*8810*/  LOP3.LUT R3, R32, 0x3e0, RZ, 0xc0, !PT ;  /* 0x000003e020037812 */ /* 0x000fca00078ec0ff */
[----:B------:R-:W-:-:S04]  /*8820*/  IMAD R9, R3, 0x9, R0 ;  /* 0x0000000903097824 */ /* 0x000fc800078e0200 */
[C---:B------:R-:W-:Y:S01]  /*8830*/  VIADD R3, R9.reuse, 0x20 ;  /* 0x0000002009037836 */ /* 0x040fe20000000000 */
[C---:B------:R-:W-:Y:S01]  /*8840*/  ISETP.GE.U32.AND P6, PT, R9.reuse, R26, PT ;  /* 0x0000001a0900720c */ /* 0x040fe20003fc6070 */
[C---:B------:R-:W-:Y:S01]  /*8850*/  VIADD R7, R9.reuse, 0x40 ;  /* 0x0000004009077836 */ /* 0x040fe20000000000 */
[C---:B------:R-:W-:Y:S01]  /*8860*/  LEA R2, P5, R9.reuse, R4, 0x2 ;  /* 0x0000000409027211 */ /* 0x040fe200078a10ff */
[----:B------:R-:W-:Y:S01]  /*8870*/  VIADD R11, R9, 0x60 ;  /* 0x00000060090b7836 */ /* 0x000fe20000000000 */
[-C--:B------:R-:W-:Y:S01]  /*8880*/  ISETP.GE.U32.AND P1, PT, R3, R26.reuse, PT ;  /* 0x0000001a0300720c */ /* 0x080fe20003f26070 */
[----:B------:R-:W-:Y:S01]  /*8890*/  VIADD R3, R9, 0x80 ;  /* 0x0000008009037836 */ /* 0x000fe20000000000 */
[-C--:B------:R-:W-:Y:S01]  /*88a0*/  ISETP.GE.U32.AND P0, PT, R7, R26.reuse, PT ;  /* 0x0000001a0700720c */ /* 0x080fe20003f06070 */
[----:B------:R-:W-:Y:S01]  /*88b0*/  VIADD R7, R9, 0xa0 ;  /* 0x000000a009077836 */ /* 0x000fe20000000000 */
[-C--:B------:R-:W-:Y:S01]  /*88c0*/  ISETP.GE.U32.AND P2, PT, R11, R26.reuse, PT ;  /* 0x0000001a0b00720c */ /* 0x080fe20003f46070 */
[----:B------:R-:W-:Y:S01]  /*88d0*/  VIADD R11, R9, 0xc0 ;  /* 0x000000c0090b7836 */ /* 0x000fe20000000000 */
[-C--:B------:R-:W-:Y:S01]  /*88e0*/  ISETP.GE.U32.AND P3, PT, R3, R26.reuse, PT ;  /* 0x0000001a0300720c */ /* 0x080fe20003f66070 */
[----:B------:R-:W-:Y:S01]  /*88f0*/  IMAD.X R3, RZ, RZ, R5, P5 ;  /* 0x000000ffff037224 */ /* 0x000fe200028e0605 */
[----:B------:R-:W-:-:S02]  /*8900*/  ISETP.GE.U32.AND P4, PT, R7, R26, PT ;  /* 0x0000001a0700720c */ /* 0x000fc40003f86070 */
[-C--:B------:R-:W-:Y:S01]  /*8910*/  ISETP.GE.U32.AND P5, PT, R11, R26.reuse, PT ;  /* 0x0000001a0b00720c */ /* 0x080fe20003fa6070 */
[C---:B------:R-:W-:Y:S02]  /*8920*/  VIADD R11, R9.reuse, 0xe0 ;  /* 0x000000e0090b7836 */ /* 0x040fe40000000000 */
[----:B------:R-:W-:Y:S02]  /*8930*/  VIADD R9, R9, 0x100 ;  /* 0x0000010009097836 */ /* 0x000fe40000000000 */
[----:B------:R-:W-:Y:S02]  /*8940*/  IMAD.MOV.U32 R8, RZ, RZ, RZ ;  /* 0x000000ffff087224 */ /* 0x000fe400078e00ff */
[----:B--2---:R-:W-:Y:S02]  /*8950*/  IMAD.MOV.U32 R0, RZ, RZ, R6 ;  /* 0x000000ffff007224 */ /* 0x004fe400078e0006 */
[----:B------:R-:W2:Y:S02]  /*8960*/  @!P6 LDG.E.CONSTANT R6, desc[UR8][R2.64] ;  /* 0x000000080206e981 */ /* 0x000ea4000c1e9900 */
[----:B------:R-:W-:Y:S01]  /*8970*/  IMAD.MOV.U32 R7, RZ, RZ, R0 ;  /* 0x000000ffff077224 */ /* 0x000fe200078e0000 */
[----:B------:R-:W-:-:S05]  /*8980*/  ISETP.GE.U32.AND P6, PT, R11, R26, PT ;  /* 0x0000001a0b00720c */ /* 0x000fca0003fc6070 */
[----:B------:R-:W3:Y:S01]  /*8990*/  @!P1 LDG.E.CONSTANT R7, desc[UR8][R2.64+0x80] ;  /* 0x0000800802079981 */ /* 0x000ee2000c1e9900 */
[----:B------:R-:W-:Y:S01]  /*89a0*/  ISETP.GE.U32.AND P1, PT, R9, R26, PT ;  /* 0x0000001a0900720c */ /* 0x000fe20003f26070 */
[--C-:B------:R-:W-:Y:S02]  /*89b0*/  IMAD.MOV.U32 R10, RZ, RZ, R0.reuse ;  /* 0x000000ffff0a7224 */ /* 0x100fe400078e0000 */
[--C-:B------:R-:W-:Y:S02]  /*89c0*/  IMAD.MOV.U32 R11, RZ, RZ, R0.reuse ;  /* 0x000000ffff0b7224 */ /* 0x100fe400078e0000 */
[--C-:B------:R-:W-:Y:S02]  /*89d0*/  IMAD.MOV.U32 R13, RZ, RZ, R0.reuse ;  /* 0x000000ffff0d7224 */ /* 0x100fe400078e0000 */
[--C-:B------:R-:W-:Y:S01]  /*89e0*/  IMAD.MOV.U32 R15, RZ, RZ, R0.reuse ;  /* 0x000000ffff0f7224 */ /* 0x100fe200078e0000 */
[----:B------:R-:W4:Y:S01]  /*89f0*/  @!P0 LDG.E.CONSTANT R10, desc[UR8][R2.64+0x100] ;  /* 0x00010008020a8981 */ /* 0x000f22000c1e9900 */
[----:B------:R-:W-:-:S02]  /*8a00*/  IMAD.MOV.U32 R17, RZ, RZ, R0 ;  /* 0x000000ffff117224 */ /* 0x000fc400078e0000 */
[----:B------:R-:W-:Y:S01]  /*8a10*/  IMAD.MOV.U32 R19, RZ, RZ, R0 ;  /* 0x000000ffff137224 */ /* 0x000fe200078e0000 */
[----:B------:R-:W5:Y:S04]  /*8a20*/  @!P2 LDG.E.CONSTANT R11, desc[UR8][R2.64+0x180] ;  /* 0x00018008020ba981 */ /* 0x000f68000c1e9900 */
[----:B------:R-:W5:Y:S04]  /*8a30*/  @!P3 LDG.E.CONSTANT R13, desc[UR8][R2.64+0x200] ;  /* 0x00020008020db981 */ /* 0x000f68000c1e9900 */
[----:B------:R-:W5:Y:S04]  /*8a40*/  @!P4 LDG.E.CONSTANT R15, desc[UR8][R2.64+0x280] ;  /* 0x00028008020fc981 */ /* 0x000f68000c1e9900 */
[----:B------:R-:W5:Y:S04]  /*8a50*/  @!P5 LDG.E.CONSTANT R17, desc[UR8][R2.64+0x300] ;  /* 0x000300080211d981 */ /* 0x000f68000c1e9900 */
[----:B------:R-:W5:Y:S04]  /*8a60*/  @!P6 LDG.E.CONSTANT R19, desc[UR8][R2.64+0x380] ;  /* 0x000380080213e981 */ /* 0x000f68000c1e9900 */
[----:B------:R0:W5:Y:S01]  /*8a70*/  @!P1 LDG.E.CONSTANT R0, desc[UR8][R2.64+0x400] ;  /* 0x0004000802009981 */ /* 0x000162000c1e9900 */
[----:B------:R-:W-:Y:S01]  /*8a80*/  ISETP.NE.AND P0, PT, R32, RZ, PT ;  /* 0x000000ff2000720c */ /* 0x000fe20003f05270 */
[----:B------:R-:W1:Y:S01]  /*8a90*/  S2R R28, SR_LANEID ;  /* 0x00000000001c7919 */ /* 0x000e620000000000 */
[----:B------:R-:W1:Y:S01]  /*8aa0*/  S2UR UR5, SR_CgaCtaId ;  /* 0x00000000000579c3 */ /* 0x000e620000008800 */
[----:B------:R-:W-:Y:S01]  /*8ab0*/  SHF.R.U32.HI R9, RZ, 0x5, R32 ;  /* 0x00000005ff097819 */ /* 0x000fe20000011620 */
[----:B------:R-:W-:-:S06]  /*8ac0*/  UMOV UR4, 0x400 ;  /* 0x0000040000047882 */ /* 0x000fcc0000000000 */
[----:B0-----:R-:W0:Y:S03]  /*8ad0*/  LDC R3, c[0x0][0x390] ;  /* 0x0000e400ff037b82 */ /* 0x001e260000000800 */
[----:B------:R1:W5:Y:S01]  /*8ae0*/  @!P0 LDG.E.CONSTANT R8, desc[UR8][R4.64+-0x4] ;  /* 0xfffffc0804088981 */ /* 0x000362000c1e9900 */
[----:B------:R-:W-:Y:S01]  /*8af0*/  P2R R2, PR, RZ, 0x1 ;  /* 0x00000001ff027803 */ /* 0x000fe20000000000 */
[----:B-1----:R-:W-:Y:S01]  /*8b00*/  ULEA UR4, UR5, UR4, 0x18 ;  /* 0x0000000405047291 */ /* 0x002fe2000f8ec0ff */
[----:B------:R-:W-:-:S05]  /*8b10*/  IMAD R12, R9, 0x120, R28 ;  /* 0x00000120090c7824 */ /* 0x000fca00078e021c */
[----:B------:R-:W-:-:S05]  /*8b20*/  LEA R24, R12, UR4, 0x2 ;  /* 0x000000040c187c11 */ /* 0x000fca000f8e10ff */
[----:B------:R-:W-:Y:S01]  /*8b30*/  IMAD R4, R28, 0x20, R24 ;  /* 0x000000201c047824 */ /* 0x000fe200078e0218 */
[----:B------:R-:W-:Y:S01]  /*8b40*/  ISETP.NE.AND P0, PT, R32, RZ, PT ;  /* 0x000000ff2000720c */ /* 0x000fe20003f05270 */
[----:B--2---:R1:W-:Y:S04]  /*8b50*/  STS [R24], R6 ;  /* 0x0000000618007388 */ /* 0x0043e80000000800 */
        /* <DEDUP_REMOVED lines=9> */
[----:B------:R-:W2:Y:S04]  /*8bf0*/  LDS R29, [R4+0x20] ;  /* 0x00002000041d7984 */ /* 0x000ea80000000800 */
[----:B------:R-:W-:Y:S04]  /*8c00*/  LDS R10, [R4] ;  /* 0x00000000040a7984 */ /* 0x000fe80000000800 */
[----:B------:R-:W3:Y:S04]  /*8c10*/  LDS R12, [R4+0x4] ;  /* 0x00000400040c7984 */ /* 0x000ee80000000800 */
[----:B------:R-:W-:Y:S04]  /*8c20*/  LDS R14, [R4+0x8] ;  /* 0x00000800040e7984 */ /* 0x000fe80000000800 */
[----:B------:R-:W-:Y:S04]  /*8c30*/  LDS R16, [R4+0xc] ;  /* 0x00000c0004107984 */ /* 0x000fe80000000800 */
[----:B------:R-:W-:Y:S04]  /*8c40*/  LDS R18, [R4+0x10] ;  /* 0x0000100004127984 */ /* 0x000fe80000000800 */
[----:B------:R-:W-:Y:S04]  /*8c50*/  LDS R20, [R4+0x14] ;  /* 0x0000140004147984 */ /* 0x000fe80000000800 */
[----:B------:R-:W-:Y:S04]  /*8c60*/  LDS R22, [R4+0x18] ;  /* 0x0000180004167984 */ /* 0x000fe80000000800 */
[----:B------:R-:W-:Y:S01]  /*8c70*/  LDS R2, [R4+0x1c] ;  /* 0x00001c0004027984 */ /* 0x000fe20000000800 */
[----:B------:R-:W-:Y:S01]  /*8c80*/  BAR.SYNC.DEFER_BLOCKING 0x0 ;  /* 0x0000000000007b1d */ /* 0x000fe20000010000 */
[----:B-1----:R-:W-:-:S05]  /*8c90*/  LEA R6, R32, UR4, 0x2 ;  /* 0x0000000420067c11 */ /* 0x002fca000f8e10ff */
[----:B0-----:R-:W-:Y:S04]  /*8ca0*/  STS [R24], R3 ;  /* 0x0000000318007388 */ /* 0x001fe80000000800 */
        /* <DEDUP_REMOVED lines=9> */
[----:B------:R-:W-:Y:S04]  /*8d40*/  LDS R11, [R4] ;  /* 0x00000000040b7984 */ /* 0x000fe80000000800 */
[----:B------:R-:W-:Y:S04]  /*8d50*/  LDS R13, [R4+0x4] ;  /* 0x00000400040d7984 */ /* 0x000fe80000000800 */
[----:B------:R-:W-:Y:S04]  /*8d60*/  LDS R15, [R4+0x8] ;  /* 0x00000800040f7984 */ /* 0x000fe80000000800 */
[----:B------:R-:W-:Y:S04]  /*8d70*/  LDS R17, [R4+0xc] ;  /* 0x00000c0004117984 */ /* 0x000fe80000000800 */
[----:B------:R-:W-:Y:S04]  /*8d80*/  LDS R19, [R4+0x10] ;  /* 0x0000100004137984 */ /* 0x000fe80000000800 */
[----:B------:R-:W-:Y:S04]  /*8d90*/  LDS R21, [R4+0x14] ;  /* 0x0000140004157984 */ /* 0x000fe80000000800 */
[----:B------:R-:W-:Y:S04]  /*8da0*/  LDS R23, [R4+0x18] ;  /* 0x0000180004177984 */ /* 0x000fe80000000800 */
[----:B------:R-:W-:Y:S04]  /*8db0*/  LDS R3, [R4+0x1c] ;  /* 0x00001c0004037984 */ /* 0x000fe80000000800 */
[----:B------:R0:W-:Y:S01]  /*8dc0*/  LDS R0, [R4+0x20] ;  /* 0x0000200004007984 */ /* 0x0001e20000000800 */
[----:B------:R-:W-:Y:S06]  /*8dd0*/  BAR.SYNC.DEFER_BLOCKING 0x0 ;  /* 0x0000000000007b1d */ /* 0x000fec0000010000 */
[----:B--2---:R-:W-:Y:S02]  /*8de0*/  STS [R6+0x4d8], R29 ;  /* 0x0004d81d06007388 */ /* 0x004fe40000000800 */
[----:B------:R-:W-:Y:S06]  /*8df0*/  BAR.SYNC.DEFER_BLOCKING 0x0 ;  /* 0x0000000000007b1d */ /* 0x000fec0000010000 */
[----:B------:R-:W1:Y:S01]  /*8e00*/  @P0 LDS R8, [R6+0x4d4] ;  /* 0x0004d40006080984 */ /* 0x000e620000000800 */
[----:B------:R-:W-:-:S04]  /*8e10*/  IMAD R7, R32, 0x9, RZ ;  /* 0x0000000920077824 */ /* 0x000fc800078e02ff */
[C---:B------:R-:W-:Y:S01]  /*8e20*/  VIADD R5, R7.reuse, 0x1 ;  /* 0x0000000107057836 */ /* 0x040fe20000000000 */
[----:B------:R-:W-:Y:S01]  /*8e30*/  ISETP.EQ.U32.AND P4, PT, R26, R7, PT ;  /* 0x000000071a00720c */ /* 0x000fe20003f82070 */
[C---:B------:R-:W-:Y:S01]  /*8e40*/  VIADD R25, R7.reuse, 0x2 ;  /* 0x0000000207197836 */ /* 0x040fe20000000000 */
[----:B---3--:R-:W-:Y:S01]  /*8e50*/  ISETP.NE.AND P5, PT, R10, R12, PT ;  /* 0x0000000c0a00720c */ /* 0x008fe20003fa5270 */
[C---:B------:R-:W-:Y:S01]  /*8e60*/  VIADD R27, R7.reuse, 0x3 ;  /* 0x00000003071b7836 */ /* 0x040fe20000000000 */
[C---:B------:R-:W-:Y:S01]  /*8e70*/  ISETP.EQ.U32.AND P2, PT, R26.reuse, R5, PT ;  /* 0x000000051a00720c */ /* 0x040fe20003f42070 */
[----:B------:R-:W-:Y:S01]  /*8e80*/  VIADD R5, R7, 0x4 ;  /* 0x0000000407057836 */ /* 0x000fe20000000000 */
[----:B------:R-:W-:Y:S02]  /*8e90*/  ISETP.EQ.U32.AND P3, PT, R26, R25, PT ;  /* 0x000000191a00720c */ /* 0x000fe40003f62070 */
[----:B------:R-:W-:Y:S02]  /*8ea0*/  ISETP.EQ.OR.EX P5, PT, R30, RZ, P5, P2 ;  /* 0x000000ff1e00720c */ /* 0x000fe40002fa2720 */
[----:B------:R-:W-:-:S02]  /*8eb0*/  ISETP.EQ.U32.AND P1, PT, R26, R27, PT ;  /* 0x0000001b1a00720c */ /* 0x000fc40003f22070 */
[----:B------:R-:W-:Y:S02]  /*8ec0*/  ISETP.EQ.U32.AND P2, PT, R26, R5, PT ;  /* 0x000000051a00720c */ /* 0x000fe40003f42070 */
[----:B0-----:R-:W-:Y:S02]  /*8ed0*/  SEL R4, RZ, 0x1, !P5 ;  /* 0x00000001ff047807 */ /* 0x001fe40006800000 */
[----:B-1----:R-:W-:-:S04]  /*8ee0*/  ISETP.NE.AND P0, PT, R8, R10, PT ;  /* 0x0000000a0800720c */ /* 0x002fc80003f05270 */
[----:B------:R-:W-:Y:S02]  /*8ef0*/  ISETP.EQ.OR.EX P4, PT, R30, RZ, P0, P4 ;  /* 0x000000ff1e00720c */ /* 0x000fe40000782740 */
[----:B------:R-:W-:Y:S02]  /*8f00*/  ISETP.NE.AND P0, PT, R12, R14, PT ;  /* 0x0000000e0c00720c */ /* 0x000fe40003f05270 */
[----:B------:R-:W-:Y:S02]  /*8f10*/  SEL R6, RZ, 0x1, !P4 ;  /* 0x00000001ff067807 */ /* 0x000fe40006000000 */
[----:B------:R-:W-:Y:S02]  /*8f20*/  ISETP.EQ.OR.EX P3, PT, R30, RZ, P0, P3 ;  /* 0x000000ff1e00720c */ /* 0x000fe40000762730 */
[----:B------:R-:W-:Y:S02]  /*8f30*/  ISETP.NE.AND P4, PT, R14, R16, PT ;  /* 0x000000100e00720c */ /* 0x000fe40003f85270 */
[----:B------:R-:W-:-:S02]  /*8f40*/  ISETP.NE.AND P0, PT, R16, R18, PT ;  /* 0x000000121000720c */ /* 0x000fc40003f05270 */
[----:B------:R-:W-:Y:S02]  /*8f50*/  SEL R27, RZ, 0x1, !P3 ;  /* 0x00000001ff1b7807 */ /* 0x000fe40005800000 */
[C---:B------:R-:W-:Y:S02]  /*8f60*/  ISETP.EQ.OR.EX P6, PT, R30.reuse, RZ, P4, P1 ;  /* 0x000000ff1e00720c */ /* 0x040fe400027c2710 */
[----:B------:R-:W-:Y:S02]  /*8f70*/  ISETP.EQ.OR.EX P2, PT, R30, RZ, P0, P2 ;  /* 0x000000ff1e00720c */ /* 0x000fe40000742720 */
[----:B------:R-:W-:Y:S02]  /*8f80*/  IADD3 R27, P0, P1, R27, R4, R6 ;  /* 0x000000041b1b7210 */ /* 0x000fe4000791e006 */
[----:B------:R-:W-:Y:S02]  /*8f90*/  SEL R5, RZ, 0x1, !P6 ;  /* 0x00000001ff057807 */ /* 0x000fe40007000000 */
[----:B------:R-:W-:-:S02]  /*8fa0*/  SEL R4, RZ, 0x1, !P2 ;  /* 0x00000001ff047807 */ /* 0x000fc40005000000 */
[----:B------:R-:W-:Y:S02]  /*8fb0*/  IADD3.X R24, PT, PT, RZ, RZ, RZ, P0, P1 ;  /* 0x000000ffff187210 */ /* 0x000fe400007e24ff */
[----:B------:R-:W-:Y:S01]  /*8fc0*/  IADD3 R27, P0, P1, R4, R27, R5 ;  /* 0x0000001b041b7210 */ /* 0x000fe2000791e005 */
[----:B------:R-:W-:-:S03]  /*8fd0*/  VIADD R5, R7, 0x5 ;  /* 0x0000000507057836 */ /* 0x000fc60000000000 */
[----:B------:R-:W-:Y:S02]  /*8fe0*/  IADD3.X R24, PT, PT, RZ, R24, RZ, P0, P1 ;  /* 0x00000018ff187210 */ /* 0x000fe400007e24ff */
[----:B------:R-:W-:Y:S01]  /*8ff0*/  ISETP.EQ.U32.AND P0, PT, R26, R5, PT ;  /* 0x000000051a00720c */ /* 0x000fe20003f02070 */
[----:B------:R-:W-:Y:S01]  /*9000*/  VIADD R5, R7, 0x6 ;  /* 0x0000000607057836 */ /* 0x000fe20000000000 */
[----:B------:R-:W-:Y:S02]  /*9010*/  ISETP.NE.AND P1, PT, R18, R20, PT ;  /* 0x000000141200720c */ /* 0x000fe40003f25270 */
[----:B------:R-:W-:Y:S02]  /*9020*/  ISETP.NE.AND P4, PT, R20, R22, PT ;  /* 0x000000161400720c */ /* 0x000fe40003f85270 */
[----:B------:R-:W-:Y:S02]  /*9030*/  ISETP.EQ.OR.EX P1, PT, R30, RZ, P1, P0 ;  /* 0x000000ff1e00720c */ /* 0x000fe40000f22700 */
[----:B------:R-:W-:-:S04]  /*9040*/  ISETP.EQ.U32.AND P0, PT, R26, R5, PT ;  /* 0x000000051a00720c */ /* 0x000fc80003f02070 */
[----:B------:R-:W-:Y:S02]  /*9050*/  ISETP.EQ.OR.EX P0, PT, R30, RZ, P4, P0 ;  /* 0x000000ff1e00720c */ /* 0x000fe40002702700 */
[----:B------:R-:W-:Y:S02]  /*9060*/  SEL R5, RZ, 0x1, !P1 ;  /* 0x00000001ff057807 */ /* 0x000fe40004800000 */
[----:B------:R-:W-:Y:S02]  /*9070*/  SEL R4, RZ, 0x1, !P0 ;  /* 0x00000001ff047807 */ /* 0x000fe40004000000 */
[----:B------:R-:W-:Y:S02]  /*9080*/  P2R R31, PR, RZ, 0x20 ;  /* 0x00000020ff1f7803 */ /* 0x000fe40000000000 */
[----:B------:R-:W-:Y:S01]  /*9090*/  IADD3 R27, P4, P5, R4, R27, R5 ;  /* 0x0000001b041b7210 */ /* 0x000fe20007d9e005 */
[C---:B------:R-:W-:Y:S02]  /*90a0*/  VIADD R5, R7.reuse, 0x7 ;  /* 0x0000000707057836 */ /* 0x040fe40000000000 */
[----:B------:R-:W-:Y:S01]  /*90b0*/  VIADD R7, R7, 0x8 ;  /* 0x0000000807077836 */ /* 0x000fe20000000000 */
[----:B------:R-:W-:-:S02]  /*90c0*/  IADD3.X R24, PT, PT, RZ, R24, RZ, P4, P5 ;  /* 0x00000018ff187210 */ /* 0x000fc400027ea4ff */
[----:B------:R-:W-:Y:S02]  /*90d0*/  ISETP.EQ.U32.AND P5, PT, R26, R5, PT ;  /* 0x000000051a00720c */ /* 0x000fe40003fa2070 */
[----:B------:R-:W-:Y:S02]  /*90e0*/  ISETP.NE.AND P4, PT, R22, R2, PT ;  /* 0x000000021600720c */ /* 0x000fe40003f85270 */
[----:B------:R-:W-:Y:S02]  /*90f0*/  P2R R34, PR, RZ, 0x40 ;  /* 0x00000040ff227803 */ /* 0x000fe40000000000 */
[----:B------:R-:W-:Y:S02]  /*9100*/  ISETP.EQ.OR.EX P5, PT, R30, RZ, P4, P5 ;  /* 0x000000ff1e00720c */ /* 0x000fe400027a2750 */
[----:B------:R-:W-:Y:S02]  /*9110*/  ISETP.EQ.U32.AND P4, PT, R26, R7, PT ;  /* 0x000000071a00720c */ /* 0x000fe40003f82070 */
[----:B------:R-:W-:-:S02]  /*9120*/  ISETP.NE.AND P6, PT, R2, R29, PT ;  /* 0x0000001d0200720c */ /* 0x000fc40003fc5270 */
[----:B------:R-:W-:Y:S02]  /*9130*/  P2R R33, PR, RZ, 0x8 ;  /* 0x00000008ff217803 */ /* 0x000fe40000000000 */
[----:B------:R-:W-:Y:S02]  /*9140*/  ISETP.EQ.OR.EX P4, PT, R30, RZ, P6, P4 ;  /* 0x000000ff1e00720c */ /* 0x000fe40003782740 */
[----:B------:R-:W-:Y:S02]  /*9150*/  ISETP.NE.AND P3, PT, R31, RZ, PT ;  /* 0x000000ff1f00720c */ /* 0x000fe40003f65270 */
[----:B------:R-:W-:Y:S02]  /*9160*/  SEL R5, RZ, 0x1, !P5 ;  /* 0x00000001ff057807 */ /* 0x000fe40006800000 */
[----:B------:R-:W-:Y:S02]  /*9170*/  SEL R4, RZ, 0x1, !P4 ;  /* 0x00000001ff047807 */ /* 0x000fe40006000000 */
[----:B------:R-:W-:-:S02]  /*9180*/  P2R R25, PR, RZ, 0x8 ;  /* 0x00000008ff197803 */ /* 0x000fc40000000000 */
[----:B------:R-:W-:-:S04]  /*9190*/  IADD3 R27, P3, P6, R4, R27, R5 ;  /* 0x0000001b041b7210 */ /* 0x000fc80007e7e005 */
[----:B------:R-:W-:Y:S02]  /*91a0*/  IADD3.X R24, PT, PT, RZ, R24, RZ, P3, P6 ;  /* 0x00000018ff187210 */ /* 0x000fe40001fec4ff */
[----:B------:R-:W-:-:S04]  /*91b0*/  ISETP.NE.AND P3, PT, R25, RZ, PT ;  /* 0x000000ff1900720c */ /* 0x000fc80003f65270 */
[----:B------:R-:W-:Y:S02]  /*91c0*/  SEL R4, R11, RZ, !P3 ;  /* 0x000000ff0b047207 */ /* 0x000fe40005800000 */
[----:B------:R-:W-:-:S03]  /*91d0*/  ISETP.NE.AND P3, PT, R33, RZ, PT ;  /* 0x000000ff2100720c */ /* 0x000fc60003f65270 */
[----:B------:R-:W-:-:S05]  /*91e0*/  IMAD.IADD R4, R13, 0x1, R4 ;  /* 0x000000010d047824 */ /* 0x000fca00078e0204 */
[----:B------:R-:W-:Y:S02]  /*91f0*/  SEL R4, R4, RZ, !P3 ;  /* 0x000000ff04047207 */ /* 0x000fe40005800000 */
[----:B------:R-:W-:-:S03]  /*9200*/  ISETP.NE.AND P6, PT, R34, RZ, PT ;  /* 0x000000ff2200720c */ /* 0x000fc60003fc5270 */
        /* <DEDUP_REMOVED lines=13> */
[----:B------:R-:W0:Y:S01]  /*92e0*/  SHFL.UP PT, R6, R0, 0x1, RZ ;  /* 0x0420000000067989 */ /* 0x000e2200000e00ff */
[----:B------:R-:W-:-:S03]  /*92f0*/  ISETP.NE.U32.AND P4, PT, R27, RZ, PT ;  /* 0x000000ff1b00720c */ /* 0x000fc60003f85070 */
[----:B------:R-:W1:Y:S01]  /*9300*/  SHFL.UP PT, R4, R27, 0x1, RZ ;  /* 0x042000001b047989 */ /* 0x000e6200000e00ff */
[----:B------:R-:W-:-:S03]  /*9310*/  ISETP.NE.AND.EX P4, PT, R24, RZ, PT, P4 ;  /* 0x000000ff1800720c */ /* 0x000fc60003f85340 */
[----:B------:R-:W2:Y:S01]  /*9320*/  SHFL.UP PT, R5, R24, 0x1, RZ ;  /* 0x0420000018057989 */ /* 0x000ea200000e00ff */
[----:B0-----:R-:W-:Y:S02]  /*9330*/  SEL R6, R6, RZ, !P4 ;  /* 0x000000ff06067207 */ /* 0x001fe40006000000 */
[----:B------:R-:W-:-:S04]  /*9340*/  ISETP.GE.AND P4, PT, R28, 0x1, PT ;  /* 0x000000011c00780c */ /* 0x000fc80003f86270 */
[----:B------:R-:W-:-:S05]  /*9350*/  SEL R7, R6, RZ, P4 ;  /* 0x000000ff06077207 */ /* 0x000fca0002000000 */
[----:B------:R-:W-:Y:S01]  /*9360*/  IMAD.IADD R7, R0, 0x1, R7 ;  /* 0x0000000100077824 */ /* 0x000fe200078e0207 */
[----:B-1----:R-:W-:-:S04]  /*9370*/  SEL R4, R4, RZ, P4 ;  /* 0x000000ff04047207 */ /* 0x002fc80002000000 */
[----:B------:R-:W0:Y:S01]  /*9380*/  SHFL.UP PT, R6, R7, 0x2, RZ ;  /* 0x0440000007067989 */ /* 0x000e2200000e00ff */
[----:B--2---:R-:W-:Y:S02]  /*9390*/  SEL R5, R5, RZ, P4 ;  /* 0x000000ff05057207 */ /* 0x004fe40002000000 */
[----:B------:R-:W-:-:S05]  /*93a0*/  IADD3 R25, P4, PT, R4, R27, RZ ;  /* 0x0000001b04197210 */ /* 0x000fca0007f9e0ff */
[----:B------:R-:W-:Y:S01]  /*93b0*/  IMAD.X R27, R5, 0x1, R24, P4 ;  /* 0x00000001051b7824 */ /* 0x000fe200020e0618 */
[----:B------:R-:W1:Y:S01]  /*93c0*/  SHFL.UP PT, R0, R25, 0x2, RZ ;  /* 0x0440000019007989 */ /* 0x000e6200000e00ff */
[----:B------:R-:W-:-:S03]  /*93d0*/  ISETP.NE.U32.AND P4, PT, R25, RZ, PT ;  /* 0x000000ff1900720c */ /* 0x000fc60003f85070 */
[----:B------:R-:W2:Y:S01]  /*93e0*/  SHFL.UP PT, R4, R27, 0x2, RZ ;  /* 0x044000001b047989 */ /* 0x000ea200000e00ff */
[----:B------:R-:W-:-:S04]  /*93f0*/  ISETP.NE.AND.EX P4, PT, R27, RZ, PT, P4 ;  /* 0x000000ff1b00720c */ /* 0x000fc80003f85340 */
[----:B0-----:R-:W-:Y:S02]  /*9400*/  SEL R6, R6, RZ, !P4 ;  /* 0x000000ff06067207 */ /* 0x001fe40006000000 */
[----:B------:R-:W-:-:S04]  /*9410*/  ISETP.GE.AND P4, PT, R28, 0x2, PT ;  /* 0x000000021c00780c */ /* 0x000fc80003f86270 */
[----:B------:R-:W-:-:S05]  /*9420*/  SEL R6, R6, RZ, P4 ;  /* 0x000000ff06067207 */ /* 0x000fca0002000000 */
[----:B------:R-:W-:Y:S01]  /*9430*/  IMAD.IADD R6, R7, 0x1, R6 ;  /* 0x0000000107067824 */ /* 0x000fe200078e0206 */
[----:B-1----:R-:W-:Y:S02]  /*9440*/  SEL R0, R0, RZ, P4 ;  /* 0x000000ff00007207 */ /* 0x002fe40002000000 */
[----:B--2---:R-:W-:Y:S02]  /*9450*/  SEL R4, R4, RZ, P4 ;  /* 0x000000ff04047207 */ /* 0x004fe40002000000 */
[----:B------:R-:W0:Y:S01]  /*9460*/  SHFL.UP PT, R5, R6, 0x4, RZ ;  /* 0x0480000006057989 */ /* 0x000e2200000e00ff */
        /* <DEDUP_REMOVED lines=8> */
[----:B------:R-:W-:Y:S02]  /*94f0*/  SEL R5, R5, RZ, P4 ;  /* 0x000000ff05057207 */ /* 0x000fe40002000000 */
[----:B-1----:R-:W-:-:S03]  /*9500*/  SEL R0, R0, RZ, P4 ;  /* 0x000000ff00007207 */ /* 0x002fc60002000000 */
[----:B------:R-:W-:Y:S01]  /*9510*/  IMAD.IADD R5, R6, 0x1, R5 ;  /* 0x0000000106057824 */ /* 0x000fe200078e0205 */
[----:B--2---:R-:W-:Y:S02]  /*9520*/  SEL R4, R4, RZ, P4 ;  /* 0x000000ff04047207 */ /* 0x004fe40002000000 */
[----:B------:R-:W-:Y:S02]  /*9530*/  IADD3 R7, P4, PT, R0, R7, RZ ;  /* 0x0000000700077210 */ /* 0x000fe40007f9e0ff */
[----:B------:R-:W0:Y:S03]  /*9540*/  SHFL.UP PT, R6, R5, 0x8, RZ ;  /* 0x0500000005067989 */ /* 0x000e2600000e00ff */
[----:B------:R-:W-:Y:S01]  /*9550*/  IMAD.X R27, R4, 0x1, R25, P4 ;  /* 0x00000001041b7824 */ /* 0x000fe200020e0619 */
[----:B------:R-:W1:Y:S04]  /*9560*/  SHFL.UP PT, R0, R7, 0x8, RZ ;  /* 0x0500000007007989 */ /* 0x000e6800000e00ff */
[----:B------:R-:W2:Y:S01]  /*9570*/  SHFL.UP PT, R4, R27, 0x8, RZ ;  /* 0x050000001b047989 */ /* 0x000ea200000e00ff */
[----:B------:R-:W-:-:S04]  /*9580*/  ISETP.NE.U32.AND P4, PT, R7, RZ, PT ;  /* 0x000000ff0700720c */ /* 0x000fc80003f85070 */
[----:B------:R-:W-:-:S04]  /*9590*/  ISETP.NE.AND.EX P4, PT, R27, RZ, PT, P4 ;  /* 0x000000ff1b00720c */ /* 0x000fc80003f85340 */
[----:B0-----:R-:W-:Y:S02]  /*95a0*/  SEL R6, R6, RZ, !P4 ;  /* 0x000000ff06067207 */ /* 0x001fe40006000000 */
[----:B------:R-:W-:-:S04]  /*95b0*/  ISETP.GE.AND P4, PT, R28, 0x8, PT ;  /* 0x000000081c00780c */ /* 0x000fc80003f86270 */
[----:B------:R-:W-:Y:S02]  /*95c0*/  SEL R6, R6, RZ, P4 ;  /* 0x000000ff06067207 */ /* 0x000fe40002000000 */
[----:B-1----:R-:W-:Y:S02]  /*95d0*/  SEL R0, R0, RZ, P4 ;  /* 0x000000ff00007207 */ /* 0x002fe40002000000 */
[----:B--2---:R-:W-:Y:S01]  /*95e0*/  SEL R4, R4, RZ, P4 ;  /* 0x000000ff04047207 */ /* 0x004fe20002000000 */
[----:B------:R-:W-:Y:S01]  /*95f0*/  IMAD.IADD R6, R5, 0x1, R6 ;  /* 0x0000000105067824 */ /* 0x000fe200078e0206 */
[----:B------:R-:W-:-:S04]  /*9600*/  IADD3 R25, P4, PT, R0, R7, RZ ;  /* 0x0000000700197210 */ /* 0x000fc80007f9e0ff */
[----:B------:R-:W0:Y:S01]  /*9610*/  SHFL.UP PT, R5, R6, 0x10, RZ ;  /* 0x0600000006057989 */ /* 0x000e2200000e00ff */
[----:B------:R-:W-:-:S03]  /*9620*/  IMAD.X R24, R4, 0x1, R27, P4 ;  /* 0x0000000104187824 */ /* 0x000fc600020e061b */
[----:B------:R-:W1:Y:S04]  /*9630*/  SHFL.UP PT, R0, R25, 0x10, RZ ;  /* 0x0600000019007989 */ /* 0x000e6800000e00ff */
[----:B------:R-:W2:Y:S01]  /*9640*/  SHFL.UP PT, R4, R24, 0x10, RZ ;  /* 0x0600000018047989 */ /* 0x000ea200000e00ff */
[----:B------:R-:W-:-:S04]  /*9650*/  ISETP.NE.U32.AND P4, PT, R25, RZ, PT ;  /* 0x000000ff1900720c */ /* 0x000fc80003f85070 */
[----:B------:R-:W-:-:S04]  /*9660*/  ISETP.NE.AND.EX P4, PT, R24, RZ, PT, P4 ;  /* 0x000000ff1800720c */ /* 0x000fc80003f85340 */
[----:B0-----:R-:W-:Y:S02]  /*9670*/  SEL R7, R5, RZ, !P4 ;  /* 0x000000ff05077207 */ /* 0x001fe40006000000 */
[----:B------:R-:W-:-:S04]  /*9680*/  ISETP.GE.AND P4, PT, R28, 0x10, PT ;  /* 0x000000101c00780c */ /* 0x000fc80003f86270 */
[----:B-1----:R-:W-:Y:S02]  /*9690*/  SEL R0, R0, RZ, P4 ;  /* 0x000000ff00007207 */ /* 0x002fe40002000000 */
[----:B--2---:R-:W-:Y:S02]  /*96a0*/  SEL R5, R4, RZ, P4 ;  /* 0x000000ff04057207 */ /* 0x004fe40002000000 */
[----:B------:R-:W-:Y:S02]  /*96b0*/  SEL R7, R7, RZ, P4 ;  /* 0x000000ff07077207 */ /* 0x000fe40002000000 */
[----:B------:R-:W-:Y:S02]  /*96c0*/  ISETP.NE.AND P4, PT, R28, 0x1f, PT ;  /* 0x0000001f1c00780c */ /* 0x000fe40003f85270 */
[----:B------:R-:W-:Y:S01]  /*96d0*/  IADD3 R4, P5, PT, R0, R25, RZ ;  /* 0x0000001900047210 */ /* 0x000fe20007fbe0ff */
[----:B------:R-:W-:-:S04]  /*96e0*/  IMAD.IADD R33, R6, 0x1, R7 ;  /* 0x0000000106217824 */ /* 0x000fc800078e0207 */
[----:B------:R-:W-:-:S06]  /*96f0*/  IMAD.X R5, R5, 0x1, R24, P5 ;  /* 0x0000000105057824 */ /* 0x000fcc00028e0618 */
[----:B------:R-:W-:-:S05]  /*9700*/  @!P4 LEA R40, R9, UR4, 0x4 ;  /* 0x000000040928cc11 */ /* 0x000fca000f8e20ff */
[----:B------:R-:W-:Y:S04]  /*9710*/  @!P4 STS.64 [R40], R4 ;  /* 0x000000042800c388 */ /* 0x000fe80000000a00 */
[----:B------:R-:W-:Y:S01]  /*9720*/  @!P4 STS [R40+0x8], R33 ;  /* 0x000008212800c388 */ /* 0x000fe20000000800 */
[----:B------:R-:W-:Y:S06]  /*9730*/  BAR.SYNC.DEFER_BLOCKING 0x0 ;  /* 0x0000000000007b1d */ /* 0x000fec0000010000 */
[----:B------:R-:W-:Y:S04]  /*9740*/  LDS.64 R34, [UR4+0x10] ;  /* 0x00001004ff227984 */ /* 0x000fe80008000a00 */
[----:B------:R-:W0:Y:S04]  /*9750*/  LDS.64 R36, [UR4] ;  /* 0x00000004ff247984 */ /* 0x000e280008000a00 */
[----:B------:R-:W1:Y:S04]  /*9760*/  LDS R0, [UR4+0x8] ;  /* 0x00000804ff007984 */ /* 0x000e680008000800 */
[----:B------:R-:W2:Y:S04]  /*9770*/  LDS R27, [UR4+0x18] ;  /* 0x00001804ff1b7984 */ /* 0x000ea80008000800 */
[----:B------:R-:W3:Y:S04]  /*9780*/  LDS.64 R24, [UR4+0x20] ;  /* 0x00002004ff187984 */ /* 0x000ee80008000a00 */
[----:B------:R-:W4:Y:S04]  /*9790*/  LDS R38, [UR4+0x28] ;  /* 0x00002804ff267984 */ /* 0x000f280008000800 */
[----:B------:R-:W5:Y:S04]  /*97a0*/  LDS.64 R6, [UR4+0x30] ;  /* 0x00003004ff067984 */ /* 0x000f680008000a00 */
[----:B------:R-:W-:Y:S01]  /*97b0*/  LDS R40, [UR4+0x58] ;  /* 0x00005804ff287984 */ /* 0x000fe20008000800 */
[----:B0-----:R-:W-:-:S05]  /*97c0*/  IADD3 R41, P4, PT, R36, R34, RZ ;  /* 0x0000002224297210 */ /* 0x001fca0007f9e0ff */
[----:B------:R-:W-:Y:S01]  /*97d0*/  IMAD.X R43, R37, 0x1, R35, P4 ;  /* 0x00000001252b7824 */ /* 0x000fe200020e0623 */
[----:B------:R-:W-:-:S04]  /*97e0*/  ISETP.NE.U32.AND P4, PT, R34, RZ, PT ;  /* 0x000000ff2200720c */ /* 0x000fc80003f85070 */
[----:B------:R-:W-:-:S04]  /*97f0*/  ISETP.NE.AND.EX P4, PT, R35, RZ, PT, P4 ;  /* 0x000000ff2300720c */ /* 0x000fc80003f85340 */
[----:B-1----:R-:W-:Y:S02]  /*9800*/  SEL R34, R0, RZ, !P4 ;  /* 0x000000ff00227207 */ /* 0x002fe40006000000 */
[----:B------:R-:W-:-:S03]  /*9810*/  ISETP.NE.AND P4, PT, R9, 0x2, PT ;  /* 0x000000020900780c */ /* 0x000fc60003f85270 */
[----:B--2---:R-:W-:Y:S01]  /*9820*/  IMAD.IADD R27, R27, 0x1, R34 ;  /* 0x000000011b1b7824 */ /* 0x004fe200078e0222 */
[----:B------:R-:W-:Y:S01]  /*9830*/  SEL R42, R41, R36, !P4 ;  /* 0x00000024292a7207 */ /* 0x000fe20006000000 */
[----:B------:R-:W-:Y:S01]  /*9840*/  LDS.64 R34, [UR4+0x40] ;  /* 0x00004004ff227984 */ /* 0x000fe20008000a00 */
[----:B------:R-:W-:Y:S02]  /*9850*/  SEL R44, R43, R37, !P4 ;  /* 0x000000252b2c7207 */ /* 0x000fe40006000000 */
[----:B------:R-:W-:Y:S01]  /*9860*/  SEL R0, R27, R0, !P4 ;  /* 0x000000001b007207 */ /* 0x000fe20006000000 */
[----:B------:R-:W0:Y:S01]  /*9870*/  LDS R36, [UR4+0x38] ;  /* 0x00003804ff247984 */ /* 0x000e220008000800 */
[----:B---3--:R-:W-:-:S05]  /*9880*/  IADD3 R37, P4, PT, R24, R41, RZ ;  /* 0x0000002918257210 */ /* 0x008fca0007f9e0ff */
[----:B------:R-:W-:Y:S01]  /*9890*/  IMAD.X R43, R25, 0x1, R43, P4 ;  /* 0x00000001192b7824 */ /* 0x000fe200020e062b */
[----:B------:R-:W-:-:S04]  /*98a0*/  ISETP.NE.U32.AND P4, PT, R24, RZ, PT ;  /* 0x000000ff1800720c */ /* 0x000fc80003f85070 */
[----:B------:R-:W-:Y:S02]  /*98b0*/  ISETP.NE.AND.EX P4, PT, R25, RZ, PT, P4 ;  /* 0x000000ff1900720c */ /* 0x000fe40003f85340 */
[----:B------:R-:W-:Y:S02]  /*98c0*/  LDS.64 R24, [UR4+0x50] ;  /* 0x00005004ff187984 */ /* 0x000fe40008000a00 */
[----:B------:R-:W-:Y:S02]  /*98d0*/  SEL R27, R27, RZ, !P4 ;  /* 0x000000ff1b1b7207 */ /* 0x000fe40006000000 */
[----:B------:R-:W-:-:S03]  /*98e0*/  ISETP.NE.AND P4, PT, R9, 0x3, PT ;  /* 0x000000030900780c */ /* 0x000fc60003f85270 */
[----:B----4-:R-:W-:Y:S01]  /*98f0*/  IMAD.IADD R27, R38, 0x1, R27 ;  /* 0x00000001261b7824 */ /* 0x010fe200078e021b */
[----:B------:R-:W-:Y:S01]  /*9900*/  SEL R42, R37, R42, !P4 ;  /* 0x0000002a252a7207 */ /* 0x000fe20006000000 */
[----:B------:R-:W1:Y:S01]  /*9910*/  LDS R38, [UR4+0x48] ;  /* 0x00004804ff267984 */ /* 0x000e620008000800 */
[----:B------:R-:W-:Y:S02]  /*9920*/  SEL R44, R43, R44, !P4 ;  /* 0x0000002c2b2c7207 */ /* 0x000fe40006000000 */
[----:B------:R-:W-:Y:S02]  /*9930*/  SEL R0, R27, R0, !P4 ;  /* 0x000000001b007207 */ /* 0x000fe40006000000 */
[----:B-----5:R-:W-:-:S05]  /*9940*/  IADD3 R37, P4, PT, R6, R37, RZ ;  /* 0x0000002506257210 */ /* 0x020fca0007f9e0ff */
[----:B------:R-:W-:Y:S01]  /*9950*/  IMAD.X R43, R7, 0x1, R43, P4 ;  /* 0x00000001072b7824 */ /* 0x000fe200020e062b */
[----:B------:R-:W-:-:S04]  /*9960*/  ISETP.NE.U32.AND P4, PT, R6, RZ, PT ;  /* 0x000000ff0600720c */ /* 0x000fc80003f85070 */
[----:B------:R-:W-:-:S04]  /*9970*/  ISETP.NE.AND.EX P4, PT, R7, RZ, PT, P4 ;  /* 0x000000ff0700720c */ /* 0x000fc80003f85340 */
[----:B------:R-:W-:Y:S02]  /*9980*/  SEL R27, R27, RZ, !P4 ;  /* 0x000000ff1b1b7207 */ /* 0x000fe40006000000 */
[----:B------:R-:W-:-:S03]  /*9990*/  ISETP.NE.AND P4, PT, R9, 0x4, PT ;  /* 0x000000040900780c */ /* 0x000fc60003f85270 */
[----:B0-----:R-:W-:Y:S01]  /*99a0*/  IMAD.IADD R27, R36, 0x1, R27 ;  /* 0x00000001241b7824 */ /* 0x001fe200078e021b */
[----:B------:R-:W-:Y:S02]  /*99b0*/  SEL R6, R37, R42, !P4 ;  /* 0x0000002a25067207 */ /* 0x000fe40006000000 */
[----:B------:R-:W-:Y:S02]  /*99c0*/  SEL R42, R43, R44, !P4 ;  /* 0x0000002c2b2a7207 */ /* 0x000fe40006000000 */
[----:B------:R-:W-:Y:S02]  /*99d0*/  SEL R0, R27, R0, !P4 ;  /* 0x000000001b007207 */ /* 0x000fe40006000000 */
[C---:B------:R-:W-:Y:S02]  /*99e0*/  IADD3 R7, P4, PT, R34.reuse, R37, RZ ;  /* 0x0000002522077210 */ /* 0x040fe40007f9e0ff */
[----:B------:R-:W0:Y:S03]  /*99f0*/  LDS.64 R36, [UR4+0x60] ;  /* 0x00006004ff247984 */ /* 0x000e260008000a00 */
[----:B------:R-:W-:Y:S01]  /*9a00*/  IMAD.X R43, R35, 0x1, R43, P4 ;  /* 0x00000001232b7824 */ /* 0x000fe200020e062b */
[----:B------:R-:W-:-:S02]  /*9a10*/  ISETP.NE.U32.AND P4, PT, R34, RZ, PT ;  /* 0x000000ff2200720c */ /* 0x000fc40003f85070 */
[----:B------:R-:W2:Y:S02]  /*9a20*/  LDS R34, [UR4+0x68] ;  /* 0x00006804ff227984 */ /* 0x000ea40008000800 */
[----:B------:R-:W-:-:S04]  /*9a30*/  ISETP.NE.AND.EX P4, PT, R35, RZ, PT, P4 ;  /* 0x000000ff2300720c */ /* 0x000fc80003f85340 */
[----:B------:R-:W-:Y:S02]  /*9a40*/  SEL R27, R27, RZ, !P4 ;  /* 0x000000ff1b1b7207 */ /* 0x000fe40006000000 */
[----:B------:R-:W-:-:S03]  /*9a50*/  ISETP.NE.AND P4, PT, R9, 0x5, PT ;  /* 0x000000050900780c */ /* 0x000fc60003f85270 */
[----:B-1----:R-:W-:Y:S01]  /*9a60*/  IMAD.IADD R27, R38, 0x1, R27 ;  /* 0x00000001261b7824 */ /* 0x002fe200078e021b */
[----:B------:R-:W-:Y:S02]  /*9a70*/  SEL R38, R7, R6, !P4 ;  /* 0x0000000607267207 */ /* 0x000fe40006000000 */
[----:B------:R-:W-:Y:S02]  /*9a80*/  SEL R42, R43, R42, !P4 ;  /* 0x0000002a2b2a7207 */ /* 0x000fe40006000000 */
[----:B------:R-:W-:Y:S02]  /*9a90*/  SEL R0, R27, R0, !P4 ;  /* 0x000000001b007207 */ /* 0x000fe40006000000 */
[C---:B------:R-:W-:Y:S02]  /*9aa0*/  IADD3 R35, P4, PT, R24.reuse, R7, RZ ;  /* 0x0000000718237210 */ /* 0x040fe40007f9e0ff */
[----:B------:R-:W1:Y:S03]  /*9ab0*/  LDS.64 R6, [UR4+0x70] ;  /* 0x00007004ff067984 */ /* 0x000e660008000a00 */
[----:B------:R-:W-:Y:S01]  /*9ac0*/  IMAD.X R43, R25, 0x1, R43, P4 ;  /* 0x00000001192b7824 */ /* 0x000fe200020e062b */
[----:B------:R-:W-:-:S04]  /*9ad0*/  ISETP.NE.U32.AND P4, PT, R24, RZ, PT ;  /* 0x000000ff1800720c */ /* 0x000fc80003f85070 */
[----:B------:R-:W-:-:S04]  /*9ae0*/  ISETP.NE.AND.EX P4, PT, R25, RZ, PT, P4 ;  /* 0x000000ff1900720c */ /* 0x000fc80003f85340 */
[----:B------:R-:W-:Y:S02]  /*9af0*/  SEL R27, R27, RZ, !P4 ;  /* 0x000000ff1b1b7207 */ /* 0x000fe40006000000 */
[----:B------:R-:W-:-:S03]  /*9b00*/  ISETP.NE.AND P4, PT, R9, 0x6, PT ;  /* 0x000000060900780c */ /* 0x000fc60003f85270 */
[----:B------:R-:W-:Y:S01]  /*9b10*/  IMAD.IADD R27, R40, 0x1, R27 ;  /* 0x00000001281b7824 */ /* 0x000fe200078e021b */
[----:B------:R-:W-:Y:S02]  /*9b20*/  SEL R24, R35, R38, !P4 ;  /* 0x0000002623187207 */ /* 0x000fe40006000000 */
[----:B------:R-:W-:Y:S01]  /*9b30*/  SEL R40, R43, R42, !P4 ;  /* 0x0000002a2b287207 */ /* 0x000fe20006000000 */
[----:B------:R-:W3:Y:S01]  /*9b40*/  LDS R38, [UR4+0x78] ;  /* 0x00007804ff267984 */ /* 0x000ee20008000800 */
[----:B------:R-:W-:Y:S02]  /*9b50*/  SEL R0, R27, R0, !P4 ;  /* 0x000000001b007207 */ /* 0x000fe40006000000 */
[----:B0-----:R-:W-:-:S05]  /*9b60*/  IADD3 R35, P4, PT, R36, R35, RZ ;  /* 0x0000002324237210 */ /* 0x001fca0007f9e0ff */
[----:B------:R-:W-:Y:S01]  /*9b70*/  IMAD.X R43, R37, 0x1, R43, P4 ;  /* 0x00000001252b7824 */ /* 0x000fe200020e062b */
[----:B------:R-:W-:-:S04]  /*9b80*/  ISETP.NE.U32.AND P4, PT, R36, RZ, PT ;  /* 0x000000ff2400720c */ /* 0x000fc80003f85070 */
[----:B------:R-:W-:-:S04]  /*9b90*/  ISETP.NE.AND.EX P4, PT, R37, RZ, PT, P4 ;  /* 0x000000ff2500720c */ /* 0x000fc80003f85340 */
[----:B------:R-:W-:Y:S02]  /*9ba0*/  SEL R27, R27, RZ, !P4 ;  /* 0x000000ff1b1b7207 */ /* 0x000fe40006000000 */
[----:B------:R-:W-:-:S03]  /*9bb0*/  ISETP.NE.AND P4, PT, R9, 0x7, PT ;  /* 0x000000070900780c */ /* 0x000fc60003f85270 */
[----:B--2---:R-:W-:Y:S01]  /*9bc0*/  IMAD.IADD R25, R34, 0x1, R27 ;  /* 0x0000000122197824 */ /* 0x004fe200078e021b */
[----:B------:R-:W-:Y:S02]  /*9bd0*/  SEL R34, R35, R24, !P4 ;  /* 0x0000001823227207 */ /* 0x000fe40006000000 */
[----:B------:R-:W-:Y:S02]  /*9be0*/  SEL R41, R43, R40, !P4 ;  /* 0x000000282b297207 */ /* 0x000fe40006000000 */
[----:B------:R-:W-:Y:S02]  /*9bf0*/  SEL R24, R25, R0, !P4 ;  /* 0x0000000019187207 */ /* 0x000fe40006000000 */
[----:B-1----:R-:W-:-:S05]  /*9c00*/  IADD3 R35, P4, PT, R6, R35, RZ ;  /* 0x0000002306237210 */ /* 0x002fca0007f9e0ff */
[----:B------:R-:W-:Y:S01]  /*9c10*/  IMAD.X R36, R7, 0x1, R43, P4 ;  /* 0x0000000107247824 */ /* 0x000fe200020e062b */
[----:B------:R-:W-:-:S04]  /*9c20*/  ISETP.NE.U32.AND P4, PT, R6, RZ, PT ;  /* 0x000000ff0600720c */ /* 0x000fc80003f85070 */
[----:B------:R-:W-:-:S04]  /*9c30*/  ISETP.NE.AND.EX P4, PT, R7, RZ, PT, P4 ;  /* 0x000000ff0700720c */ /* 0x000fc80003f85340 */
[----:B------:R-:W-:Y:S02]  /*9c40*/  SEL R37, R25, RZ, !P4 ;  /* 0x000000ff19257207 */ /* 0x000fe40006000000 */
[----:B------:R-:W-:Y:S01]  /*9c50*/  ISETP.GE.U32.AND P4, PT, R32, 0x20, PT ;  /* 0x000000202000780c */ /* 0x000fe20003f86070 */
[----:B------:R0:W1:Y:S04]  /*9c60*/  SHFL.UP PT, R27, R4, 0x1, RZ ;  /* 0x04200000041b7989 */ /* 0x00006800000e00ff */
[----:B------:R0:W2:Y:S01]  /*9c70*/  SHFL.UP PT, R0, R5, 0x1, RZ ;  /* 0x0420000005007989 */ /* 0x0000a200000e00ff */
[----:B---3--:R-:W-:-:S03]  /*9c80*/  IMAD.IADD R37, R38, 0x1, R37 ;  /* 0x0000000126257824 */ /* 0x008fc600078e0225 */
[----:B------:R0:W3:Y:S04]  /*9c90*/  SHFL.UP PT, R9, R33, 0x1, RZ ;  /* 0x0420000021097989 */ /* 0x0000e800000e00ff */
[----:B------:R-:W-:Y:S05]  /*9ca0*/  @!P4 BRA `(.L_x_1021) ;  /* 0x00000000002cc947 */ /* 0x000fea0003800000 */
[----:B------:R-:W-:Y:S02]  /*9cb0*/  ISETP.NE.AND P5, PT, R28, RZ, PT ;  /* 0x000000ff1c00720c */ /* 0x000fe40003fa5270 */
[C---:B-1----:R-:W-:Y:S02]  /*9cc0*/  ISETP.NE.U32.AND P4, PT, R27.reuse, RZ, PT ;  /* 0x000000ff1b00720c */ /* 0x042fe40003f85070 */
[----:B------:R-:W-:Y:S02]  /*9cd0*/  SEL R27, R27, RZ, P5 ;  /* 0x000000ff1b1b7207 */ /* 0x000fe40002800000 */
[C---:B--2---:R-:W-:Y:S02]  /*9ce0*/  ISETP.NE.AND.EX P4, PT, R0.reuse, RZ, PT, P4 ;  /* 0x000000ff0000720c */ /* 0x044fe40003f85340 */
[----:B------:R-:W-:Y:S02]  /*9cf0*/  SEL R0, R0, RZ, P5 ;  /* 0x000000ff00007207 */ /* 0x000fe40002800000 */
[----:B0-----:R-:W-:-:S02]  /*9d00*/  SEL R4, R24, RZ, !P4 ;  /* 0x000000ff18047207 */ /* 0x001fc40006000000 */
[----:B------:R-:W-:-:S03]  /*9d10*/  IADD3 R27, P4, PT, R27, R34, RZ ;  /* 0x000000221b1b7210 */ /* 0x000fc60007f9e0ff */
[----:B---3--:R-:W-:Y:S02]  /*9d20*/  @P5 IMAD.IADD R24, R9, 0x1, R4 ;  /* 0x0000000109185824 */ /* 0x008fe400078e0204 */
[----:B------:R-:W-:Y:S02]  /*9d30*/  IMAD.X R0, R0, 0x1, R41, P4 ;  /* 0x0000000100007824 */ /* 0x000fe400020e0629 */
[----:B------:R-:W-:Y:S01]  /*9d40*/  IMAD.MOV.U32 R9, RZ, RZ, R24 ;  /* 0x000000ffff097224 */ /* 0x000fe200078e0018 */
[----:B------:R-:W-:Y:S06]  /*9d50*/  BRA `(.L_x_1022) ;  /* 0x0000001000587947 */ /* 0x000fec0003800000 */
.L_x_1021:
[----:B------:R-:W4:Y:S01]  /*9d60*/  LDC.64 R24, c[0x0][0x3b0] ;  /* 0x0000ec00ff187b82 */ /* 0x000f220000000a00 */
[----:B------:R-:W-:Y:S01]  /*9d70*/  ISETP.NE.AND P4, PT, R32, RZ, PT ;  /* 0x000000ff2000720c */ /* 0x000fe20003f85270 */
[----:B------:R-:W5:-:S12]  /*9d80*/  LDCU UR5, c[0x0][0x370] ;  /* 0x00006e00ff0577ac */ /* 0x000f580008000800 */
[----:B------:R-:W-:Y:S01]  /*9d90*/  @!P4 IMAD.MOV.U32 R6, RZ, RZ, R35 ;  /* 0x000000ffff06c224 */ /* 0x000fe200078e0023 */
[----:B------:R1:W-:Y:S01]  /*9da0*/  @!P4 STS [UR4+0xd0], R37 ;  /* 0x0000d025ff00c988 */ /* 0x0003e20008000804 */
[----:B------:R-:W-:Y:S02]  /*9db0*/  @!P4 IMAD.MOV.U32 R7, RZ, RZ, R36 ;  /* 0x000000ffff07c224 */ /* 0x000fe400078e0024 */
[----:B0-----:R-:W-:Y:S02]  /*9dc0*/  @!P4 IMAD.MOV.U32 R4, RZ, RZ, R37 ;  /* 0x000000ffff04c224 */ /* 0x001fe400078e0025 */
[----:B------:R-:W-:Y:S01]  /*9dd0*/  @!P4 IMAD.MOV.U32 R5, RZ, RZ, 0x64 ;  /* 0x00000064ff05c424 */ /* 0x000fe200078e00ff */
[----:B------:R0:W-:Y:S01]  /*9de0*/  @!P4 STS.64 [UR4+0xc8], R6 ;  /* 0x0000c806ff00c988 */ /* 0x0001e20008000a04 */
[----:B-----5:R-:W-:Y:S01]  /*9df0*/  UISETP.GT.U32.AND UP0, UPT, UR5, 0x1f3, UPT ;  /* 0x000001f30500788c */ /* 0x020fe2000bf04070 */
[----:B----4-:R-:W-:-:S05]  /*9e00*/  IMAD.WIDE.U32 R24, R39, 0x10, R24 ;  /* 0x0000001027187825 */ /* 0x010fca00078e0018 */
[----:B------:R0:W-:Y:S03]  /*9e10*/  @!P4 ST.E.128.STRONG.GPU desc[UR8][R24.64+0x200], R4 ;  /* 0x000200041800c985 */ /* 0x0001e6000c10fd08 */
[----:B-1----:R-:W-:Y:S05]  /*9e20*/  BRA.U UP0, `(.L_x_1023) ;  /* 0x0000000100087547 */ /* 0x002fea000b800000 */
[----:B------:R1:W-:Y:S06]  /*9e30*/  MEMBAR.SC.CTA ;  /* 0x0000000000007992 */ /* 0x0003ec0000000000 */
[----:B-1----:R-:W-:Y:S05]  /*9e40*/  BRA `(.L_x_1024) ;  /* 0x0000000000087947 */ /* 0x002fea0003800000 */
.L_x_1023:
[----:B------:R-:W-:Y:S05]  /*9e50*/  NANOSLEEP 0x1c2 ;  /* 0x000001c20000795d */ /* 0x000fea0003800000 */
[----:B------:R-:W-:Y:S01]  /*9e60*/  NOP ;  /* 0x0000000000007918 */ /* 0x000fe20000000000 */
.L_x_1024:
[----:B0-----:R-:W-:-:S03]  /*9e70*/  IMAD.WIDE.U32 R4, R32, 0x10, RZ ;  /* 0x0000001020047825 */ /* 0x001fc600078e00ff */
[----:B------:R-:W-:Y:S02]  /*9e80*/  LOP3.LUT R7, R4, 0xfffffff0, RZ, 0x3c, !PT ;  /* 0xfffffff004077812 */ /* 0x000fe400078e3cff */
[----:B------:R-:W-:Y:S02]  /*9e90*/  LOP3.LUT R5, RZ, R5, RZ, 0x33, !PT ;  /* 0x00000005ff057212 */ /* 0x000fe400078e33ff */
[----:B------:R-:W-:-:S05]  /*9ea0*/  IADD3 R24, P4, PT, R24, R7, RZ ;  /* 0x0000000718187210 */ /* 0x000fca0007f9e0ff */
[----:B------:R-:W-:-:S08]  /*9eb0*/  IMAD.X R25, R25, 0x1, R5, P4 ;  /* 0x0000000119197824 */ /* 0x000fd000020e0605 */
.L_x_1026:
[----:B------:R-:W4:Y:S01]  /*9ec0*/  LD.E.128.STRONG.GPU R4, desc[UR8][R24.64+0x200] ;  /* 0x0002000818047980 */ /* 0x000f22000c10fd00 */
[----:B------:R-:W-:Y:S05]  /*9ed0*/  YIELD ;  /* 0x0000000000007946 */ /* 0x000fea0003800000 */
[----:B------:R-:W-:Y:S01]  /*9ee0*/  UMOV UR5, 0xffffffff ;  /* 0xffffffff00057882 */ /* 0x000fe20000000000 */
[----:B----4-:R-:W-:Y:S02]  /*9ef0*/  ISETP.NE.AND P4, PT, R5, 0x63, PT ;  /* 0x000000630500780c */ /* 0x010fe40003f85270 */
[----:B------:R-:W-:Y:S11]  /*9f00*/  BRA.DIV UR5, `(.L_x_1025) ;  /* 0x0000003e05047947 */ /* 0x000ff6000b800000 */
[----:B------:R-:W-:-:S13]  /*9f10*/  VOTE.ANY P4, !P4 ;  /* 0x0000000000ff7806 */ /* 0x000fda0006080100 */
.L_x_1179:
[----:B------:R-:W-:Y:S05]  /*9f20*/  @P4 BRA `(.L_x_1026) ;  /* 0xfffffffc00e44947 */ /* 0x000fea000383ffff */
[----:B------:R-:W-:Y:S01]  /*9f30*/  UMOV UR5, 0xffffffff ;  /* 0xffffffff00057882 */ /* 0x000fe20000000000 */
[----:B------:R-:W-:Y:S01]  /*9f40*/  ISETP.NE.AND P4, PT, R5, 0x65, PT ;  /* 0x000000650500780c */ /* 0x000fe20003f85270 */
[----:B------:R-:W-:Y:S02]  /*9f50*/  IMAD.MOV.U32 R40, RZ, RZ, R6 ;  /* 0x000000ffff287224 */ /* 0x000fe400078e0006 */
        /* <DEDUP_REMOVED lines=10> */
[----:B------:R0:W4:Y:S04]  /*a000*/  SHFL.DOWN PT, R24, R41, 0x1, R33 ;  /* 0x0820000029187989 */ /* 0x00012800000e0021 */
[----:B------:R0:W0:Y:S02]  /*a010*/  SHFL.DOWN PT, R6, R38, 0x1, R33 ;  /* 0x0820000026067989 */ /* 0x00002400000e0021 */
.L_x_1185:
[----:B------:R-:W-:Y:S01]  /*a020*/  ISETP.GE.AND P5, PT, R28, R33, PT ;  /* 0x000000211c00720c */ /* 0x000fe20003fa6270 */
[----:B------:R-:W-:-:S12]  /*a030*/  UMOV UR5, 0xffffffff ;  /* 0xffffffff00057882 */ /* 0x000fd80000000000 */
[----:B-1----:R-:W-:-:S05]  /*a040*/  @!P5 IADD3 R25, P4, PT, R25, R40, RZ ;  /* 0x000000281919d210 */ /* 0x002fca0007f9e0ff */
[----:B----4-:R-:W-:Y:S01]  /*a050*/  @!P5 IMAD.X R24, R24, 0x1, R41, P4 ;  /* 0x000000011818d824 */ /* 0x010fe200020e0629 */
[----:B------:R-:W-:Y:S01]  /*a060*/  @!P5 ISETP.NE.U32.AND P4, PT, R40, RZ, PT ;  /* 0x000000ff2800d20c */ /* 0x000fe20003f85070 */
[----:B0-----:R-:W-:-:S03]  /*a070*/  @!P5 IMAD.MOV.U32 R40, RZ, RZ, R25 ;  /* 0x000000ffff28d224 */ /* 0x001fc600078e0019 */
[----:B------:R-:W-:-:S04]  /*a080*/  @!P5 ISETP.NE.AND.EX P4, PT, R41, RZ, PT, P4 ;  /* 0x000000ff2900d20c */ /* 0x000fc80003f85340 */
[----:B------:R-:W-:Y:S01]  /*a090*/  @!P5 SEL R25, R6, RZ, !P4 ;  /* 0x000000ff0619d207 */ /* 0x000fe20006000000 */
[----:B------:R-:W-:Y:S08]  /*a0a0*/  BRA.DIV UR5, `(.L_x_1028) ;  /* 0x0000003e05307947 */ /* 0x000ff0000b800000 */
.L_x_1188:
[----:B------:R-:W-:Y:S01]  /*a0b0*/  UMOV UR5, 0xffffffff ;  /* 0xffffffff00057882 */ /* 0x000fe20000000000 */
[----:B------:R-:W-:Y:S02]  /*a0c0*/  @!P5 IMAD.MOV.U32 R41, RZ, RZ, R24 ;  /* 0x000000ffff29d224 */ /* 0x000fe400078e0018 */
[----:B------:R-:W-:Y:S01]  /*a0d0*/  @!P5 IMAD.IADD R38, R38, 0x1, R25 ;  /* 0x000000012626d824 */ /* 0x000fe200078e0219 */
[----:B------:R-:W-:Y:S06]  /*a0e0*/  BRA.DIV UR5, `(.L_x_1029) ;  /* 0x0000003e05407947 */ /* 0x000fec000b800000 */
[----:B------:R0:W1:Y:S04]  /*a0f0*/  SHFL.DOWN PT, R25, R40, 0x2, R33 ;  /* 0x0840000028197989 */ /* 0x00006800000e0021 */
[----:B------:R0:W4:Y:S04]  /*a100*/  SHFL.DOWN PT, R24, R41, 0x2, R33 ;  /* 0x0840000029187989 */ /* 0x00012800000e0021 */
[----:B------:R0:W0:Y:S02]  /*a110*/  SHFL.DOWN PT, R6, R38, 0x2, R33 ;  /* 0x0840000026067989 */ /* 0x00002400000e0021 */
.L_x_1193:
[----:B------:R-:W-:Y:S01]  /*a120*/  VIADD R43, R28, 0x2 ;  /* 0x000000021c2b7836 */ /* 0x000fe20000000000 */
[----:B------:R-:W-:-:S04]  /*a130*/  UMOV UR5, 0xffffffff ;  /* 0xffffffff00057882 */ /* 0x000fc80000000000 */
[----:B------:R-:W-:-:S13]  /*a140*/  ISETP.GT.AND P5, PT, R43, R33, PT ;  /* 0x000000212b00720c */ /* 0x000fda0003fa4270 */
[----:B------:R-:W-:-:S04]  /*a150*/  @!P5 ISETP.NE.U32.AND P4, PT, R40, RZ, PT ;  /* 0x000000ff2800d20c */ /* 0x000fc80003f85070 */
[----:B------:R-:W-:-:S04]  /*a160*/  @!P5 ISETP.NE.AND.EX P4, PT, R41, RZ, PT, P4 ;  /* 0x000000ff2900d20c */ /* 0x000fc80003f85340 */
[----:B0-----:R-:W-:Y:S02]  /*a170*/  @!P5 SEL R45, R6, RZ, !P4 ;  /* 0x000000ff062dd207 */ /* 0x001fe40006000000 */
[----:B-1----:R-:W-:-:S05]  /*a180*/  @!P5 IADD3 R25, P4, PT, R25, R40, RZ ;  /* 0x000000281919d210 */ /* 0x002fca0007f9e0ff */
[----:B----4-:R-:W-:Y:S01]  /*a190*/  @!P5 IMAD.X R24, R24, 0x1, R41, P4 ;  /* 0x000000011818d824 */ /* 0x010fe200020e0629 */
[----:B------:R-:W-:Y:S07]  /*a1a0*/  BRA.DIV UR5, `(.L_x_1030) ;  /* 0x0000003e05647947 */ /* 0x000fee000b800000 */
.L_x_1196:
[----:B------:R-:W-:Y:S01]  /*a1b0*/  UMOV UR5, 0xffffffff ;  /* 0xffffffff00057882 */ /* 0x000fe20000000000 */
[----:B------:R-:W-:Y:S02]  /*a1c0*/  @!P5 IMAD.MOV.U32 R40, RZ, RZ, R25 ;  /* 0x000000ffff28d224 */ /* 0x000fe400078e0019 */
[----:B------:R-:W-:Y:S02]  /*a1d0*/  @!P5 IMAD.MOV.U32 R41, RZ, RZ, R24 ;  /* 0x000000ffff29d224 */ /* 0x000fe400078e0018 */
[----:B------:R-:W-:Y:S01]  /*a1e0*/  @!P5 IMAD.IADD R38, R38, 0x1, R45 ;  /* 0x000000012626d824 */ /* 0x000fe200078e022d */
[----:B------:R-:W-:Y:S06]  /*a1f0*/  BRA.DIV UR5, `(.L_x_1031) ;  /* 0x0000003e05707947 */ /* 0x000fec000b800000 */
[----:B------:R0:W1:Y:S04]  /*a200*/  SHFL.DOWN PT, R25, R40, 0x4, R33 ;  /* 0x0880000028197989 */ /* 0x00006800000e0021 */
[----:B------:R0:W4:Y:S04]  /*a210*/  SHFL.DOWN PT, R24, R41, 0x4, R33 ;  /* 0x0880000029187989 */ /* 0x00012800000e0021 */
[----:B------:R0:W0:Y:S02]  /*a220*/  SHFL.DOWN PT, R6, R38, 0x4, R33 ;  /* 0x0880000026067989 */ /* 0x00002400000e0021 */
.L_x_1201:
        /* <DEDUP_REMOVED lines=9> */
.L_x_1204:
        /* <DEDUP_REMOVED lines=8> */
.L_x_1209:
        /* <DEDUP_REMOVED lines=9> */
.L_x_1212:
        /* <DEDUP_REMOVED lines=8> */
.L_x_1217:
[----:B------:R-:W-:Y:S01]  /*a450*/  VIADD R4, R28, 0x10 ;  /* 0x000000101c047836 */ /* 0x000fe20000000000 */
[----:B------:R-:W5:Y:S01]  /*a460*/  LDC.64 R24, c[0x0][0x3b0] ;  /* 0x0000ec00ff187b82 */ /* 0x000f620000000a00 */
[----:B------:R-:W-:Y:S01]  /*a470*/  UMOV UR5, 0xffffffff ;  /* 0xffffffff00057882 */ /* 0x000fe20000000000 */
[----:B------:R-:W-:Y:S02]  /*a480*/  LOP3.LUT R32, RZ, R32, RZ, 0x33, !PT ;  /* 0x00000020ff207212 */ /* 0x000fe400078e33ff */
[----:B------:R-:W-:-:S13]  /*a490*/  ISETP.GT.AND P4, PT, R4, R33, PT ;  /* 0x000000210400720c */ /* 0x000fda0003f84270 */
[----:B-1----:R-:W-:-:S05]  /*a4a0*/  @!P4 IADD3 R47, P5, PT, R47, R40, RZ ;  /* 0x000000282f2fc210 */ /* 0x002fca0007fbe0ff */
[----:B----4-:R-:W-:Y:S01]  /*a4b0*/  @!P4 IMAD.X R46, R46, 0x1, R41, P5 ;  /* 0x000000012e2ec824 */ /* 0x010fe200028e0629 */
[----:B------:R-:W-:Y:S01]  /*a4c0*/  @!P4 ISETP.NE.U32.AND P5, PT, R40, RZ, PT ;  /* 0x000000ff2800c20c */ /* 0x000fe20003fa5070 */
[----:B0-----:R-:W-:Y:S01]  /*a4d0*/  @!P4 IMAD.MOV.U32 R40, RZ, RZ, R47 ;  /* 0x000000ffff28c224 */ /* 0x001fe200078e002f */
[----:B-----5:R-:W-:Y:S02]  /*a4e0*/  IADD3 R24, P6, PT, R24, 0x200, RZ ;  /* 0x0000020018187810 */ /* 0x020fe40007fde0ff */
[----:B------:R-:W-:Y:S01]  /*a4f0*/  @!P4 ISETP.NE.AND.EX P5, PT, R41, RZ, PT, P5 ;  /* 0x000000ff2900c20c */ /* 0x000fe20003fa5350 */
[----:B------:R-:W-:-:S03]  /*a500*/  @!P4 IMAD.MOV.U32 R41, RZ, RZ, R46 ;  /* 0x000000ffff29c224 */ /* 0x000fc600078e002e */
[----:B------:R-:W-:Y:S02]  /*a510*/  @!P4 SEL R7, R6, RZ, !P5 ;  /* 0x000000ff0607c207 */ /* 0x000fe40006800000 */
[----:B------:R-:W-:-:S03]  /*a520*/  ISETP.NE.AND P5, PT, R5, 0x65, PT ;  /* 0x000000650500780c */ /* 0x000fc60003fa5270 */
[----:B------:R-:W-:Y:S01]  /*a530*/  @!P4 IMAD.IADD R38, R38, 0x1, R7 ;  /* 0x000000012626c824 */ /* 0x000fe200078e0207 */
[----:B------:R-:W-:Y:S09]  /*a540*/  BRA.DIV UR5, `(.L_x_1036) ;  /* 0x0000003e05d87947 */ /* 0x000ff2000b800000 */
.L_x_1220:
[----:B------:R-:W-:Y:S01]  /*a550*/  UMOV UR5, 0xffffffff ;  /* 0xffffffff00057882 */ /* 0x000fe20000000000 */
[----:B------:R-:W-:Y:S02]  /*a560*/  IMAD.X R25, RZ, RZ, R25, P6 ;  /* 0x000000ffff197224 */ /* 0x000fe400030e0619 */
[----:B------:R-:W-:Y:S01]  /*a570*/  IMAD.IADD R47, R32, 0x1, R39 ;  /* 0x00000001202f7824 */ /* 0x000fe200078e0227 */
[----:B------:R-:W-:Y:S06]  /*a580*/  BRA.DIV UR5, `(.L_x_1037) ;  /* 0x0000003e05e87947 */ /* 0x000fec000b800000 */
[----:B------:R-:W-:-:S13]  /*a590*/  VOTE.ALL P5, P5 ;  /* 0x0000000000ff7806 */ /* 0x000fda00028a0000 */
.L_x_1223:
[----:B------:R-:W-:Y:S05]  /*a5a0*/  @!P5 BRA `(.L_x_1038) ;  /* 0x0000000400b8d947 */ /* 0x000fea0003800000 */
.L_x_1052:
[----:B------:R-:W-:-:S07]  /*a5b0*/  IMAD.WIDE R32, R47, 0x10, R24 ;  /* 0x000000102f207825 */ /* 0x000fce00078e0218 */
.L_x_1040:
[----:B------:R-:W4:Y:S01]  /*a5c0*/  LD.E.128.STRONG.GPU R4, desc[UR8][R32.64+-0x200] ;  /* 0xfffe000820047980 */ /* 0x000f22000c10fd00 */
[----:B------:R-:W-:Y:S05]  /*a5d0*/  YIELD ;  /* 0x0000000000007946 */ /* 0x000fea0003800000 */
[----:B------:R-:W-:Y:S01]  /*a5e0*/  UMOV UR5, 0xffffffff ;  /* 0xffffffff00057882 */ /* 0x000fe20000000000 */
[----:B----4-:R-:W-:Y:S02]  /*a5f0*/  ISETP.NE.AND P4, PT, R5, 0x63, PT ;  /* 0x000000630500780c */ /* 0x010fe40003f85270 */
[----:B------:R-:W-:Y:S11]  /*a600*/  BRA.DIV UR5, `(.L_x_1039) ;  /* 0x0000003e05e47947 */ /* 0x000ff6000b800000 */
[----:B------:R-:W-:-:S13]  /*a610*/  VOTE.ANY P4, !P4 ;  /* 0x0000000000ff7806 */ /* 0x000fda0006080100 */
.L_x_1226:
        /* <DEDUP_REMOVED lines=13> */
[----:B------:R0:W4:Y:S04]  /*a6f0*/  SHFL.DOWN PT, R51, R32, 0x1, R33 ;  /* 0x0820000020337989 */ /* 0x00012800000e0021 */
[----:B------:R0:W0:Y:S02]  /*a700*/  SHFL.DOWN PT, R6, R46, 0x1, R33 ;  /* 0x082000002e067989 */ /* 0x00002400000e0021 */
.L_x_1232:
        /* <DEDUP_REMOVED lines=9> */
.L_x_1235:
[----:B------:R-:W-:Y:S01]  /*a7a0*/  UMOV UR5, 0xffffffff ;  /* 0xffffffff00057882 */ /* 0x000fe20000000000 */
[----:B------:R-:W-:Y:S02]  /*a7b0*/  @!P5 IMAD.MOV.U32 R32, RZ, RZ, R50 ;  /* 0x000000ffff20d224 */ /* 0x000fe400078e0032 */
[----:B------:R-:W-:Y:S01]  /*a7c0*/  @!P5 IMAD.IADD R46, R46, 0x1, R51 ;  /* 0x000000012e2ed824 */ /* 0x000fe200078e0233 */
[----:B------:R-:W-:Y:S06]  /*a7d0*/  BRA.DIV UR5, `(.L_x_1043) ;  /* 0x0000004205207947 */ /* 0x000fec000b800000 */
[----:B------:R0:W1:Y:S04]  /*a7e0*/  SHFL.DOWN PT, R48, R49, 0x2, R33 ;  /* 0x0840000031307989 */ /* 0x00006800000e0021 */
[----:B------:R0:W4:Y:S04]  /*a7f0*/  SHFL.DOWN PT, R51, R32, 0x2, R33 ;  /* 0x0840000020337989 */ /* 0x00012800000e0021 */
[----:B------:R0:W0:Y:S02]  /*a800*/  SHFL.DOWN PT, R6, R46, 0x2, R33 ;  /* 0x084000002e067989 */ /* 0x00002400000e0021 */
.L_x_1240:
[----:B------:R-:W-:Y:S01]  /*a810*/  ISETP.GT.AND P5, PT, R43, R33, PT ;  /* 0x000000212b00720c */ /* 0x000fe20003fa4270 */
        /* <DEDUP_REMOVED lines=8> */
.L_x_1243:
[----:B------:R-:W-:Y:S01]  /*a8a0*/  UMOV UR5, 0xffffffff ;  /* 0xffffffff00057882 */ /* 0x000fe20000000000 */
[----:B------:R-:W-:Y:S02]  /*a8b0*/  @!P5 IMAD.MOV.U32 R32, RZ, RZ, R50 ;  /* 0x000000ffff20d224 */ /* 0x000fe400078e0032 */
[----:B------:R-:W-:Y:S01]  /*a8c0*/  @!P5 IMAD.IADD R46, R46, 0x1, R51 ;  /* 0x000000012e2ed824 */ /* 0x000fe200078e0233 */
[----:B------:R-:W-:Y:S06]  /*a8d0*/  BRA.DIV UR5, `(.L_x_1045) ;  /* 0x0000004205547947 */ /* 0x000fec000b800000 */
[----:B------:R0:W1:Y:S04]  /*a8e0*/  SHFL.DOWN PT, R48, R49, 0x4, R33 ;  /* 0x0880000031307989 */ /* 0x00006800000e0021 */
[----:B------:R0:W4:Y:S04]  /*a8f0*/  SHFL.DOWN PT, R51, R32, 0x4, R33 ;  /* 0x0880000020337989 */ /* 0x00012800000e0021 */
[----:B------:R0:W0:Y:S02]  /*a900*/  SHFL.DOWN PT, R6, R46, 0x4, R33 ;  /* 0x088000002e067989 */ /* 0x00002400000e0021 */
.L_x_1248:
        /* <DEDUP_REMOVED lines=9> */
.L_x_1251:
[----:B------:R-:W-:Y:S01]  /*a9a0*/  UMOV UR5, 0xffffffff ;  /* 0xffffffff00057882 */ /* 0x000fe20000000000 */
[----:B------:R-:W-:Y:S02]  /*a9b0*/  @!P5 IMAD.MOV.U32 R32, RZ, RZ, R50 ;  /* 0x000000ffff20d224 */ /* 0x000fe400078e0032 */
[----:B------:R-:W-:Y:S01]  /*a9c0*/  @!P5 IMAD.IADD R46, R46, 0x1, R51 ;  /* 0x000000012e2ed824 */ /* 0x000fe200078e0233 */
[----:B------:R-:W-:Y:S06]  /*a9d0*/  BRA.DIV UR5, `(.L_x_1047) ;  /* 0x0000004205887947 */ /* 0x000fec000b800000 */
[----:B------:R0:W1:Y:S04]  /*a9e0*/  SHFL.DOWN PT, R48, R49, 0x8, R33 ;  /* 0x0900000031307989 */ /* 0x00006800000e0021 */
[----:B------:R0:W4:Y:S04]  /*a9f0*/  SHFL.DOWN PT, R51, R32, 0x8, R33 ;  /* 0x0900000020337989 */ /* 0x00012800000e0021 */
[----:B------:R0:W0:Y:S02]  /*aa00*/  SHFL.DOWN PT, R6, R46, 0x8, R33 ;  /* 0x090000002e067989 */ /* 0x00002400000e0021 */
.L_x_1256:
        /* <DEDUP_REMOVED lines=9> */
.L_x_1259:
[----:B------:R-:W-:Y:S01]  /*aaa0*/  UMOV UR5, 0xffffffff ;  /* 0xffffffff00057882 */ /* 0x000fe20000000000 */
[----:B------:R-:W-:Y:S02]  /*aab0*/  @!P5 IMAD.MOV.U32 R32, RZ, RZ, R50 ;  /* 0x000000ffff20d224 */ /* 0x000fe400078e0032 */
[----:B------:R-:W-:Y:S01]  /*aac0*/  @!P5 IMAD.IADD R46, R46, 0x1, R51 ;  /* 0x000000012e2ed824 */ /* 0x000fe200078e0233 */
[----:B------:R-:W-:Y:S06]  /*aad0*/  BRA.DIV UR5, `(.L_x_1049) ;  /* 0x0000004205bc7947 */ /* 0x000fec000b800000 */
[----:B------:R0:W1:Y:S01]  /*aae0*/  SHFL.DOWN PT, R48, R49, 0x10, R33 ;  /* 0x0a00000031307989 */ /* 0x00006200000e0021 */
[----:B------:R-:W-:-:S03]  /*aaf0*/  VIADD R50, R28, 0x10 ;  /* 0x000000101c327836 */ /* 0x000fc60000000000 */
[----:B------:R0:W4:Y:S04]  /*ab00*/  SHFL.DOWN PT, R51, R32, 0x10, R33 ;  /* 0x0a00000020337989 */ /* 0x00012800000e0021 */
[----:B------:R0:W0:Y:S02]  /*ab10*/  SHFL.DOWN PT, R6, R46, 0x10, R33 ;  /* 0x0a0000002e067989 */ /* 0x00002400000e0021 */
.L_x_1264:
[----:B------:R-:W-:Y:S01]  /*ab20*/  ISETP.GT.AND P5, PT, R50, R33, PT ;  /* 0x000000213200720c */ /* 0x000fe20003fa4270 */
[----:B------:R-:W-:-:S12]  /*ab30*/  UMOV UR5, 0xffffffff ;  /* 0xffffffff00057882 */ /* 0x000fd80000000000 */
[----:B------:R-:W-:-:S04]  /*ab40*/  @!P5 ISETP.NE.U32.AND P4, PT, R49, RZ, PT ;  /* 0x000000ff3100d20c */ /* 0x000fc80003f85070 */
[----:B------:R-:W-:-:S04]  /*ab50*/  @!P5 ISETP.NE.AND.EX P4, PT, R32, RZ, PT, P4 ;  /* 0x000000ff2000d20c */ /* 0x000fc80003f85340 */
[----:B0-----:R-:W-:Y:S02]  /*ab60*/  @!P5 SEL R7, R6, RZ, !P4 ;  /* 0x000000ff0607d207 */ /* 0x001fe40006000000 */
[----:B-1----:R-:W-:-:S03]  /*ab70*/  @!P5 IADD3 R48, P4, PT, R48, R49, RZ ;  /* 0x000000313030d210 */ /* 0x002fc60007f9e0ff */
[----:B------:R-:W-:Y:S02]  /*ab80*/  @!P5 IMAD.IADD R46, R46, 0x1, R7 ;  /* 0x000000012e2ed824 */ /* 0x000fe400078e0207 */
[----:B----4-:R-:W-:Y:S01]  /*ab90*/  @!P5 IMAD.X R51, R51, 0x1, R32, P4 ;  /* 0x000000013333d824 */ /* 0x010fe200020e0620 */
[----:B------:R-:W-:Y:S01]  /*aba0*/  ISETP.NE.U32.AND P4, PT, R40, RZ, PT ;  /* 0x000000ff2800720c */ /* 0x000fe20003f85070 */
[----:B------:R-:W-:Y:S02]  /*abb0*/  @!P5 IMAD.MOV.U32 R49, RZ, RZ, R48 ;  /* 0x000000ffff31d224 */ /* 0x000fe400078e0030 */
[----:B------:R-:W-:Y:S01]  /*abc0*/  @!P5 IMAD.MOV.U32 R32, RZ, RZ, R51 ;  /* 0x000000ffff20d224 */ /* 0x000fe200078e0033 */
[----:B------:R-:W-:Y:S02]  /*abd0*/  ISETP.NE.AND.EX P4, PT, R41, RZ, PT, P4 ;  /* 0x000000ff2900720c */ /* 0x000fe40003f85340 */
[----:B------:R-:W-:Y:S02]  /*abe0*/  ISETP.NE.AND P5, PT, R5, 0x65, PT ;  /* 0x000000650500780c */ /* 0x000fe40003fa5270 */
[----:B------:R-:W-:-:S02]  /*abf0*/  SEL R5, R46, RZ, !P4 ;  /* 0x000000ff2e057207 */ /* 0x000fc40006000000 */
[----:B------:R-:W-:Y:S01]  /*ac00*/  IADD3 R40, P6, PT, R40, R49, RZ ;  /* 0x0000003128287210 */ /* 0x000fe20007fde0ff */
[----:B------:R-:W-:-:S12]  /*ac10*/  BRA.DIV UR5, `(.L_x_1050) ;  /* 0x0000004205c47947 */ /* 0x000fd8000b800000 */
.L_x_1267:
[----:B------:R-:W-:Y:S01]  /*ac20*/  UMOV UR5, 0xffffffff ;  /* 0xffffffff00057882 */ /* 0x000fe20000000000 */
[----:B------:R-:W-:Y:S02]  /*ac30*/  IMAD.X R41, R41, 0x1, R32, P6 ;  /* 0x0000000129297824 */ /* 0x000fe400030e0620 */
[----:B------:R-:W-:Y:S02]  /*ac40*/  IMAD.IADD R38, R5, 0x1, R38 ;  /* 0x0000000105267824 */ /* 0x000fe400078e0226 */
[----:B------:R-:W-:Y:S01]  /*ac50*/  VIADD R47, R47, 0xffffffe0 ;  /* 0xffffffe02f2f7836 */ /* 0x000fe20000000000 */
[----:B------:R-:W-:Y:S06]  /*ac60*/  BRA.DIV UR5, `(.L_x_1051) ;  /* 0x0000004205d07947 */ /* 0x000fec000b800000 */
[----:B------:R-:W-:-:S13]  /*ac70*/  VOTE.ALL P5, P5 ;  /* 0x0000000000ff7806 */ /* 0x000fda00028a0000 */
.L_x_1270:
[----:B------:R-:W-:Y:S05]  /*ac80*/  @P5 BRA `(.L_x_1052) ;  /* 0xfffffff800485947 */ /* 0x000fea000383ffff */
.L_x_1038:
[----:B------:R-:W0:Y:S01]  /*ac90*/  S2R R4, SR_TID.X ;  /* 0x0000000000047919 */ /* 0x000e220000002100 */
[----:B------:R-:W-:Y:S01]  /*aca0*/  BSSY.RECONVERGENT B0, `(.L_x_1053) ;  /* 0x0000018000007945 */ /* 0x000fe20003800200 */
[----:B------:R-:W-:Y:S02]  /*acb0*/  IMAD.MOV.U32 R24, RZ, RZ, R40 ;  /* 0x000000ffff187224 */ /* 0x000fe400078e0028 */
[----:B------:R-:W-:Y:S01]  /*acc0*/  IMAD.MOV.U32 R25, RZ, RZ, R41 ;  /* 0x000000ffff197224 */ /* 0x000fe200078e0029 */
[----:B0-----:R-:W-:-:S13]  /*acd0*/  ISETP.NE.AND P4, PT, R4, RZ, PT ;  /* 0x000000ff0400720c */ /* 0x001fda0003f85270 */
[----:B------:R-:W-:Y:S05]  /*ace0*/  @P4 BRA `(.L_x_1054) ;  /* 0x00000000004c4947 */ /* 0x000fea0003800000 */
        /* <DEDUP_REMOVED lines=19> */
.L_x_1054:
[----:B------:R-:W-:Y:S05]  /*ae20*/  BSYNC.RECONVERGENT B0 ;  /* 0x0000000000007941 */ /* 0x000fea0003800200 */
.L_x_1053:
[----:B------:R-:W-:-:S13]  /*ae30*/  ISETP.NE.AND P4, PT, R28, RZ, PT ;  /* 0x000000ff1c00720c */ /* 0x000fda0003f85270 */
[----:B0-----:R-:W0:Y:S01]  /*ae40*/  @!P4 S2R R5, SR_CgaCtaId ;  /* 0x000000000005c919 */ /* 0x001e220000008800 */
[----:B------:R-:W-:Y:S01]  /*ae50*/  @!P4 MOV R4, 0x400 ;  /* 0x000004000004c802 */ /* 0x000fe20000000f00 */
[----:B------:R-:W-:Y:S02]  /*ae60*/  @!P4 IMAD.MOV.U32 R27, RZ, RZ, R24 ;  /* 0x000000ffff1bc224 */ /* 0x000fe400078e0018 */
[----:B--2---:R-:W-:Y:S02]  /*ae70*/  @!P4 IMAD.MOV.U32 R0, RZ, RZ, R25 ;  /* 0x000000ffff00c224 */ /* 0x004fe400078e0019 */
[----:B---3--:R-:W-:Y:S01]  /*ae80*/  @!P4 IMAD.MOV.U32 R9, RZ, RZ, R38 ;  /* 0x000000ffff09c224 */ /* 0x008fe200078e0026 */
[----:B0-----:R-:W-:-:S05]  /*ae90*/  @!P4 LEA R5, R5, R4, 0x18 ;  /* 0x000000040505c211 */ /* 0x001fca00078ec0ff */
[----:B------:R0:W-:Y:S04]  /*aea0*/  @!P4 STS.64 [R5+0x88], R24 ;  /* 0x000088180500c388 */ /* 0x0001e80000000a00 */
[----:B------:R0:W-:Y:S02]  /*aeb0*/  @!P4 STS [R5+0x90], R38 ;  /* 0x000090260500c388 */ /* 0x0001e40000000800 */
.L_x_1022:
[----:B------:R-:W0:Y:S01]  /*aec0*/  S2R R33, SR_TID.X ;  /* 0x0000000000217919 */ /* 0x000e220000002100 */
[----:B------:R-:W-:Y:S01]  /*aed0*/  ISETP.NE.AND P4, PT, R8, R10, PT ;  /* 0x0000000a0800720c */ /* 0x000fe20003f85270 */
[----:B------:R-:W-:Y:S05]  /*aee0*/  WARPSYNC.ALL ;  /* 0x0000000000007948 */ /* 0x000fea0003800000 */
[----:B------:R-:W-:Y:S06]  /*aef0*/  BAR.SYNC.DEFER_BLOCKING 0x0 ;  /* 0x0000000000007b1d */ /* 0x000fec0000010000 */
[----:B------:R-:W-:Y:S01]  /*af00*/  BSSY.RECONVERGENT B0, `(.L_x_1055) ;  /* 0x0000015000007945 */ /* 0x000fe20003800200 */
[----:B0-----:R-:W-:-:S05]  /*af10*/  IMAD R25, R33, 0x9, RZ ;  /* 0x0000000921197824 */ /* 0x001fca00078e02ff */
[----:B------:R-:W-:-:S04]  /*af20*/  ISETP.EQ.U32.AND P5, PT, R26, R25, PT ;  /* 0x000000191a00720c */ /* 0x000fc80003fa2070 */
[----:B------:R-:W-:Y:S02]  /*af30*/  ISETP.EQ.OR.EX P6, PT, R30, RZ, P4, P5 ;  /* 0x000000ff1e00720c */ /* 0x000fe400027c2750 */
[----:B------:R-:W-:Y:S02]  /*af40*/  ISETP.NE.AND P4, PT, R33, RZ, PT ;  /* 0x000000ff2100720c */ /* 0x000fe40003f85270 */
[----:B------:R-:W-:Y:S02]  /*af50*/  ISETP.NE.AND P5, PT, R31, RZ, PT ;  /* 0x000000ff1f00720c */ /* 0x000fe40003fa5270 */
[----:B------:R-:W-:Y:S02]  /*af60*/  P2R R7, PR, RZ, 0x40 ;  /* 0x00000040ff077803 */ /* 0x000fe40000000000 */
[----:B------:R-:W-:Y:S02]  /*af70*/  SEL R28, RZ, 0x1, !P5 ;  /* 0x00000001ff1c7807 */ /* 0x000fe40006800000 */
[----:B------:R-:W-:-:S05]  /*af80*/  SEL R24, RZ, 0x1, !P6 ;  /* 0x00000001ff187807 */ /* 0x000fca0007000000 */
[----:B------:R-:W-:Y:S05]  /*af90*/  @!P4 BRA `(.L_x_1056) ;  /* 0x00000000002cc947 */ /* 0x000fea0003800000 */
[----:B------:R-:W0:Y:S01]  /*afa0*/  S2UR UR6, SR_CgaCtaId ;  /* 0x00000000000679c3 */ /* 0x000e220000008800 */
[----:B------:R-:W-:Y:S01]  /*afb0*/  UMOV UR5, 0x400 ;  /* 0x0000040000057882 */ /* 0x000fe20000000000 */
[----:B------:R-:W-:-:S04]  /*afc0*/  ISETP.NE.U32.AND P4, PT, R27, RZ, PT ;  /* 0x000000ff1b00720c */ /* 0x000fc80003f85070 */
[----:B------:R-:W-:Y:S01]  /*afd0*/  ISETP.NE.AND.EX P4, PT, R0, RZ, PT, P4 ;  /* 0x000000ff0000720c */ /* 0x000fe20003f85340 */
[----:B0-----:R-:W-:-:S09]  /*afe0*/  ULEA UR5, UR6, UR5, 0x18 ;  /* 0x0000000506057291 */ /* 0x001fd2000f8ec0ff */
[----:B------:R-:W0:Y:S04]  /*aff0*/  LDS R6, [UR5+0x90] ;  /* 0x00009005ff067984 */ /* 0x000e280008000800 */
[----:B------:R-:W1:Y:S01]  /*b000*/  LDS.64 R4, [UR5+0x88] ;  /* 0x00008805ff047984 */ /* 0x000e620008000a00 */
[----:B0-----:R-:W-:Y:S02]  /*b010*/  SEL R6, R6, RZ, !P4 ;  /* 0x000000ff06067207 */ /* 0x001fe40006000000 */
[----:B-1----:R-:W-:-:S03]  /*b020*/  IADD3 R27, P4, PT, R4, R27, RZ ;  /* 0x0000001b041b7210 */ /* 0x002fc60007f9e0ff */
[----:B------:R-:W-:Y:S02]  /*b030*/  IMAD.IADD R9, R9, 0x1, R6 ;  /* 0x0000000109097824 */ /* 0x000fe400078e0206 */
[----:B------:R-:W-:-:S08]  /*b040*/  IMAD.X R0, R5, 0x1, R0, P4 ;  /* 0x0000000105007824 */ /* 0x000fd000020e0600 */
.L_x_1056:
[----:B------:R-:W-:Y:S05]  /*b050*/  BSYNC.RECONVERGENT B0 ;  /* 0x0000000000007941 */ /* 0x000fea0003800200 */
.L_x_1055:
[----:B------:R-:W-:Y:S01]  /*b060*/  IADD3 R28, P4, P5, R27, R28, R24 ;  /* 0x0000001c1b1c7210 */ /* 0x000fe20007d9e018 */
[C---:B------:R-:W-:Y:S01]  /*b070*/  VIADD R5, R25.reuse, 0x3 ;  /* 0x0000000319057836 */ /* 0x040fe20000000000 */
[----:B------:R-:W-:Y:S01]  /*b080*/  ISETP.NE.AND P6, PT, R22, R2, PT ;  /* 0x000000021600720c */ /* 0x000fe20003fc5270 */
[----:B------:R-:W0:Y:S01]  /*b090*/  S2UR UR5, SR_CgaCtaId ;  /* 0x00000000000579c3 */ /* 0x000e220000008800 */
[----:B------:R-:W-:Y:S01]  /*b0a0*/  IADD3.X R39, PT, PT, R0, RZ, RZ, P4, P5 ;  /* 0x000000ff00277210 */ /* 0x000fe200027ea4ff */
[----:B------:R-:W-:Y:S01]  /*b0b0*/  UMOV UR4, 0x400 ;  /* 0x0000040000047882 */ /* 0x000fe20000000000 */
[----:B------:R-:W-:Y:S01]  /*b0c0*/  ISETP.EQ.U32.AND P5, PT, R26, R5, PT ;  /* 0x000000051a00720c */ /* 0x000fe20003fa2070 */
[----:B------:R-:W-:Y:S01]  /*b0d0*/  VIADD R5, R25, 0x7 ;  /* 0x0000000719057836 */ /* 0x000fe20000000000 */
[----:B------:R-:W-:Y:S01]  /*b0e0*/  ISETP.NE.AND P4, PT, R14, R16, PT ;  /* 0x000000100e00720c */ /* 0x000fe20003f85270 */
[----:B------:R-:W-:Y:S01]  /*b0f0*/  BSSY.RECONVERGENT B0, `(.L_x_1057) ;  /* 0x0000135000007945 */ /* 0x000fe20003800200 */
[----:B------:R-:W-:-:S02]  /*b100*/  SEL R35, RZ, 0x1, !P2 ;  /* 0x00000001ff237807 */ /* 0x000fc40005000000 */
[----:B------:R-:W-:Y:S02]  /*b110*/  ISETP.EQ.OR.EX P4, PT, R30, RZ, P4, P5 ;  /* 0x000000ff1e00720c */ /* 0x000fe40002782750 */
[----:B------:R-:W-:Y:S02]  /*b120*/  ISETP.EQ.U32.AND P5, PT, R26, R5, PT ;  /* 0x000000051a00720c */ /* 0x000fe40003fa2070 */
[----:B------:R-:W-:Y:S02]  /*b130*/  SEL R5, RZ, 0x1, !P3 ;  /* 0x00000001ff057807 */ /* 0x000fe40005800000 */
[----:B------:R-:W-:Y:S02]  /*b140*/  ISETP.EQ.OR.EX P6, PT, R30, RZ, P6, P5 ;  /* 0x000000ff1e00720c */ /* 0x000fe400037c2750 */
[----:B------:R-:W-:Y:S02]  /*b150*/  ISETP.NE.AND P5, PT, R7, RZ, PT ;  /* 0x000000ff0700720c */ /* 0x000fe40003fa5270 */
[----:B------:R-:W-:-:S02]  /*b160*/  SEL R36, RZ, 0x1, !P1 ;  /* 0x00000001ff247807 */ /* 0x000fc40004800000 */
[----:B------:R-:W-:Y:S02]  /*b170*/  SEL R4, R9, RZ, !P5 ;  /* 0x000000ff09047207 */ /* 0x000fe40006800000 */
[----:B------:R-:W-:Y:S01]  /*b180*/  IADD3 R49, P5, PT, R27, R24, RZ ;  /* 0x000000181b317210 */ /* 0x000fe20007fbe0ff */
[----:B0-----:R-:W-:Y:S01]  /*b190*/  ULEA UR4, UR5, UR4, 0x18 ;  /* 0x0000000405047291 */ /* 0x001fe2000f8ec0ff */
[----:B------:R-:W-:Y:S01]  /*b1a0*/  SEL R37, RZ, 0x1, !P0 ;  /* 0x00000001ff257807 */ /* 0x000fe20004000000 */
[----:B------:R-:W-:Y:S01]  /*b1b0*/  IMAD.IADD R11, R11, 0x1, R4 ;  /* 0x000000010b0b7824 */ /* 0x000fe200078e0204 */
[----:B------:R-:W-:Y:S01]  /*b1c0*/  SEL R44, RZ, 0x1, !P6 ;  /* 0x00000001ff2c7807 */ /* 0x000fe20007000000 */
[----:B------:R-:W-:Y:S01]  /*b1d0*/  IMAD.X R46, RZ, RZ, R0, P5 ;  /* 0x000000ffff2e7224 */ /* 0x000fe200028e0600 */
[----:B------:R-:W-:Y:S02]  /*b1e0*/  IADD3 R32, P5, PT, R28, R5, RZ ;  /* 0x000000051c207210 */ /* 0x000fe40007fbe0ff */
[----:B------:R-:W-:-:S02]  /*b1f0*/  SEL R5, RZ, 0x1, !P4 ;  /* 0x00000001ff057807 */ /* 0x000fc40006000000 */
[----:B------:R-:W-:Y:S01]  /*b200*/  LDS R42, [UR4+0xc0] ;  /* 0x0000c004ff2a7984 */ /* 0x000fe20008000800 */
[----:B------:R-:W-:Y:S01]  /*b210*/  IMAD.X R41, RZ, RZ, R39, P5 ;  /* 0x000000ffff297224 */ /* 0x000fe200028e0627 */
[----:B------:R-:W-:-:S05]  /*b220*/  IADD3 R34, P5, PT, R32, R5, RZ ;  /* 0x0000000520227210 */ /* 0x000fca0007fbe0ff */
[----:B------:R-:W-:Y:S01]  /*b230*/  IMAD.X R43, RZ, RZ, R41, P5 ;  /* 0x000000ffff2b7224 */ /* 0x000fe200028e0629 */
[----:B------:R-:W-:-:S05]  /*b240*/  IADD3 R35, P5, PT, R34, R35, RZ ;  /* 0x0000002322237210 */ /* 0x000fca0007fbe0ff */
[----:B------:R-:W-:Y:S01]  /*b250*/  IMAD.X R38, RZ, RZ, R43, P5 ;  /* 0x000000ffff267224 */ /* 0x000fe200028e062b */
[----:B------:R-:W-:-:S05]  /*b260*/  IADD3 R36, P5, PT, R35, R36, RZ ;  /* 0x0000002423247210 */ /* 0x000fca0007fbe0ff */
[----:B------:R-:W-:Y:S01]  /*b270*/  IMAD.X R45, RZ, RZ, R38, P5 ;  /* 0x000000ffff2d7224 */ /* 0x000fe200028e0626 */
[----:B------:R-:W-:-:S05]  /*b280*/  IADD3 R37, P5, PT, R36, R37, RZ ;  /* 0x0000002524257210 */ /* 0x000fca0007fbe0ff */
[----:B------:R-:W-:Y:S01]  /*b290*/  IMAD.X R40, RZ, RZ, R45, P5 ;  /* 0x000000ffff287224 */ /* 0x000fe200028e062d */
[----:B------:R-:W-:-:S04]  /*b2a0*/  ISETP.NE.AND P5, PT, R31, RZ, PT ;  /* 0x000000ff1f00720c */ /* 0x000fc80003fa5270 */
[----:B------:R-:W-:Y:S02]  /*b2b0*/  SEL R4, R11, RZ, !P5 ;  /* 0x000000ff0b047207 */ /* 0x000fe40006800000 */
[----:B------:R-:W-:-:S03]  /*b2c0*/  IADD3 R47, P5, PT, R37, R44, RZ ;  /* 0x0000002c252f7210 */ /* 0x000fc60007fbe0ff */
[----:B------:R-:W-:Y:S02]  /*b2d0*/  IMAD.IADD R13, R13, 0x1, R4 ;  /* 0x000000010d0d7824 */ /* 0x000fe400078e0204 */
[----:B------:R-:W-:-:S03]  /*b2e0*/  IMAD.X R44, RZ, RZ, R40, P5 ;  /* 0x000000ffff2c7224 */ /* 0x000fc600028e0628 */
[----:B------:R-:W-:-:S05]  /*b2f0*/  SEL R4, R13, RZ, !P3 ;  /* 0x000000ff0d047207 */ /* 0x000fca0005800000 */
[----:B------:R-:W-:Y:S02]  /*b300*/  IMAD.IADD R15, R15, 0x1, R4 ;  /* 0x000000010f0f7824 */ /* 0x000fe400078e0204 */
[----:B------:R-:W0:Y:S03]  /*b310*/  LDS.64 R4, [UR4+0xc8] ;  /* 0x0000c804ff047984 */ /* 0x000e260008000a00 */
[----:B------:R-:W-:-:S05]  /*b320*/  SEL R6, R15, RZ, !P4 ;  /* 0x000000ff0f067207 */ /* 0x000fca0006000000 */
[----:B------:R-:W-:-:S05]  /*b330*/  IMAD.IADD R17, R17, 0x1, R6 ;  /* 0x0000000111117824 */ /* 0x000fca00078e0206 */
[----:B------:R-:W-:-:S05]  /*b340*/  SEL R6, R17, RZ, !P2 ;  /* 0x000000ff11067207 */ /* 0x000fca0005000000 */
[----:B------:R-:W-:Y:S02]  /*b350*/  IMAD.IADD R19, R19, 0x1, R6 ;  /* 0x0000000113137824 */ /* 0x000fe400078e0206 */
[----:B------:R-:W1:Y:S03]  /*b360*/  LDS.64 R6, [UR4+0xb8] ;  /* 0x0000b804ff067984 */ /* 0x000e660008000a00 */
[----:B------:R-:W-:-:S05]  /*b370*/  SEL R24, R19, RZ, !P1 ;  /* 0x000000ff13187207 */ /* 0x000fca0004800000 */
[----:B------:R-:W-:-:S05]  /*b380*/  IMAD.IADD R21, R21, 0x1, R24 ;  /* 0x0000000115157824 */ /* 0x000fca00078e0218 */
[----:B------:R-:W-:-:S05]  /*b390*/  SEL R24, R21, RZ, !P0 ;  /* 0x000000ff15187207 */ /* 0x000fca0004000000 */
[----:B------:R-:W-:Y:S01]  /*b3a0*/  IMAD.IADD R23, R23, 0x1, R24 ;  /* 0x0000000117177824 */ /* 0x000fe200078e0218 */
[----:B0-----:R-:W-:-:S04]  /*b3b0*/  ISETP.GE.U32.AND P5, PT, R4, 0x101, PT ;  /* 0x000001010400780c */ /* 0x001fc80003fa6070 */
[----:B------:R-:W-:Y:S02]  /*b3c0*/  SEL R24, R23, RZ, !P6 ;  /* 0x000000ff17187207 */ /* 0x000fe40007000000 */
[----:B------:R-:W-:-:S03]  /*b3d0*/  ISETP.GE.AND.EX P5, PT, R5, RZ, PT, P5 ;  /* 0x000000ff0500720c */ /* 0x000fc60003fa6350 */
[----:B------:R-:W-:-:S10]  /*b3e0*/  IMAD.IADD R3, R3, 0x1, R24 ;  /* 0x0000000103037824 */ /* 0x000fd400078e0218 */
[----:B------:R-:W-:Y:S05]  /*b3f0*/  @!P5 BRA `(.L_x_1058) ;  /* 0x000000080010d947 */ /* 0x000fea0003800000 */
[----:B------:R-:W-:Y:S01]  /*b400*/  ISETP.NE.U32.AND P5, PT, R26, R25, PT ;  /* 0x000000191a00720c */ /* 0x000fe20003fa5070 */
[----:B------:R-:W-:Y:S01]  /*b410*/  IMAD.MOV.U32 R0, RZ, RZ, 0x9 ;  /* 0x00000009ff007424 */ /* 0x000fe200078e00ff */
[----:B------:R-:W0:Y:S01]  /*b420*/  LDS.64 R24, [UR4+0xa8] ;  /* 0x0000a804ff187984 */ /* 0x000e220008000a00 */
[----:B------:R-:W-:Y:S01]  /*b430*/  ISETP.NE.AND P6, PT, R8, R10, PT ;  /* 0x0000000a0800720c */ /* 0x000fe20003fc5270 */
[----:B------:R-:W2:Y:S01]  /*b440*/  LDCU.64 UR12, c[0x0][0x398] ;  /* 0x00007300ff0c77ac */ /* 0x000ea20008000a00 */
[----:B------:R-:W-:Y:S01]  /*b450*/  BSSY.RECONVERGENT B1, `(.L_x_1059) ;  /* 0x000007d000017945 */ /* 0x000fe20003800200 */
[----:B------:R-:W-:Y:S01]  /*b460*/  BAR.SYNC.DEFER_BLOCKING 0x0 ;  /* 0x0000000000007b1d */ /* 0x000fe20000010000 */
[----:B------:R-:W-:Y:S02]  /*b470*/  ISETP.NE.AND.EX P5, PT, R30, RZ, !P6, P5 ;  /* 0x000000ff1e00720c */ /* 0x000fe400077a5350 */
[----:B------:R-:W-:Y:S01]  /*b480*/  ISETP.NE.AND P6, PT, R31, RZ, PT ;  /* 0x000000ff1f00720c */ /* 0x000fe20003fc5270 */
[----:B------:R-:W-:-:S02]  /*b490*/  IMAD R31, R33, R0, 0x7 ;  /* 0x00000007211f7424 */ /* 0x000fc400078e0200 */
[----:B------:R-:W3:Y:S08]  /*b4a0*/  LDCU.64 UR14, c[0x0][0x3a0] ;  /* 0x00007400ff0e77ac */ /* 0x000ef00008000a00 */
[--C-:B0-----:R-:W-:Y:S02]  /*b4b0*/  @!P5 IMAD.IADD R27, R27, 0x1, -R24.reuse ;  /* 0x000000011b1bd824 */ /* 0x101fe400078e0a18 */
[----:B------:R-:W-:-:S02]  /*b4c0*/  @P6 IMAD.IADD R49, R49, 0x1, -R24 ;  /* 0x0000000131316824 */ /* 0x000fc400078e0a18 */
[--C-:B------:R-:W-:Y:S01]  /*b4d0*/  @P3 IMAD.IADD R28, R28, 0x1, -R24.reuse ;  /* 0x000000011c1c3824 */ /* 0x100fe200078e0a18 */
[----:B------:R-:W-:Y:S01]  /*b4e0*/  @!P5 LEA R27, R27, UR4, 0x3 ;  /* 0x000000041b1bdc11 */ /* 0x000fe2000f8e18ff */
[--C-:B------:R-:W-:Y:S01]  /*b4f0*/  @P4 IMAD.IADD R32, R32, 0x1, -R24.reuse ;  /* 0x0000000120204824 */ /* 0x100fe200078e0a18 */
[----:B------:R-:W-:Y:S01]  /*b500*/  @P6 LEA R49, R49, UR4, 0x3 ;  /* 0x0000000431316c11 */ /* 0x000fe2000f8e18ff */
[--C-:B------:R-:W-:Y:S01]  /*b510*/  @P2 IMAD.IADD R34, R34, 0x1, -R24.reuse ;  /* 0x0000000122222824 */ /* 0x100fe200078e0a18 */
[----:B------:R-:W-:Y:S01]  /*b520*/  @P3 LEA R28, R28, UR4, 0x3 ;  /* 0x000000041c1c3c11 */ /* 0x000fe2000f8e18ff */
[----:B------:R0:W-:Y:S01]  /*b530*/  @!P5 STS.64 [R27], R8 ;  /* 0x000000081b00d388 */ /* 0x0001e20000000a00 */
[----:B------:R-:W-:Y:S01]  /*b540*/  ISETP.NE.U32.AND P5, PT, R26, R31, PT ;  /* 0x0000001f1a00720c */ /* 0x000fe20003fa5070 */
[----:B------:R-:W-:Y:S01]  /*b550*/  IMAD R31, R33, R0, 0x8 ;  /* 0x00000008211f7424 */ /* 0x000fe200078e0200 */
[----:B------:R-:W-:Y:S01]  /*b560*/  @P4 LEA R32, R32, UR4, 0x3 ;  /* 0x0000000420204c11 */ /* 0x000fe2000f8e18ff */
[----:B------:R0:W-:Y:S01]  /*b570*/  @P6 STS.64 [R49], R10 ;  /* 0x0000000a31006388 */ /* 0x0001e20000000a00 */
[----:B------:R-:W-:Y:S01]  /*b580*/  ISETP.NE.AND P6, PT, R22, R2, PT ;  /* 0x000000021600720c */ /* 0x000fe20003fc5270 */
[--C-:B------:R-:W-:Y:S01]  /*b590*/  @P1 IMAD.IADD R35, R35, 0x1, -R24.reuse ;  /* 0x0000000123231824 */ /* 0x100fe200078e0a18 */
[----:B------:R-:W-:Y:S01]  /*b5a0*/  @P2 LEA R34, R34, UR4, 0x3 ;  /* 0x0000000422222c11 */ /* 0x000fe2000f8e18ff */
[----:B------:R0:W-:Y:S01]  /*b5b0*/  @P3 STS.64 [R28], R12 ;  /* 0x0000000c1c003388 */ /* 0x0001e20000000a00 */
[----:B------:R-:W-:Y:S01]  /*b5c0*/  ISETP.NE.AND.EX P5, PT, R30, RZ, !P6, P5 ;  /* 0x000000ff1e00720c */ /* 0x000fe200077a5350 */
[----:B------:R-:W-:Y:S01]  /*b5d0*/  @P0 IMAD.IADD R36, R36, 0x1, -R24 ;  /* 0x0000000124240824 */ /* 0x000fe200078e0a18 */
[----:B------:R-:W-:Y:S01]  /*b5e0*/  ISETP.NE.U32.AND P3, PT, R26, R31, PT ;  /* 0x0000001f1a00720c */ /* 0x000fe20003f65070 */
[----:B------:R0:W-:Y:S01]  /*b5f0*/  @P4 STS.64 [R32], R14 ;  /* 0x0000000e20004388 */ /* 0x0001e20000000a00 */
[----:B------:R-:W-:-:S02]  /*b600*/  ISETP.NE.AND P6, PT, R2, R29, PT ;  /* 0x0000001d0200720c */ /* 0x000fc40003fc5270 */
[----:B------:R-:W-:Y:S01]  /*b610*/  @P1 LEA R35, R35, UR4, 0x3 ;  /* 0x0000000423231c11 */ /* 0x000fe2000f8e18ff */
[----:B------:R0:W-:Y:S01]  /*b620*/  @P2 STS.64 [R34], R16 ;  /* 0x0000001022002388 */ /* 0x0001e20000000a00 */
[----:B------:R-:W-:Y:S02]  /*b630*/  ISETP.NE.AND.EX P3, PT, R30, RZ, !P6, P3 ;  /* 0x000000ff1e00720c */ /* 0x000fe40007765330 */
[----:B------:R-:W-:Y:S01]  /*b640*/  @P0 LEA R36, R36, UR4, 0x3 ;  /* 0x0000000424240c11 */ /* 0x000fe2000f8e18ff */
[----:B------:R0:W-:Y:S02]  /*b650*/  @P1 STS.64 [R35], R18 ;  /* 0x0000001223001388 */ /* 0x0001e40000000a00 */
[----:B------:R-:W-:Y:S02]  /*b660*/  @!P5 IMAD.IADD R37, R37, 0x1, -R24 ;  /* 0x000000012525d824 */ /* 0x000fe400078e0a18 */
[----:B------:R0:W-:Y:S01]  /*b670*/  @P0 STS.64 [R36], R20 ;  /* 0x0000001424000388 */ /* 0x0001e20000000a00 */
[----:B------:R-:W-:-:S02]  /*b680*/  ISETP.GT.U32.AND P0, PT, R4, R33, PT ;  /* 0x000000210400720c */ /* 0x000fc40003f04070 */
[----:B------:R-:W-:Y:S02]  /*b690*/  @!P5 LEA R37, R37, UR4, 0x3 ;  /* 0x000000042525dc11 */ /* 0x000fe4000f8e18ff */
[----:B------:R-:W-:Y:S01]  /*b6a0*/  ISETP.GT.U32.AND.EX P0, PT, R5, RZ, PT, P0 ;  /* 0x000000ff0500720c */ /* 0x000fe20003f04100 */
[----:B------:R-:W-:Y:S02]  /*b6b0*/  @!P3 IMAD.IADD R47, R47, 0x1, -R24 ;  /* 0x000000012f2fb824 */ /* 0x000fe400078e0a18 */
[----:B------:R0:W-:Y:S03]  /*b6c0*/  @!P5 STS.64 [R37], R22 ;  /* 0x000000162500d388 */ /* 0x0001e60000000a00 */
[----:B------:R-:W-:-:S05]  /*b6d0*/  @!P3 LEA R47, R47, UR4, 0x3 ;  /* 0x000000042f2fbc11 */ /* 0x000fca000f8e18ff */
[----:B------:R0:W-:Y:S01]  /*b6e0*/  @!P3 STS.64 [R47], R2 ;  /* 0x000000022f00b388 */ /* 0x0001e20000000a00 */
[----:B------:R-:W-:Y:S06]  /*b6f0*/  BAR.SYNC.DEFER_BLOCKING 0x0 ;  /* 0x0000000000007b1d */ /* 0x000fec0000010000 */
[----:B--23--:R-:W-:Y:S05]  /*b700*/  @!P0 BRA `(.L_x_1060) ;  /* 0x0000000400448947 */ /* 0x00cfea0003800000 */
[----:B0-----:R-:W-:Y:S01]  /*b710*/  IMAD.MOV.U32 R23, RZ, RZ, R33 ;  /* 0x000000ffff177224 */ /* 0x001fe200078e0021 */
[----:B------:R-:W-:Y:S01]  /*b720*/  BSSY.RECONVERGENT B2, `(.L_x_1061) ;  /* 0x000002e000027945 */ /* 0x000fe20003800200 */
[----:B------:R-:W-:-:S03]  /*b730*/  IMAD.MOV.U32 R27, RZ, RZ, RZ ;  /* 0x000000ffff1b7224 */ /* 0x000fc600078e00ff */
[----:B------:R-:W-:-:S04]  /*b740*/  LOP3.LUT R3, RZ, R23, RZ, 0x33, !PT ;  /* 0x00000017ff037212 */ /* 0x000fc800078e33ff */
[----:B------:R-:W-:Y:S02]  /*b750*/  IADD3 R16, P0, PT, R4, R3, RZ ;  /* 0x0000000304107210 */ /* 0x000fe40007f1e0ff */
[----:B------:R-:W-:Y:S02]  /*b760*/  LOP3.LUT R3, RZ, R27, RZ, 0x33, !PT ;  /* 0x0000001bff037212 */ /* 0x000fe400078e33ff */
[----:B------:R-:W-:-:S03]  /*b770*/  LOP3.LUT R0, R16, 0x300, RZ, 0xc0, !PT ;  /* 0x0000030010007812 */ /* 0x000fc600078ec0ff */
[----:B------:R-:W-:Y:S01]  /*b780*/  IMAD.X R3, R5, 0x1, R3, P0 ;  /* 0x0000000105037824 */ /* 0x000fe200000e0603 */
[----:B------:R-:W-:Y:S02]  /*b790*/  ISETP.NE.U32.AND P1, PT, R0, 0x300, PT ;  /* 0x000003000000780c */ /* 0x000fe40003f25070 */
[----:B------:R-:W-:Y:S02]  /*b7a0*/  ISETP.GE.U32.AND P0, PT, R16, 0x300, PT ;  /* 0x000003001000780c */ /* 0x000fe40003f06070 */
[----:B------:R-:W-:Y:S02]  /*b7b0*/  ISETP.NE.AND.EX P1, PT, RZ, RZ, PT, P1 ;  /* 0x000000ffff00720c */ /* 0x000fe40003f25310 */
[----:B------:R-:W-:-:S11]  /*b7c0*/  ISETP.GE.U32.AND.EX P0, PT, R3, RZ, PT, P0 ;  /* 0x000000ff0300720c */ /* 0x000fd60003f06100 */
[----:B------:R-:W-:Y:S05]  /*b7d0*/  @!P1 BRA `(.L_x_1062) ;  /* 0x0000000000889947 */ /* 0x000fea0003800000 */
[----:B------:R-:W0:Y:S01]  /*b7e0*/  LDCU.64 UR6, c[0x0][0x3a0] ;  /* 0x00007400ff0677ac */ /* 0x000e220008000a00 */
[----:B------:R-:W-:Y:S01]  /*b7f0*/  SHF.R.U64 R16, R16, 0x8, R3 ;  /* 0x0000000810107819 */ /* 0x000fe20000001203 */
[----:B------:R-:W-:Y:S01]  /*b800*/  IMAD.MOV.U32 R17, RZ, RZ, RZ ;  /* 0x000000ffff117224 */ /* 0x000fe200078e00ff */
[----:B------:R-:W-:Y:S01]  /*b810*/  IADD3 R13, P1, PT, R24, R23, RZ ;  /* 0x00000017180d7210 */ /* 0x000fe20007f3e0ff */
[----:B------:R-:W2:Y:S02]  /*b820*/  LDCU.64 UR10, c[0x0][0x398] ;  /* 0x00007300ff0a77ac */ /* 0x000ea40008000a00 */
        /* <DEDUP_REMOVED lines=9> */
[----:B--2---:R-:W-:-:S02]  /*b8c0*/  IADD3 R12, P2, PT, R12, UR10, RZ ;  /* 0x0000000a0c0c7c10 */ /* 0x004fc4000ff5e0ff */
[C---:B------:R-:W-:Y:S02]  /*b8d0*/  IADD3.X R15, PT, PT, R13.reuse, UR7, RZ, P1, !PT ;  /* 0x000000070d0f7c10 */ /* 0x040fe40008ffe4ff */
[----:B------:R-:W-:-:S09]  /*b8e0*/  IADD3.X R13, PT, PT, R13, UR11, RZ, P2, !PT ;  /* 0x0000000b0d0d7c10 */ /* 0x000fd200097fe4ff */
.L_x_1063:
[----:B0-----:R0:W2:Y:S01]  /*b8f0*/  LDS.64 R10, [R0] ;  /* 0x00000000000a7984 */ /* 0x0010a20000000a00 */
        /* <DEDUP_REMOVED lines=13> */
[----:B--2---:R0:W-:Y:S04]  /*b9d0*/  STG.E desc[UR8][R2.64], R10 ;  /* 0x0000000a02007986 */ /* 0x0041e8000c101908 */
[----:B------:R0:W-:Y:S05]  /*b9e0*/  STG.E desc[UR8][R8.64], R11 ;  /* 0x0000000b08007986 */ /* 0x0001ea000c101908 */
[----:B------:R-:W-:Y:S05]  /*b9f0*/  @P1 BRA `(.L_x_1063) ;  /* 0xfffffffc00bc1947 */ /* 0x000fea000383ffff */
.L_x_1062:
[----:B------:R-:W-:Y:S05]  /*ba00*/  BSYNC.RECONVERGENT B2 ;  /* 0x0000000000027941 */ /* 0x000fea0003800200 */
.L_x_1061:
[----:B------:R-:W-:Y:S05]  /*ba10*/  @!P0 BRA `(.L_x_1060) ;  /* 0x0000000000808947 */ /* 0x000fea0003800000 */
.L_x_1064:
[C---:B------:R-:W-:Y:S02]  /*ba20*/  LEA R0, R23.reuse, UR4, 0x3 ;  /* 0x0000000417007c11 */ /* 0x040fe4000f8e18ff */
[----:B0-----:R-:W-:Y:S01]  /*ba30*/  IADD3 R3, P0, PT, R24, R23, RZ ;  /* 0x0000001718037210 */ /* 0x001fe20007f1e0ff */
[----:B------:R-:W-:Y:S02]  /*ba40*/  VIADD R23, R23, 0x400 ;  /* 0x0000040017177836 */ /* 0x000fe40000000000 */
[----:B------:R-:W0:Y:S02]  /*ba50*/  LDS.64 R14, [R0] ;  /* 0x00000000000e7984 */ /* 0x000e240000000a00 */
[----:B------:R-:W-:Y:S02]  /*ba60*/  IMAD.X R2, R25, 0x1, R27, P0 ;  /* 0x0000000119027824 */ /* 0x000fe400000e061b */
[----:B------:R-:W2:Y:S01]  /*ba70*/  LDS.64 R16, [R0+0x800] ;  /* 0x0008000000107984 */ /* 0x000ea20000000a00 */
[----:B------:R-:W-:-:S02]  /*ba80*/  IMAD.SHL.U32 R12, R3, 0x4, RZ ;  /* 0x00000004030c7824 */ /* 0x000fc400078e00ff */
[----:B------:R-:W-:Y:S01]  /*ba90*/  IMAD.X R8, RZ, RZ, R25, P0 ;  /* 0x000000ffff087224 */ /* 0x000fe200000e0619 */
[----:B------:R-:W3:Y:S01]  /*baa0*/  LDS.64 R18, [R0+0x1000] ;  /* 0x0010000000127984 */ /* 0x000ee20000000a00 */
[C---:B------:R-:W-:Y:S01]  /*bab0*/  SHF.L.U64.HI R2, R3.reuse, 0x2, R2 ;  /* 0x0000000203027819 */ /* 0x040fe20000010202 */
[----:B------:R-:W-:Y:S01]  /*bac0*/  IMAD.MOV.U32 R27, RZ, RZ, RZ ;  /* 0x000000ffff1b7224 */ /* 0x000fe200078e00ff */
[C---:B------:R-:W-:Y:S01]  /*bad0*/  IADD3 R10, P0, PT, R12.reuse, UR12, RZ ;  /* 0x0000000c0c0a7c10 */ /* 0x040fe2000ff1e0ff */
[----:B------:R-:W4:Y:S01]  /*bae0*/  LDS.64 R20, [R0+0x1800] ;  /* 0x0018000000147984 */ /* 0x000f220000000a00 */
        /* <DEDUP_REMOVED lines=12> */
[----:B--2---:R0:W-:Y:S04]  /*bbb0*/  STG.E desc[UR8][R2.64+0x400], R16 ;  /* 0x0004001002007986 */ /* 0x0041e8000c101908 */
[----:B------:R0:W-:Y:S04]  /*bbc0*/  STG.E desc[UR8][R8.64+0x400], R17 ;  /* 0x0004001108007986 */ /* 0x0001e8000c101908 */
[----:B---3--:R0:W-:Y:S04]  /*bbd0*/  STG.E desc[UR8][R2.64+0x800], R18 ;  /* 0x0008001202007986 */ /* 0x0081e8000c101908 */
[----:B------:R0:W-:Y:S04]  /*bbe0*/  STG.E desc[UR8][R8.64+0x800], R19 ;  /* 0x0008001308007986 */ /* 0x0001e8000c101908 */
[----:B----4-:R0:W-:Y:S04]  /*bbf0*/  STG.E desc[UR8][R2.64+0xc00], R20 ;  /* 0x000c001402007986 */ /* 0x0101e8000c101908 */
[----:B------:R0:W-:Y:S01]  /*bc00*/  STG.E desc[UR8][R8.64+0xc00], R21 ;  /* 0x000c001508007986 */ /* 0x0001e2000c101908 */
[----:B------:R-:W-:Y:S05]  /*bc10*/  @P0 BRA `(.L_x_1064) ;  /* 0xfffffffc00800947 */ /* 0x000fea000383ffff */
.L_x_1060:
[----:B------:R-:W-:Y:S05]  /*bc20*/  BSYNC.RECONVERGENT B1 ;  /* 0x0000000000017941 */ /* 0x000fea0003800200 */
.L_x_1059:
[----:B------:R-:W-:Y:S05]  /*bc30*/  BRA `(.L_x_1065) ;  /* 0x0000000800007947 */ /* 0x000fea0003800000 */
.L_x_1058:
[----:B------:R-:W-:Y:S01]  /*bc40*/  ISETP.NE.U32.AND P5, PT, R26, R25, PT ;  /* 0x000000191a00720c */ /* 0x000fe20003fa5070 */
[----:B------:R-:W-:Y:S01]  /*bc50*/  IMAD.MOV.U32 R48, RZ, RZ, 0x9 ;  /* 0x00000009ff307424 */ /* 0x000fe200078e00ff */
[----:B------:R-:W-:Y:S01]  /*bc60*/  ISETP.NE.AND P6, PT, R8, R10, PT ;  /* 0x0000000a0800720c */ /* 0x000fe20003fc5270 */
[----:B------:R-:W-:Y:S01]  /*bc70*/  BSSY.RECONVERGENT B1, `(.L_x_1066) ;  /* 0x000000e000017945 */ /* 0x000fe20003800200 */
[----:B------:R-:W-:Y:S01]  /*bc80*/  ISETP.NE.AND.EX P5, PT, R30, RZ, PT, P5 ;  /* 0x000000ff1e00720c */ /* 0x000fe20003fa5350 */
[----:B------:R-:W-:-:S12]  /*bc90*/  IMAD R51, R33, R48, 0x7 ;  /* 0x0000000721337424 */ /* 0x000fd800078e0230 */
[----:B------:R-:W-:Y:S05]  /*bca0*/  @!P6 BRA P5, `(.L_x_1067) ;  /* 0x000000000028e947 */ /* 0x000fea0002800000 */
[----:B------:R-:W0:Y:S01]  /*bcb0*/  LDCU.64 UR6, c[0x0][0x398] ;  /* 0x00007300ff0677ac */ /* 0x000e220008000a00 */
[C---:B------:R-:W-:Y:S01]  /*bcc0*/  IMAD.SHL.U32 R24, R27.reuse, 0x4, RZ ;  /* 0x000000041b187824 */ /* 0x040fe200078e00ff */
[----:B------:R-:W-:Y:S01]  /*bcd0*/  SHF.L.U64.HI R0, R27, 0x2, R0 ;  /* 0x000000021b007819 */ /* 0x000fe20000010200 */
[----:B------:R-:W2:Y:S03]  /*bce0*/  LDCU.64 UR10, c[0x0][0x3a0] ;  /* 0x00007400ff0a77ac */ /* 0x000ea60008000a00 */
[----:B0-----:R-:W-:-:S04]  /*bcf0*/  IADD3 R4, P5, PT, R24, UR6, RZ ;  /* 0x0000000618047c10 */ /* 0x001fc8000ffbe0ff */
[----:B------:R-:W-:Y:S02]  /*bd00*/  IADD3.X R5, PT, PT, R0, UR7, RZ, P5, !PT ;  /* 0x0000000700057c10 */ /* 0x000fe4000affe4ff */
[----:B--2---:R-:W-:-:S03]  /*bd10*/  IADD3 R24, P5, PT, R24, UR10, RZ ;  /* 0x0000000a18187c10 */ /* 0x004fc6000ffbe0ff */
[----:B------:R0:W-:Y:S01]  /*bd20*/  STG.E desc[UR8][R4.64], R8 ;  /* 0x0000000804007986 */ /* 0x0001e2000c101908 */
[----:B------:R-:W-:-:S05]  /*bd30*/  IADD3.X R25, PT, PT, R0, UR11, RZ, P5, !PT ;  /* 0x0000000b00197c10 */ /* 0x000fca000affe4ff */
[----:B------:R0:W-:Y:S04]  /*bd40*/  STG.E desc[UR8][R24.64], R9 ;  /* 0x0000000918007986 */ /* 0x0001e8000c101908 */
.L_x_1067:
[----:B------:R-:W-:Y:S05]  /*bd50*/  BSYNC.RECONVERGENT B1 ;  /* 0x0000000000017941 */ /* 0x000fea0003800200 */
.L_x_1066:
[----:B------:R-:W-:Y:S01]  /*bd60*/  ISETP.NE.AND P6, PT, R31, RZ, PT ;  /* 0x000000ff1f00720c */ /* 0x000fe20003fc5270 */
[----:B------:R-:W-:Y:S01]  /*bd70*/  BSSY.RECONVERGENT B1, `(.L_x_1068) ;  /* 0x000000e000017945 */ /* 0x000fe20003800200 */
[----:B------:R-:W-:Y:S01]  /*bd80*/  ISETP.NE.U32.AND P5, PT, R26, R51, PT ;  /* 0x000000331a00720c */ /* 0x000fe20003fa5070 */
[----:B0-----:R-:W-:-:S10]  /*bd90*/  IMAD R25, R33, R48, 0x8 ;  /* 0x0000000821197424 */ /* 0x001fd400078e0230 */
[----:B------:R-:W-:Y:S05]  /*bda0*/  @!P6 BRA `(.L_x_1069) ;  /* 0x000000000028e947 */ /* 0x000fea0003800000 */
        /* <DEDUP_REMOVED lines=10> */
.L_x_1069:
[----:B------:R-:W-:Y:S05]  /*be50*/  BSYNC.RECONVERGENT B1 ;  /* 0x0000000000017941 */ /* 0x000fea0003800200 */
.L_x_1068:
[----:B------:R-:W-:Y:S01]  /*be60*/  BSSY.RECONVERGENT B1, `(.L_x_1070) ;  /* 0x000000d000017945 */ /* 0x000fe20003800200 */
[----:B------:R-:W-:-:S03]  /*be70*/  ISETP.NE.U32.AND P6, PT, R26, R25, PT ;  /* 0x000000191a00720c */ /* 0x000fc60003fc5070 */
[----:B------:R-:W-:Y:S10]  /*be80*/  @!P3 BRA `(.L_x_1071) ;  /* 0x000000000028b947 */ /* 0x000ff40003800000 */
[----:B------:R-:W2:Y:S01]  /*be90*/  LDCU.64 UR6, c[0x0][0x398] ;  /* 0x00007300ff0677ac */ /* 0x000ea20008000a00 */
[C---:B0-----:R-:W-:Y:S01]  /*bea0*/  IMAD.SHL.U32 R8, R28.reuse, 0x4, RZ ;  /* 0x000000041c087824 */ /* 0x041fe200078e00ff */
        /* <DEDUP_REMOVED lines=8> */
.L_x_1071:
[----:B------:R-:W-:Y:S05]  /*bf30*/  BSYNC.RECONVERGENT B1 ;  /* 0x0000000000017941 */ /* 0x000fea0003800200 */
.L_x_1070:
[----:B------:R-:W-:Y:S04]  /*bf40*/  BSSY.RECONVERGENT B1, `(.L_x_1072) ;  /* 0x000000c000017945 */ /* 0x000fe80003800200 */
[----:B------:R-:W-:Y:S05]  /*bf50*/  @!P4 BRA `(.L_x_1073) ;  /* 0x000000000028c947 */ /* 0x000fea0003800000 */
[----:B------:R-:W3:Y:S01]  /*bf60*/  LDCU.64 UR6, c[0x0][0x398] ;  /* 0x00007300ff0677ac */ /* 0x000ee20008000a00 */
[C---:B0-2---:R-:W-:Y:S01]  /*bf70*/  IMAD.SHL.U32 R8, R32.reuse, 0x4, RZ ;  /* 0x0000000420087824 */ /* 0x045fe200078e00ff */
        /* <DEDUP_REMOVED lines=8> */
.L_x_1073:
[----:B------:R-:W-:Y:S05]  /*c000*/  BSYNC.RECONVERGENT B1 ;  /* 0x0000000000017941 */ /* 0x000fea0003800200 */
.L_x_1072:
[----:B------:R-:W-:Y:S01]  /*c010*/  BSSY.RECONVERGENT B1, `(.L_x_1074) ;  /* 0x0000010000017945 */ /* 0x000fe20003800200 */
[----:B------:R-:W-:Y:S02]  /*c020*/  ISETP.NE.AND P4, PT, R22, R2, PT ;  /* 0x000000021600720c */ /* 0x000fe40003f85270 */
[----:B------:R-:W-:Y:S02]  /*c030*/  ISETP.NE.AND P3, PT, R2, R29, PT ;  /* 0x0000001d0200720c */ /* 0x000fe40003f65270 */
[C---:B------:R-:W-:Y:S02]  /*c040*/  ISETP.NE.AND.EX P5, PT, R30.reuse, RZ, PT, P5 ;  /* 0x000000ff1e00720c */ /* 0x040fe40003fa5350 */
[----:B------:R-:W-:Y:S01]  /*c050*/  ISETP.NE.AND.EX P6, PT, R30, RZ, PT, P6 ;  /* 0x000000ff1e00720c */ /* 0x000fe20003fc5360 */
[----:B------:R-:W-:-:S12]  /*c060*/  @!P2 BRA `(.L_x_1075) ;  /* 0x000000000028a947 */ /* 0x000fd80003800000 */
[----:B------:R-:W4:Y:S01]  /*c070*/  LDCU.64 UR6, c[0x0][0x398] ;  /* 0x00007300ff0677ac */ /* 0x000f220008000a00 */
[C---:B0-23--:R-:W-:Y:S01]  /*c080*/  IMAD.SHL.U32 R8, R34.reuse, 0x4, RZ ;  /* 0x0000000422087824 */ /* 0x04dfe200078e00ff */
[----:B------:R-:W-:Y:S01]  /*c090*/  SHF.L.U64.HI R34, R34, 0x2, R43 ;  /* 0x0000000222227819 */ /* 0x000fe2000001022b */
[----:B------:R-:W0:Y:S03]  /*c0a0*/  LDCU.64 UR10, c[0x0][0x3a0] ;  /* 0x00007400ff0a77ac */ /* 0x000e260008000a00 */
[----:B----4-:R-:W-:-:S04]  /*c0b0*/  IADD3 R4, P2, PT, R8, UR6, RZ ;  /* 0x0000000608047c10 */ /* 0x010fc8000ff5e0ff */
[----:B------:R-:W-:Y:S02]  /*c0c0*/  IADD3.X R5, PT, PT, R34, UR7, RZ, P2, !PT ;  /* 0x0000000722057c10 */ /* 0x000fe400097fe4ff */
[----:B0-----:R-:W-:-:S03]  /*c0d0*/  IADD3 R8, P2, PT, R8, UR10, RZ ;  /* 0x0000000a08087c10 */ /* 0x001fc6000ff5e0ff */
[----:B------:R4:W-:Y:S01]  /*c0e0*/  STG.E desc[UR8][R4.64], R16 ;  /* 0x0000001004007986 */ /* 0x0009e2000c101908 */
[----:B------:R-:W-:-:S05]  /*c0f0*/  IADD3.X R9, PT, PT, R34, UR11, RZ, P2, !PT ;  /* 0x0000000b22097c10 */ /* 0x000fca00097fe4ff */
[----:B------:R4:W-:Y:S04]  /*c100*/  STG.E desc[UR8][R8.64], R17 ;  /* 0x0000001108007986 */ /* 0x0009e8000c101908 */
.L_x_1075:
[----:B------:R-:W-:Y:S05]  /*c110*/  BSYNC.RECONVERGENT B1 ;  /* 0x0000000000017941 */ /* 0x000fea0003800200 */
.L_x_1074:
[----:B------:R-:W-:Y:S04]  /*c120*/  BSSY.RECONVERGENT B1, `(.L_x_1076) ;  /* 0x000000c000017945 */ /* 0x000fe80003800200 */
[----:B------:R-:W-:Y:S05]  /*c130*/  @!P1 BRA `(.L_x_1077) ;  /* 0x0000000000289947 */ /* 0x000fea0003800000 */
[----:B------:R-:W5:Y:S01]  /*c140*/  LDCU.64 UR6, c[0x0][0x398] ;  /* 0x00007300ff0677ac */ /* 0x000f620008000a00 */
[C---:B0-234-:R-:W-:Y:S01]  /*c150*/  IMAD.SHL.U32 R8, R35.reuse, 0x4, RZ ;  /* 0x0000000423087824 */ /* 0x05dfe200078e00ff */
        /* <DEDUP_REMOVED lines=8> */
.L_x_1077:
[----:B------:R-:W-:Y:S05]  /*c1e0*/  BSYNC.RECONVERGENT B1 ;  /* 0x0000000000017941 */ /* 0x000fea0003800200 */
.L_x_1076:
        /* <DEDUP_REMOVED lines=12> */
.L_x_1079:
[----:B------:R-:W-:Y:S05]  /*c2b0*/  BSYNC.RECONVERGENT B1 ;  /* 0x0000000000017941 */ /* 0x000fea0003800200 */
.L_x_1078:
[----:B------:R-:W-:Y:S04]  /*c2c0*/  BSSY.RECONVERGENT B1, `(.L_x_1080) ;  /* 0x000000c000017945 */ /* 0x000fe80003800200 */
[----:B------:R-:W-:Y:S05]  /*c2d0*/  @!P4 BRA P5, `(.L_x_1081) ;  /* 0x000000000028c947 */ /* 0x000fea0002800000 */
        /* <DEDUP_REMOVED lines=10> */
.L_x_1081:
[----:B------:R-:W-:Y:S05]  /*c380*/  BSYNC.RECONVERGENT B1 ;  /* 0x0000000000017941 */ /* 0x000fea0003800200 */
.L_x_1080:
        /* <DEDUP_REMOVED lines=11> */
.L_x_1065:
[----:B------:R-:W-:Y:S05]  /*c440*/  BSYNC.RECONVERGENT B0 ;  /* 0x0000000000007941 */ /* 0x000fea0003800200 */
.L_x_1057:
[----:B------:R-:W-:-:S13]  /*c450*/  ISETP.NE.AND P0, PT, R33, 0xff, PT ;  /* 0x000000ff2100780c */ /* 0x000fda0003f05270 */
[----:B------:R-:W-:Y:S05]  /*c460*/  @P0 EXIT ;  /* 0x000000000000094d */ /* 0x000fea0003800000 */
[----:B0-234-:R-:W0:Y:S01]  /*c470*/  LDC.64 R8, c[0x0][0x3a8] ;  /* 0x0000ea00ff087b82 */ /* 0x01de220000000a00 */
[----:B------:R-:W-:-:S04]  /*c480*/  ISETP.NE.U32.AND P0, PT, R26, 0x900, PT ;  /* 0x000009001a00780c */ /* 0x000fc80003f05070 */
[----:B------:R-:W-:-:S13]  /*c490*/  ISETP.NE.AND.EX P0, PT, R30, RZ, PT, P0 ;  /* 0x000000ff1e00720c */ /* 0x000fda0003f05300 */
[----:B------:R-:W-:Y:S05]  /*c4a0*/  @P0 BRA `(.L_x_1082) ;  /* 0x0000000000300947 */ /* 0x000fea0003800000 */
[----:B------:R-:W2:Y:S01]  /*c4b0*/  LDCU.64 UR4, c[0x0][0x398] ;  /* 0x00007300ff0477ac */ /* 0x000ea20008000a00 */
[C---:B-1----:R-:W-:Y:S01]  /*c4c0*/  IMAD.SHL.U32 R4, R6.reuse, 0x4, RZ ;  /* 0x0000000406047824 */ /* 0x042fe200078e00ff */
[----:B------:R-:W-:Y:S01]  /*c4d0*/  SHF.L.U64.HI R0, R6, 0x2, R7 ;  /* 0x0000000206007819 */ /* 0x000fe20000010207 */
[----:B------:R-:W1:Y:S03]  /*c4e0*/  LDCU.64 UR6, c[0x0][0x3a0] ;  /* 0x00007400ff0677ac */ /* 0x000e660008000a00 */
[C---:B--2---:R-:W-:Y:S02]  /*c4f0*/  IADD3 R2, P0, PT, R4.reuse, UR4, RZ ;  /* 0x0000000404027c10 */ /* 0x044fe4000ff1e0ff */
[----:B-1----:R-:W-:Y:S02]  /*c500*/  IADD3 R4, P1, PT, R4, UR6, RZ ;  /* 0x0000000604047c10 */ /* 0x002fe4000ff3e0ff */
[----:B------:R-:W-:-:S02]  /*c510*/  IADD3.X R3, PT, PT, R0, UR5, RZ, P0, !PT ;  /* 0x0000000500037c10 */ /* 0x000fc400087fe4ff */
[----:B------:R-:W-:Y:S02]  /*c520*/  IADD3.X R5, PT, PT, R0, UR7, RZ, P1, !PT ;  /* 0x0000000700057c10 */ /* 0x000fe40008ffe4ff */
[----:B------:R-:W-:Y:S01]  /*c530*/  IADD3 R6, P0, PT, R6, 0x1, RZ ;  /* 0x0000000106067810 */ /* 0x000fe20007f1e0ff */
[----:B------:R2:W-:Y:S04]  /*c540*/  STG.E desc[UR8][R2.64], R29 ;  /* 0x0000001d02007986 */ /* 0x0005e8000c101908 */
[----:B------:R2:W-:Y:S01]  /*c550*/  STG.E desc[UR8][R4.64], R42 ;  /* 0x0000002a04007986 */ /* 0x0005e2000c101908 */
[----:B------:R-:W-:-:S07]  /*c560*/  IMAD.X R7, RZ, RZ, R7, P0 ;  /* 0x000000ffff077224 */ /* 0x000fce00000e0607 */
.L_x_1082:
[----:B01----:R-:W-:Y:S01]  /*c570*/  STG.E.64 desc[UR8][R8.64], R6 ;  /* 0x0000000608007986 */ /* 0x003fe2000c101b08 */
[----:B------:R-:W-:Y:S05]  /*c580*/  EXIT ;  /* 0x000000000000794d */ /* 0x000fea0003800000 */
.L_x_941:
[----:B------:R-:W-:Y:S01]  /*c590*/  BSSY B0, `(.L_x_1083) ;  /* 0x0000006000007945 */ /* 0x000fe20003800000 */
[----:B------:R-:W-:Y:S01]  /*c5a0*/  PLOP3.LUT P4, PT, P0, PT, PT, 0x8, 0x80 ;  /* 0x000000000080781c */ /* 0x000fe2000078e170 */
[----:B------:R-:W-:-:S12]  /*c5b0*/  IMAD.MOV.U32 R34, RZ, RZ, -0x1 ;  /* 0xffffffffff227424 */ /* 0x000fd800078e00ff */
[----:B0-----:R-:W-:Y:S05]  /*c5c0*/  WARPSYNC.COLLECTIVE R34, `(.L_x_1084) ;  /* 0x0000000022087348 */ /* 0x001fea0003c00000 */
[----:B------:R-:W-:Y:S01]  /*c5d0*/  VOTE.ANY P4, P4 ;  /* 0x0000000000ff7806 */ /* 0x000fe20002080100 */
[----:B0-----:R-:W-:-:S12]  /*c5e0*/  ENDCOLLECTIVE ;  /* 0x000000000000791b */ /* 0x001fd80003800000 */
.L_x_1084:
[----:B------:R-:W-:Y:S05]  /*c5f0*/  BSYNC B0 ;  /* 0x0000000000007941 */ /* 0x000fea0003800000 */
.L_x_1083:
[----:B------:R-:W-:Y:S01]  /*c600*/  PLOP3.LUT P0, PT, P4, PT, PT, 0x80, 0x8 ;  /* 0x000000000008781c */ /* 0x000fe2000270f070 */
[----:B------:R-:W-:-:S12]  /*c610*/  BRA `(.L_x_1085) ;  /* 0xffffff70009c7947 */ /* 0x000fd8000383ffff */
.L_x_943:
[----:B------:R-:W0:Y:S01]  /*c620*/  S2R R47, SR_GEMASK ;  /* 0x00000000002f7919 */ /* 0x000e220000003c00 */
[----:B------:R-:W-:Y:S01]  /*c630*/  BSSY B0, `(.L_x_1086) ;  /* 0x0000006000007945 */ /* 0x000fe20003800000 */
[----:B------:R-:W-:Y:S01]  /*c640*/  PLOP3.LUT P4, PT, P0, PT, PT, 0x8, 0x80 ;  /* 0x000000000080781c */ /* 0x000fe2000078e170 */
[----:B------:R-:W-:-:S12]  /*c650*/  IMAD.MOV.U32 R34, RZ, RZ, -0x1 ;  /* 0xffffffffff227424 */ /* 0x000fd800078e00ff */
[----:B0-----:R-:W-:Y:S05]  /*c660*/  WARPSYNC.COLLECTIVE R34, `(.L_x_1087) ;  /* 0x0000000022087348 */ /* 0x001fea0003c00000 */
[----:B------:R-:W-:Y:S01]  /*c670*/  VOTE.ANY R34, PT, P4 ;  /* 0x0000000000227806 */ /* 0x000fe200020e0100 */
[----:B0-----:R-:W-:Y:S06]  /*c680*/  ENDCOLLECTIVE ;  /* 0x000000000000791b */ /* 0x001fec0003800000 */
.L_x_1087:
[----:B------:R-:W-:Y:S05]  /*c690*/  BSYNC B0 ;  /* 0x0000000000007941 */ /* 0x000fea0003800000 */
.L_x_1086:
[----:B------:R-:W-:Y:S01]  /*c6a0*/  LOP3.LUT R34, R34, 0x80000000, R47, 0xec, !PT ;  /* 0x8000000022227812 */ /* 0x000fe200078eec2f */
[----:B------:R-:W-:-:S04]  /*c6b0*/  IMAD.MOV.U32 R4, RZ, RZ, 0x1 ;  /* 0x00000001ff047424 */ /* 0x000fc800078e00ff */
[----:B------:R-:W-:-:S05]  /*c6c0*/  VIADD R7, R34, 0xffffffff ;  /* 0xffffffff22077836 */ /* 0x000fca0000000000 */
[----:B------:R-:W-:Y:S01]  /*c6d0*/  LOP3.LUT R31, R34, R7, RZ, 0xc, !PT ;  /* 0x00000007221f7212 */ /* 0x000fe200078e0cff */
[----:B------:R-:W-:Y:S02]  /*c6e0*/  IMAD.MOV.U32 R7, RZ, RZ, R41 ;  /* 0x000000ffff077224 */ /* 0x000fe400078e0029 */
[----:B------:R-:W-:Y:S01]  /*c6f0*/  IMAD.MOV.U32 R34, RZ, RZ, -0x1 ;  /* 0xffffffffff227424 */ /* 0x000fe200078e00ff */
[----:B------:R0:W1:Y:S06]  /*c700*/  POPC R33, R31 ;  /* 0x0000001f00217309 */ /* 0x00006c0000000000 */
[----:B01----:R-:W-:Y:S05]  /*c710*/  WARPSYNC.COLLECTIVE R34, `(.L_x_1088) ;  /* 0x0000000022087348 */ /* 0x003fea0003c00000 */
[----:B-1----:R1:W2:Y:S02]  /*c720*/  SHFL.DOWN P4, R6, R7, R4, R33 ;  /* 0x0800000407067389 */ /* 0x0022a40000080021 */
[----:B012---:R-:W-:Y:S05]  /*c730*/  ENDCOLLECTIVE ;  /* 0x000000000000791b */ /* 0x007fea0003800000 */
.L_x_1088:
[----:B------:R-:W-:Y:S02]  /*c740*/  IMAD.MOV.U32 R7, RZ, RZ, R42 ;  /* 0x000000ffff077224 */ /* 0x000fe400078e002a */
[----:B------:R-:W-:-:S07]  /*c750*/  IMAD.MOV.U32 R30, RZ, RZ, R6 ;  /* 0x000000ffff1e7224 */ /* 0x000fce00078e0006 */
[----:B------:R-:W-:Y:S05]  /*c760*/  WARPSYNC.COLLECTIVE R34, `(.L_x_1089) ;  /* 0x0000000022087348 */ /* 0x000fea0003c00000 */
[----:B------:R0:W1:Y:S02]  /*c770*/  SHFL.DOWN P4, R6, R7, R4, R33 ;  /* 0x0800000407067389 */ /* 0x0000640000080021 */
[----:B01----:R-:W-:Y:S05]  /*c780*/  ENDCOLLECTIVE ;  /* 0x000000000000791b */ /* 0x003fea0003800000 */
.L_x_1089:
[----:B------:R-:W-:Y:S02]  /*c790*/  IMAD.MOV.U32 R7, RZ, RZ, R40 ;  /* 0x000000ffff077224 */ /* 0x000fe400078e0028 */
[----:B------:R-:W-:-:S07]  /*c7a0*/  IMAD.MOV.U32 R31, RZ, RZ, R6 ;  /* 0x000000ffff1f7224 */ /* 0x000fce00078e0006 */
[----:B------:R-:W-:Y:S05]  /*c7b0*/  WARPSYNC.COLLECTIVE R34, `(.L_x_1090) ;  /* 0x0000000022087348 */ /* 0x000fea0003c00000 */
[----:B------:R0:W1:Y:S02]  /*c7c0*/  SHFL.DOWN P4, R6, R7, R4, R33 ;  /* 0x0800000407067389 */ /* 0x0000640000080021 */
[----:B01----:R-:W-:Y:S05]  /*c7d0*/  ENDCOLLECTIVE ;  /* 0x000000000000791b */ /* 0x003fea0003800000 */
.L_x_1090:
[----:B------:R-:W-:Y:S05]  /*c7e0*/  BRA `(.L_x_1091) ;  /* 0xffffff7000687947 */ /* 0x000fea000383ffff */
.L_x_944:
[----:B------:R-:W-:Y:S01]  /*c7f0*/  BSSY B0, `(.L_x_1092) ;  /* 0x0000006000007945 */ /* 0x000fe20003800000 */
[----:B------:R-:W-:Y:S02]  /*c800*/  IMAD.MOV.U32 R4, RZ, RZ, 0x1 ;  /* 0x00000001ff047424 */ /* 0x000fe400078e00ff */
[----:B------:R-:W-:-:S07]  /*c810*/  IMAD.MOV.U32 R34, RZ, RZ, -0x1 ;  /* 0xffffffffff227424 */ /* 0x000fce00078e00ff */
[----:B------:R-:W-:Y:S05]  /*c820*/  WARPSYNC.COLLECTIVE R34, `(.L_x_1093) ;  /* 0x0000000022087348 */ /* 0x000fea0003c00000 */
[----:B------:R0:W1:Y:S02]  /*c830*/  SHFL.DOWN P4, R6, R7, R4, R33 ;  /* 0x0800000407067389 */ /* 0x0000640000080021 */
[----:B01----:R-:W-:Y:S05]  /*c840*/  ENDCOLLECTIVE ;  /* 0x000000000000791b */ /* 0x003fea0003800000 */
.L_x_1093:
[----:B------:R-:W-:Y:S05]  /*c850*/  BSYNC B0 ;  /* 0x0000000000007941 */ /* 0x000fea0003800000 */
.L_x_1092:
[----:B------:R-:W-:Y:S05]  /*c860*/  BRA `(.L_x_1094) ;  /* 0xffffff70006c7947 */ /* 0x000fea000383ffff */
.L_x_945:
[----:B------:R-:W-:Y:S01]  /*c870*/  BSSY B0, `(.L_x_1095) ;  /* 0x0000007000007945 */ /* 0x000fe20003800000 */
[----:B------:R-:W-:Y:S02]  /*c880*/  IMAD.MOV.U32 R7, RZ, RZ, R41 ;  /* 0x000000ffff077224 */ /* 0x000fe400078e0029 */
[----:B------:R-:W-:Y:S02]  /*c890*/  IMAD.MOV.U32 R4, RZ, RZ, 0x2 ;  /* 0x00000002ff047424 */ /* 0x000fe400078e00ff */
[----:B------:R-:W-:-:S07]  /*c8a0*/  IMAD.MOV.U32 R34, RZ, RZ, -0x1 ;  /* 0xffffffffff227424 */ /* 0x000fce00078e00ff */
[----:B------:R-:W-:Y:S05]  /*c8b0*/  WARPSYNC.COLLECTIVE R34, `(.L_x_1096) ;  /* 0x0000000022087348 */ /* 0x000fea0003c00000 */
[----:B------:R0:W1:Y:S02]  /*c8c0*/  SHFL.DOWN P4, R6, R7, R4, R33 ;  /* 0x0800000407067389 */ /* 0x0000640000080021 */
[----:B01----:R-:W-:Y:S05]  /*c8d0*/  ENDCOLLECTIVE ;  /* 0x000000000000791b */ /* 0x003fea0003800000 */
.L_x_1096:
[----:B------:R-:W-:Y:S05]  /*c8e0*/  BSYNC B0 ;  /* 0x0000000000007941 */ /* 0x000fea0003800000 */
.L_x_1095:
[----:B------:R-:W-:Y:S02]  /*c8f0*/  IMAD.MOV.U32 R7, RZ, RZ, R42 ;  /* 0x000000ffff077224 */ /* 0x000fe400078e002a */
[----:B------:R-:W-:Y:S02]  /*c900*/  IMAD.MOV.U32 R4, RZ, RZ, 0x2 ;  /* 0x00000002ff047424 */ /* 0x000fe400078e00ff */
[----:B------:R-:W-:Y:S02]  /*c910*/  IMAD.MOV.U32 R34, RZ, RZ, -0x1 ;  /* 0xffffffffff227424 */ /* 0x000fe400078e00ff */
[----:B------:R-:W-:-:S07]  /*c920*/  IMAD.MOV.U32 R30, RZ, RZ, R6 ;  /* 0x000000ffff1e7224 */ /* 0x000fce00078e0006 */
[----:B------:R-:W-:Y:S05]  /*c930*/  WARPSYNC.COLLECTIVE R34, `(.L_x_1097) ;  /* 0x0000000022087348 */ /* 0x000fea0003c00000 */
[----:B------:R0:W1:Y:S02]  /*c940*/  SHFL.DOWN P4, R6, R7, R4, R33 ;  /* 0x0800000407067389 */ /* 0x0000640000080021 */
[----:B01----:R-:W-:Y:S05]  /*c950*/  ENDCOLLECTIVE ;  /* 0x000000000000791b */ /* 0x003fea0003800000 */
.L_x_1097:
[----:B------:R-:W-:Y:S02]  /*c960*/  IMAD.MOV.U32 R7, RZ, RZ, R40 ;  /* 0x000000ffff077224 */ /* 0x000fe400078e0028 */
[----:B------:R-:W-:-:S07]  /*c970*/  IMAD.MOV.U32 R31, RZ, RZ, R6 ;  /* 0x000000ffff1f7224 */ /* 0x000fce00078e0006 */
[----:B------:R-:W-:Y:S05]  /*c980*/  WARPSYNC.COLLECTIVE R34, `(.L_x_1098) ;  /* 0x0000000022087348 */ /* 0x000fea0003c00000 */
[----:B------:R0:W1:Y:S02]  /*c990*/  SHFL.DOWN P4, R6, R7, R4, R33 ;  /* 0x0800000407067389 */ /* 0x0000640000080021 */
[----:B01----:R-:W-:Y:S05]  /*c9a0*/  ENDCOLLECTIVE ;  /* 0x000000000000791b */ /* 0x003fea0003800000 */
.L_x_1098:
[----:B------:R-:W-:Y:S05]  /*c9b0*/  BRA `(.L_x_1099) ;  /* 0xffffff7000347947 */ /* 0x000fea000383ffff */
.L_x_946:
[----:B------:R-:W-:Y:S01]  /*c9c0*/  BSSY B0, `(.L_x_1100) ;  /* 0x0000006000007945 */ /* 0x000fe20003800000 */
[----:B------:R-:W-:Y:S02]  /*c9d0*/  IMAD.MOV.U32 R4, RZ, RZ, 0x2 ;  /* 0x00000002ff047424 */ /* 0x000fe400078e00ff */
[----:B------:R-:W-:-:S07]  /*c9e0*/  IMAD.MOV.U32 R34, RZ, RZ, -0x1 ;  /* 0xffffffffff227424 */ /* 0x000fce00078e00ff */
[----:B0-----:R-:W-:Y:S05]  /*c9f0*/  WARPSYNC.COLLECTIVE R34, `(.L_x_1101) ;  /* 0x0000000022087348 */ /* 0x001fea0003c00000 */
[----:B------:R1:W2:Y:S02]  /*ca00*/  SHFL.DOWN P4, R6, R7, R4, R33 ;  /* 0x0800000407067389 */ /* 0x0002a40000080021 */
[----:B012---:R-:W-:Y:S05]  /*ca10*/  ENDCOLLECTIVE ;  /* 0x000000000000791b */ /* 0x007fea0003800000 */
.L_x_1101:
[----:B------:R-:W-:Y:S05]  /*ca20*/  BSYNC B0 ;  /* 0x0000000000007941 */ /* 0x000fea0003800000 */
.L_x_1100:
[----:B------:R-:W-:Y:S05]  /*ca30*/  BRA `(.L_x_1102) ;  /* 0xffffff7000387947 */ /* 0x000fea000383ffff */
.L_x_947:
[----:B------:R-:W-:Y:S01]  /*ca40*/  BSSY B0, `(.L_x_1103) ;  /* 0x0000007000007945 */ /* 0x000fe20003800000 */
[----:B------:R-:W-:Y:S02]  /*ca50*/  IMAD.MOV.U32 R7, RZ, RZ, R41 ;  /* 0x000000ffff077224 */ /* 0x000fe400078e0029 */
[----:B------:R-:W-:Y:S02]  /*ca60*/  IMAD.MOV.U32 R4, RZ, RZ, 0x4 ;  /* 0x00000004ff047424 */ /* 0x000fe400078e00ff */
[----:B------:R-:W-:-:S07]  /*ca70*/  IMAD.MOV.U32 R34, RZ, RZ, -0x1 ;  /* 0xffffffffff227424 */ /* 0x000fce00078e00ff */
[----:B------:R-:W-:Y:S05]  /*ca80*/  WARPSYNC.COLLECTIVE R34, `(.L_x_1104) ;  /* 0x0000000022087348 */ /* 0x000fea0003c00000 */
[----:B------:R0:W1:Y:S02]  /*ca90*/  SHFL.DOWN P4, R6, R7, R4, R33 ;  /* 0x0800000407067389 */ /* 0x0000640000080021 */
[----:B01----:R-:W-:Y:S05]  /*caa0*/  ENDCOLLECTIVE ;  /* 0x000000000000791b */ /* 0x003fea0003800000 */
.L_x_1104:
[----:B------:R-:W-:Y:S05]  /*cab0*/  BSYNC B0 ;  /* 0x0000000000007941 */ /* 0x000fea0003800000 */
.L_x_1103:
[----:B------:R-:W-:Y:S02]  /*cac0*/  IMAD.MOV.U32 R7, RZ, RZ, R42 ;  /* 0x000000ffff077224 */ /* 0x000fe400078e002a */
[----:B------:R-:W-:Y:S02]  /*cad0*/  IMAD.MOV.U32 R4, RZ, RZ, 0x4 ;  /* 0x00000004ff047424 */ /* 0x000fe400078e00ff */
[----:B------:R-:W-:Y:S02]  /*cae0*/  IMAD.MOV.U32 R34, RZ, RZ, -0x1 ;  /* 0xffffffffff227424 */ /* 0x000fe400078e00ff */
[----:B------:R-:W-:-:S07]  /*caf0*/  IMAD.MOV.U32 R30, RZ, RZ, R6 ;  /* 0x000000ffff1e7224 */ /* 0x000fce00078e0006 */
[----:B------:R-:W-:Y:S05]  /*cb00*/  WARPSYNC.COLLECTIVE R34, `(.L_x_1105) ;  /* 0x0000000022087348 */ /* 0x000fea0003c00000 */
[----:B------:R0:W1:Y:S02]  /*cb10*/  SHFL.DOWN P4, R6, R7, R4, R33 ;  /* 0x0800000407067389 */ /* 0x0000640000080021 */
[----:B01----:R-:W-:Y:S05]  /*cb20*/  ENDCOLLECTIVE ;  /* 0x000000000000791b */ /* 0x003fea0003800000 */
.L_x_1105:
[----:B------:R-:W-:Y:S02]  /*cb30*/  IMAD.MOV.U32 R7, RZ, RZ, R40 ;  /* 0x000000ffff077224 */ /* 0x000fe400078e0028 */
[----:B------:R-:W-:-:S07]  /*cb40*/  IMAD.MOV.U32 R31, RZ, RZ, R6 ;  /* 0x000000ffff1f7224 */ /* 0x000fce00078e0006 */
[----:B------:R-:W-:Y:S05]  /*cb50*/  WARPSYNC.COLLECTIVE R34, `(.L_x_1106) ;  /* 0x0000000022087348 */ /* 0x000fea0003c00000 */
[----:B------:R0:W1:Y:S02]  /*cb60*/  SHFL.DOWN P4, R6, R7, R4, R33 ;  /* 0x0800000407067389 */ /* 0x0000640000080021 */
[----:B01----:R-:W-:Y:S05]  /*cb70*/  ENDCOLLECTIVE ;  /* 0x000000000000791b */ /* 0x003fea0003800000 */
.L_x_1106:
[----:B------:R-:W-:Y:S05]  /*cb80*/  BRA `(.L_x_1107) ;  /* 0xffffff7000047947 */ /* 0x000fea000383ffff */
.L_x_948:
[----:B------:R-:W-:Y:S01]  /*cb90*/  BSSY B0, `(.L_x_1108) ;  /* 0x0000006000007945 */ /* 0x000fe20003800000 */
[----:B------:R-:W-:Y:S02]  /*cba0*/  IMAD.MOV.U32 R4, RZ, RZ, 0x4 ;  /* 0x00000004ff047424 */ /* 0x000fe400078e00ff */
[----:B------:R-:W-:-:S07]  /*cbb0*/  IMAD.MOV.U32 R34, RZ, RZ, -0x1 ;  /* 0xffffffffff227424 */ /* 0x000fce00078e00ff */
[----:B0-----:R-:W-:Y:S05]  /*cbc0*/  WARPSYNC.COLLECTIVE R34, `(.L_x_1109) ;  /* 0x0000000022087348 */ /* 0x001fea0003c00000 */
[----:B------:R1:W2:Y:S02]  /*cbd0*/  SHFL.DOWN P4, R6, R7, R4, R33 ;  /* 0x0800000407067389 */ /* 0x0002a40000080021 */
[----:B012---:R-:W-:Y:S05]  /*cbe0*/  ENDCOLLECTIVE ;  /* 0x000000000000791b */ /* 0x007fea0003800000 */
.L_x_1109:
[----:B------:R-:W-:Y:S05]  /*cbf0*/  BSYNC B0 ;  /* 0x0000000000007941 */ /* 0x000fea0003800000 */
.L_x_1108:
[----:B------:R-:W-:Y:S05]  /*cc00*/  BRA `(.L_x_1110) ;  /* 0xffffff7000087947 */ /* 0x000fea000383ffff */
.L_x_949:
[----:B------:R-:W-:Y:S01]  /*cc10*/  BSSY B0, `(.L_x_1111) ;  /* 0x0000007000007945 */ /* 0x000fe20003800000 */
[----:B------:R-:W-:Y:S02]  /*cc20*/  IMAD.MOV.U32 R7, RZ, RZ, R41 ;  /* 0x000000ffff077224 */ /* 0x000fe400078e0029 */
[----:B------:R-:W-:Y:S02]  /*cc30*/  IMAD.MOV.U32 R4, RZ, RZ, 0x8 ;  /* 0x00000008ff047424 */ /* 0x000fe400078e00ff */
[----:B------:R-:W-:-:S07]  /*cc40*/  IMAD.MOV.U32 R34, RZ, RZ, -0x1 ;  /* 0xffffffffff227424 */ /* 0x000fce00078e00ff */
[----:B------:R-:W-:Y:S05]  /*cc50*/  WARPSYNC.COLLECTIVE R34, `(.L_x_1112) ;  /* 0x0000000022087348 */ /* 0x000fea0003c00000 */
[----:B------:R0:W1:Y:S02]  /*cc60*/  SHFL.DOWN P4, R6, R7, R4, R33 ;  /* 0x0800000407067389 */ /* 0x0000640000080021 */
[----:B01----:R-:W-:Y:S05]  /*cc70*/  ENDCOLLECTIVE ;  /* 0x000000000000791b */ /* 0x003fea0003800000 */
.L_x_1112:
[----:B------:R-:W-:Y:S05]  /*cc80*/  BSYNC B0 ;  /* 0x0000000000007941 */ /* 0x000fea0003800000 */
.L_x_1111:
[----:B------:R-:W-:Y:S02]  /*cc90*/  IMAD.MOV.U32 R7, RZ, RZ, R42 ;  /* 0x000000ffff077224 */ /* 0x000fe400078e002a */
[----:B------:R-:W-:Y:S02]  /*cca0*/  IMAD.MOV.U32 R4, RZ, RZ, 0x8 ;  /* 0x00000008ff047424 */ /* 0x000fe400078e00ff */
[----:B------:R-:W-:Y:S02]  /*ccb0*/  IMAD.MOV.U32 R34, RZ, RZ, -0x1 ;  /* 0xffffffffff227424 */ /* 0x000fe400078e00ff */
[----:B------:R-:W-:-:S07]  /*ccc0*/  IMAD.MOV.U32 R30, RZ, RZ, R6 ;  /* 0x000000ffff1e7224 */ /* 0x000fce00078e0006 */
[----:B------:R-:W-:Y:S05]  /*ccd0*/  WARPSYNC.COLLECTIVE R34, `(.L_x_1113) ;  /* 0x0000000022087348 */ /* 0x000fea0003c00000 */
[----:B------:R0:W1:Y:S02]  /*cce0*/  SHFL.DOWN P4, R6, R7, R4, R33 ;  /* 0x0800000407067389 */ /* 0x0000640000080021 */
[----:B01----:R-:W-:Y:S05]  /*ccf0*/  ENDCOLLECTIVE ;  /* 0x000000000000791b */ /* 0x003fea0003800000 */
.L_x_1113:
[----:B------:R-:W-:Y:S02]  /*cd00*/  IMAD.MOV.U32 R7, RZ, RZ, R40 ;  /* 0x000000ffff077224 */ /* 0x000fe400078e0028 */
[----:B------:R-:W-:-:S07]  /*cd10*/  IMAD.MOV.U32 R31, RZ, RZ, R6 ;  /* 0x000000ffff1f7224 */ /* 0x000fce00078e0006 */
[----:B------:R-:W-:Y:S05]  /*cd20*/  WARPSYNC.COLLECTIVE R34, `(.L_x_1114) ;  /* 0x0000000022087348 */ /* 0x000fea0003c00000 */
[----:B------:R0:W1:Y:S02]  /*cd30*/  SHFL.DOWN P4, R6, R7, R4, R33 ;  /* 0x0800000407067389 */ /* 0x0000640000080021 */
[----:B01----:R-:W-:Y:S05]  /*cd40*/  ENDCOLLECTIVE ;  /* 0x000000000000791b */ /* 0x003fea0003800000 */
.L_x_1114:
[----:B------:R-:W-:Y:S05]  /*cd50*/  BRA `(.L_x_1115) ;  /* 0xffffff6c00d47947 */ /* 0x000fea000383ffff */
.L_x_950:
[----:B------:R-:W-:Y:S01]  /*cd60*/  BSSY B0, `(.L_x_1116) ;  /* 0x0000006000007945 */ /* 0x000fe20003800000 */
[----:B------:R-:W-:Y:S02]  /*cd70*/  IMAD.MOV.U32 R4, RZ, RZ, 0x8 ;  /* 0x00000008ff047424 */ /* 0x000fe400078e00ff */
[----:B------:R-:W-:-:S07]  /*cd80*/  IMAD.MOV.U32 R34, RZ, RZ, -0x1 ;  /* 0xffffffffff227424 */ /* 0x000fce00078e00ff */
[----:B0-----:R-:W-:Y:S05]  /*cd90*/  WARPSYNC.COLLECTIVE R34, `(.L_x_1117) ;  /* 0x0000000022087348 */ /* 0x001fea0003c00000 */
[----:B------:R1:W2:Y:S02]  /*cda0*/  SHFL.DOWN P4, R6, R7, R4, R33 ;  /* 0x0800000407067389 */ /* 0x0002a40000080021 */
[----:B012---:R-:W-:Y:S05]  /*cdb0*/  ENDCOLLECTIVE ;  /* 0x000000000000791b */ /* 0x007fea0003800000 */
.L_x_1117:
[----:B------:R-:W-:Y:S05]  /*cdc0*/  BSYNC B0 ;  /* 0x0000000000007941 */ /* 0x000fea0003800000 */
.L_x_1116:
[----:B------:R-:W-:Y:S05]  /*cdd0*/  BRA `(.L_x_1118) ;  /* 0xffffff6c00d87947 */ /* 0x000fea000383ffff */
.L_x_951:
[----:B------:R-:W-:Y:S01]  /*cde0*/  BSSY B0, `(.L_x_1119) ;  /* 0x0000007000007945 */ /* 0x000fe20003800000 */
[----:B------:R-:W-:Y:S02]  /*cdf0*/  IMAD.MOV.U32 R7, RZ, RZ, R41 ;  /* 0x000000ffff077224 */ /* 0x000fe400078e0029 */
[----:B------:R-:W-:Y:S02]  /*ce00*/  IMAD.MOV.U32 R4, RZ, RZ, 0x10 ;  /* 0x00000010ff047424 */ /* 0x000fe400078e00ff */
[----:B------:R-:W-:-:S07]  /*ce10*/  IMAD.MOV.U32 R34, RZ, RZ, -0x1 ;  /* 0xffffffffff227424 */ /* 0x000fce00078e00ff */
[----:B------:R-:W-:Y:S05]  /*ce20*/  WARPSYNC.COLLECTIVE R34, `(.L_x_1120) ;  /* 0x0000000022087348 */ /* 0x000fea0003c00000 */
[----:B------:R0:W1:Y:S02]  /*ce30*/  SHFL.DOWN P4, R6, R7, R4, R33 ;  /* 0x0800000407067389 */ /* 0x0000640000080021 */
[----:B01----:R-:W-:Y:S05]  /*ce40*/  ENDCOLLECTIVE ;  /* 0x000000000000791b */ /* 0x003fea0003800000 */
.L_x_1120:
[----:B------:R-:W-:Y:S05]  /*ce50*/  BSYNC B0 ;  /* 0x0000000000007941 */ /* 0x000fea0003800000 */
.L_x_1119:
[----:B------:R-:W-:Y:S02]  /*ce60*/  IMAD.MOV.U32 R7, RZ, RZ, R42 ;  /* 0x000000ffff077224 */ /* 0x000fe400078e002a */
[----:B------:R-:W-:Y:S02]  /*ce70*/  IMAD.MOV.U32 R4, RZ, RZ, 0x10 ;  /* 0x00000010ff047424 */ /* 0x000fe400078e00ff */
[----:B------:R-:W-:Y:S02]  /*ce80*/  IMAD.MOV.U32 R34, RZ, RZ, -0x1 ;  /* 0xffffffffff227424 */ /* 0x000fe400078e00ff */
[----:B------:R-:W-:-:S07]  /*ce90*/  IMAD.MOV.U32 R48, RZ, RZ, R6 ;  /* 0x000000ffff307224 */ /* 0x000fce00078e0006 */
[----:B------:R-:W-:Y:S05]  /*cea0*/  WARPSYNC.COLLECTIVE R34, `(.L_x_1121) ;  /* 0x0000000022087348 */ /* 0x000fea0003c00000 */
[----:B------:R0:W1:Y:S02]  /*ceb0*/  SHFL.DOWN P4, R6, R7, R4, R33 ;  /* 0x0800000407067389 */ /* 0x0000640000080021 */
[----:B01----:R-:W-:Y:S05]  /*cec0*/  ENDCOLLECTIVE ;  /* 0x000000000000791b */ /* 0x003fea0003800000 */
.L_x_1121:
[----:B------:R-:W-:Y:S02]  /*ced0*/  IMAD.MOV.U32 R7, RZ, RZ, R40 ;  /* 0x000000ffff077224 */ /* 0x000fe400078e0028 */
[----:B------:R-:W-:-:S07]  /*cee0*/  IMAD.MOV.U32 R49, RZ, RZ, R6 ;  /* 0x000000ffff317224 */ /* 0x000fce00078e0006 */
[----:B------:R-:W-:Y:S05]  /*cef0*/  WARPSYNC.COLLECTIVE R34, `(.L_x_1122) ;  /* 0x0000000022087348 */ /* 0x000fea0003c00000 */
[----:B------:R0:W1:Y:S02]  /*cf00*/  SHFL.DOWN P4, R6, R7, R4, R33 ;  /* 0x0800000407067389 */ /* 0x0000640000080021 */
[----:B01----:R-:W-:Y:S05]  /*cf10*/  ENDCOLLECTIVE ;  /* 0x000000000000791b */ /* 0x003fea0003800000 */
.L_x_1122:
[----:B------:R-:W-:Y:S05]  /*cf20*/  BRA `(.L_x_1123) ;  /* 0xffffff6c00a47947 */ /* 0x000fea000383ffff */
.L_x_952:
[----:B------:R-:W-:Y:S01]  /*cf30*/  BSSY B0, `(.L_x_1124) ;  /* 0x0000006000007945 */ /* 0x000fe20003800000 */
[----:B------:R-:W-:Y:S02]  /*cf40*/  IMAD.MOV.U32 R4, RZ, RZ, 0x10 ;  /* 0x00000010ff047424 */ /* 0x000fe400078e00ff */
[----:B------:R-:W-:-:S07]  /*cf50*/  IMAD.MOV.U32 R34, RZ, RZ, -0x1 ;  /* 0xffffffffff227424 */ /* 0x000fce00078e00ff */
[----:B0-----:R-:W-:Y:S05]  /*cf60*/  WARPSYNC.COLLECTIVE R34, `(.L_x_1125) ;  /* 0x0000000022087348 */ /* 0x001fea0003c00000 */
[----:B------:R1:W2:Y:S02]  /*cf70*/  SHFL.DOWN P4, R6, R7, R4, R33 ;  /* 0x0800000407067389 */ /* 0x0002a40000080021 */
[----:B012---:R-:W-:Y:S05]  /*cf80*/  ENDCOLLECTIVE ;  /* 0x000000000000791b */ /* 0x007fea0003800000 */
.L_x_1125:
[----:B------:R-:W-:Y:S05]  /*cf90*/  BSYNC B0 ;  /* 0x0000000000007941 */ /* 0x000fea0003800000 */
.L_x_1124:
[----:B------:R-:W-:Y:S05]  /*cfa0*/  BRA `(.L_x_1126) ;  /* 0xffffff6c00b47947 */ /* 0x000fea000383ffff */
.L_x_953:
[----:B------:R-:W-:Y:S01]  /*cfb0*/  BSSY B0, `(.L_x_1127) ;  /* 0x0000006000007945 */ /* 0x000fe20003800000 */
[----:B------:R-:W-:Y:S01]  /*cfc0*/  PLOP3.LUT P5, PT, P0, PT, PT, 0x80, 0x8 ;  /* 0x000000000008781c */ /* 0x000fe200007af070 */
[----:B------:R-:W-:-:S12]  /*cfd0*/  IMAD.MOV.U32 R34, RZ, RZ, -0x1 ;  /* 0xffffffffff227424 */ /* 0x000fd800078e00ff */
[----:B------:R-:W-:Y:S05]  /*cfe0*/  WARPSYNC.COLLECTIVE R34, `(.L_x_1128) ;  /* 0x0000000022087348 */ /* 0x000fea0003c00000 */
[----:B------:R-:W-:Y:S01]  /*cff0*/  VOTE.ALL P5, P5 ;  /* 0x0000000000ff7806 */ /* 0x000fe200028a0000 */
[----:B------:R-:W-:-:S12]  /*d000*/  ENDCOLLECTIVE ;  /* 0x000000000000791b */ /* 0x000fd80003800000 */
.L_x_1128:
[----:B------:R-:W-:Y:S05]  /*d010*/  BSYNC B0 ;  /* 0x0000000000007941 */ /* 0x000fea0003800000 */
.L_x_1127:
[----:B------:R-:W-:Y:S01]  /*d020*/  PLOP3.LUT P0, PT, P5, PT, PT, 0x80, 0x8 ;  /* 0x000000000008781c */ /* 0x000fe20002f0f070 */
[----:B------:R-:W-:-:S12]  /*d030*/  BRA `(.L_x_1129) ;  /* 0xffffff6c00b07947 */ /* 0x000fd8000383ffff */
.L_x_955:
[----:B------:R-:W-:Y:S01]  /*d040*/  BSSY B0, `(.L_x_1130) ;  /* 0x0000006000007945 */ /* 0x000fe20003800000 */
[----:B------:R-:W-:Y:S01]  /*d050*/  PLOP3.LUT P4, PT, P0, PT, PT, 0x8, 0x80 ;  /* 0x000000000080781c */ /* 0x000fe2000078e170 */
[----:B------:R-:W-:-:S12]  /*d060*/  IMAD.MOV.U32 R34, RZ, RZ, -0x1 ;  /* 0xffffffffff227424 */ /* 0x000fd800078e00ff */
[----:B------:R-:W-:Y:S05]  /*d070*/  WARPSYNC.COLLECTIVE R34, `(.L_x_1131) ;  /* 0x0000000022087348 */ /* 0x000fea0003c00000 */
[----:B------:R-:W-:Y:S01]  /*d080*/  VOTE.ANY P4, P4 ;  /* 0x0000000000ff7806 */ /* 0x000fe20002080100 */
[----:B------:R-:W-:-:S12]  /*d090*/  ENDCOLLECTIVE ;  /* 0x000000000000791b */ /* 0x000fd80003800000 */
.L_x_1131:
[----:B------:R-:W-:Y:S05]  /*d0a0*/  BSYNC B0 ;  /* 0x0000000000007941 */ /* 0x000fea0003800000 */
.L_x_1130:
[----:B------:R-:W-:Y:S01]  /*d0b0*/  PLOP3.LUT P0, PT, P4, PT, PT, 0x80, 0x8 ;  /* 0x000000000008781c */ /* 0x000fe2000270f070 */
[----:B------:R-:W-:-:S12]  /*d0c0*/  BRA `(.L_x_1132) ;  /* 0xffffff6c00ac7947 */ /* 0x000fd8000383ffff */
.L_x_957:
[----:B------:R-:W-:Y:S01]  /*d0d0*/  BSSY B0, `(.L_x_1133) ;  /* 0x0000006000007945 */ /* 0x000fe20003800000 */
[----:B------:R-:W-:Y:S01]  /*d0e0*/  PLOP3.LUT P4, PT, P0, PT, PT, 0x8, 0x80 ;  /* 0x000000000080781c */ /* 0x000fe2000078e170 */
[----:B------:R-:W-:-:S12]  /*d0f0*/  IMAD.MOV.U32 R34, RZ, RZ, -0x1 ;  /* 0xffffffffff227424 */ /* 0x000fd800078e00ff */
[----:B------:R-:W-:Y:S05]  /*d100*/  WARPSYNC.COLLECTIVE R34, `(.L_x_1134) ;  /* 0x0000000022087348 */ /* 0x000fea0003c00000 */
[----:B------:R-:W-:Y:S01]  /*d110*/  VOTE.ANY R34, PT, P4 ;  /* 0x0000000000227806 */ /* 0x000fe200020e0100 */
[----:B------:R-:W-:Y:S06]  /*d120*/  ENDCOLLECTIVE ;  /* 0x000000000000791b */ /* 0x000fec0003800000 */
.L_x_1134:
[----:B------:R-:W-:Y:S05]  /*d130*/  BSYNC B0 ;  /* 0x0000000000007941 */ /* 0x000fea0003800000 */
.L_x_1133:
        /* <DEDUP_REMOVED lines=10> */
.L_x_1135:
[----:B------:R-:W-:Y:S02]  /*d1e0*/  IMAD.MOV.U32 R7, RZ, RZ, R51 ;  /* 0x000000ffff077224 */ /* 0x000fe400078e0033 */
[----:B------:R-:W-:-:S07]  /*d1f0*/  IMAD.MOV.U32 R53, RZ, RZ, R6 ;  /* 0x000000ffff357224 */ /* 0x000fce00078e0006 */
[----:B------:R-:W-:Y:S05]  /*d200*/  WARPSYNC.COLLECTIVE R34, `(.L_x_1136) ;  /* 0x0000000022087348 */ /* 0x000fea0003c00000 */
[----:B------:R0:W1:Y:S02]  /*d210*/  SHFL.DOWN P4, R6, R7, R4, R33 ;  /* 0x0800000407067389 */ /* 0x0000640000080021 */
[----:B01----:R-:W-:Y:S05]  /*d220*/  ENDCOLLECTIVE ;  /* 0x000000000000791b */ /* 0x003fea0003800000 */
.L_x_1136:
[----:B------:R-:W-:Y:S02]  /*d230*/  IMAD.MOV.U32 R7, RZ, RZ, R48 ;  /* 0x000000ffff077224 */ /* 0x000fe400078e0030 */
[----:B------:R-:W-:-:S07]  /*d240*/  IMAD.MOV.U32 R50, RZ, RZ, R6 ;  /* 0x000000ffff327224 */ /* 0x000fce00078e0006 */
[----:B------:R-:W-:Y:S05]  /*d250*/  WARPSYNC.COLLECTIVE R34, `(.L_x_1137) ;  /* 0x0000000022087348 */ /* 0x000fea0003c00000 */
[----:B------:R0:W1:Y:S02]  /*d260*/  SHFL.DOWN P4, R6, R7, R4, R33 ;  /* 0x0800000407067389 */ /* 0x0000640000080021 */
[----:B01----:R-:W-:Y:S05]  /*d270*/  ENDCOLLECTIVE ;  /* 0x000000000000791b */ /* 0x003fea0003800000 */
.L_x_1137:
[----:B------:R-:W-:Y:S01]  /*d280*/  IMAD.MOV.U32 R52, RZ, RZ, R6 ;  /* 0x000000ffff347224 */ /* 0x000fe200078e0006 */
[----:B------:R-:W-:Y:S06]  /*d290*/  BRA `(.L_x_1138) ;  /* 0xffffff6c00747947 */ /* 0x000fec000383ffff */
.L_x_958:
[----:B------:R-:W-:Y:S01]  /*d2a0*/  BSSY B0, `(.L_x_1139) ;  /* 0x0000006000007945 */ /* 0x000fe20003800000 */
[----:B------:R-:W-:Y:S02]  /*d2b0*/  IMAD.MOV.U32 R4, RZ, RZ, 0x1 ;  /* 0x00000001ff047424 */ /* 0x000fe400078e00ff */
[----:B------:R-:W-:-:S07]  /*d2c0*/  IMAD.MOV.U32 R34, RZ, RZ, -0x1 ;  /* 0xffffffffff227424 */ /* 0x000fce00078e00ff */
[----:B--23--:R-:W-:Y:S05]  /*d2d0*/  WARPSYNC.COLLECTIVE R34, `(.L_x_1140) ;  /* 0x0000000022087348 */ /* 0x00cfea0003c00000 */
[----:B------:R0:W1:Y:S02]  /*d2e0*/  SHFL.DOWN P4, R6, R7, R4, R33 ;  /* 0x0800000407067389 */ /* 0x0000640000080021 */
[----:B0123--:R-:W-:Y:S05]  /*d2f0*/  ENDCOLLECTIVE ;  /* 0x000000000000791b */ /* 0x00ffea0003800000 */
.L_x_1140:
[----:B------:R-:W-:Y:S05]  /*d300*/  BSYNC B0 ;  /* 0x0000000000007941 */ /* 0x000fea0003800000 */
.L_x_1139:
[----:B------:R-:W-:Y:S05]  /*d310*/  BRA `(.L_x_1141) ;  /* 0xffffff6c006c7947 */ /* 0x000fea000383ffff */
.L_x_959:
[----:B------:R-:W-:Y:S01]  /*d320*/  BSSY B0, `(.L_x_1142) ;  /* 0x0000007000007945 */ /* 0x000fe20003800000 */
[----:B------:R-:W-:Y:S02]  /*d330*/  IMAD.MOV.U32 R7, RZ, RZ, R32 ;  /* 0x000000ffff077224 */ /* 0x000fe400078e0020 */
[----:B------:R-:W-:Y:S02]  /*d340*/  IMAD.MOV.U32 R4, RZ, RZ, 0x2 ;  /* 0x00000002ff047424 */ /* 0x000fe400078e00ff */
[----:B------:R-:W-:-:S07]  /*d350*/  IMAD.MOV.U32 R34, RZ, RZ, -0x1 ;  /* 0xffffffffff227424 */ /* 0x000fce00078e00ff */
[----:B------:R-:W-:Y:S05]  /*d360*/  WARPSYNC.COLLECTIVE R34, `(.L_x_1143) ;  /* 0x0000000022087348 */ /* 0x000fea0003c00000 */
[----:B------:R0:W1:Y:S02]  /*d370*/  SHFL.DOWN P4, R6, R7, R4, R33 ;  /* 0x0800000407067389 */ /* 0x0000640000080021 */
[----:B01----:R-:W-:Y:S05]  /*d380*/  ENDCOLLECTIVE ;  /* 0x000000000000791b */ /* 0x003fea0003800000 */
.L_x_1143:
[----:B------:R-:W-:Y:S05]  /*d390*/  BSYNC B0 ;  /* 0x0000000000007941 */ /* 0x000fea0003800000 */
.L_x_1142:
[----:B------:R-:W-:Y:S02]  /*d3a0*/  IMAD.MOV.U32 R7, RZ, RZ, R51 ;  /* 0x000000ffff077224 */ /* 0x000fe400078e0033 */
[----:B------:R-:W-:Y:S02]  /*d3b0*/  IMAD.MOV.U32 R4, RZ, RZ, 0x2 ;  /* 0x00000002ff047424 */ /* 0x000fe400078e00ff */
[----:B------:R-:W-:Y:S02]  /*d3c0*/  IMAD.MOV.U32 R34, RZ, RZ, -0x1 ;  /* 0xffffffffff227424 */ /* 0x000fe400078e00ff */
[----:B------:R-:W-:-:S07]  /*d3d0*/  IMAD.MOV.U32 R53, RZ, RZ, R6 ;  /* 0x000000ffff357224 */ /* 0x000fce00078e0006 */
[----:B------:R-:W-:Y:S05]  /*d3e0*/  WARPSYNC.COLLECTIVE R34, `(.L_x_1144) ;  /* 0x0000000022087348 */ /* 0x000fea0003c00000 */
[----:B------:R0:W1:Y:S02]  /*d3f0*/  SHFL.DOWN P4, R6, R7, R4, R33 ;  /* 0x0800000407067389 */ /* 0x0000640000080021 */
[----:B01----:R-:W-:Y:S05]  /*d400*/  ENDCOLLECTIVE ;  /* 0x000000000000791b */ /* 0x003fea0003800000 */
.L_x_1144:
[----:B------:R-:W-:Y:S02]  /*d410*/  IMAD.MOV.U32 R7, RZ, RZ, R48 ;  /* 0x000000ffff077224 */ /* 0x000fe400078e0030 */
[----:B------:R-:W-:-:S07]  /*d420*/  IMAD.MOV.U32 R50, RZ, RZ, R6 ;  /* 0x000000ffff327224 */ /* 0x000fce00078e0006 */
[----:B------:R-:W-:Y:S05]  /*d430*/  WARPSYNC.COLLECTIVE R34, `(.L_x_1145) ;  /* 0x0000000022087348 */ /* 0x000fea0003c00000 */
[----:B------:R0:W1:Y:S02]  /*d440*/  SHFL.DOWN P4, R6, R7, R4, R33 ;  /* 0x0800000407067389 */ /* 0x0000640000080021 */
[----:B01----:R-:W-:Y:S05]  /*d450*/  ENDCOLLECTIVE ;  /* 0x000000000000791b */ /* 0x003fea0003800000 */
.L_x_1145:
[----:B------:R-:W-:Y:S01]  /*d460*/  IMAD.MOV.U32 R52, RZ, RZ, R6 ;  /* 0x000000ffff347224 */ /* 0x000fe200078e0006 */
[----:B------:R-:W-:Y:S06]  /*d470*/  BRA `(.L_x_1146) ;  /* 0xffffff6c003c7947 */ /* 0x000fec000383ffff */
.L_x_960:
[----:B------:R-:W-:Y:S01]  /*d480*/  BSSY B0, `(.L_x_1147) ;  /* 0x0000006000007945 */ /* 0x000fe20003800000 */
[----:B------:R-:W-:Y:S02]  /*d490*/  IMAD.MOV.U32 R4, RZ, RZ, 0x2 ;  /* 0x00000002ff047424 */ /* 0x000fe400078e00ff */
[----:B------:R-:W-:-:S07]  /*d4a0*/  IMAD.MOV.U32 R34, RZ, RZ, -0x1 ;  /* 0xffffffffff227424 */ /* 0x000fce00078e00ff */
[----:B--23--:R-:W-:Y:S05]  /*d4b0*/  WARPSYNC.COLLECTIVE R34, `(.L_x_1148) ;  /* 0x0000000022087348 */ /* 0x00cfea0003c00000 */
[----:B------:R0:W1:Y:S02]  /*d4c0*/  SHFL.DOWN P4, R6, R7, R4, R33 ;  /* 0x0800000407067389 */ /* 0x0000640000080021 */
[----:B0123--:R-:W-:Y:S05]  /*d4d0*/  ENDCOLLECTIVE ;  /* 0x000000000000791b */ /* 0x00ffea0003800000 */
.L_x_1148:
[----:B------:R-:W-:Y:S05]  /*d4e0*/  BSYNC B0 ;  /* 0x0000000000007941 */ /* 0x000fea0003800000 */
.L_x_1147:
[----:B------:R-:W-:Y:S05]  /*d4f0*/  BRA `(.L_x_1149) ;  /* 0xffffff6c00347947 */ /* 0x000fea000383ffff */
.L_x_961:
[----:B------:R-:W-:Y:S01]  /*d500*/  BSSY B0, `(.L_x_1150) ;  /* 0x0000007000007945 */ /* 0x000fe20003800000 */
[----:B------:R-:W-:Y:S02]  /*d510*/  IMAD.MOV.U32 R7, RZ, RZ, R32 ;  /* 0x000000ffff077224 */ /* 0x000fe400078e0020 */
[----:B------:R-:W-:Y:S02]  /*d520*/  IMAD.MOV.U32 R4, RZ, RZ, 0x4 ;  /* 0x00000004ff047424 */ /* 0x000fe400078e00ff */
[----:B------:R-:W-:-:S07]  /*d530*/  IMAD.MOV.U32 R34, RZ, RZ, -0x1 ;  /* 0xffffffffff227424 */ /* 0x000fce00078e00ff */
[----:B------:R-:W-:Y:S05]  /*d540*/  WARPSYNC.COLLECTIVE R34, `(.L_x_1151) ;  /* 0x0000000022087348 */ /* 0x000fea0003c00000 */
[----:B------:R0:W1:Y:S02]  /*d550*/  SHFL.DOWN P4, R6, R7, R4, R33 ;  /* 0x0800000407067389 */ /* 0x0000640000080021 */
[----:B01----:R-:W-:Y:S05]  /*d560*/  ENDCOLLECTIVE ;  /* 0x000000000000791b */ /* 0x003fea0003800000 */
.L_x_1151:
[----:B------:R-:W-:Y:S05]  /*d570*/  BSYNC B0 ;  /* 0x0000000000007941 */ /* 0x000fea0003800000 */
.L_x_1150:
[----:B------:R-:W-:Y:S02]  /*d580*/  IMAD.MOV.U32 R7, RZ, RZ, R51 ;  /* 0x000000ffff077224 */ /* 0x000fe400078e0033 */
[----:B------:R-:W-:Y:S02]  /*d590*/  IMAD.MOV.U32 R4, RZ, RZ, 0x4 ;  /* 0x00000004ff047424 */ /* 0x000fe400078e00ff */
[----:B------:R-:W-:Y:S02]  /*d5a0*/  IMAD.MOV.U32 R34, RZ, RZ, -0x1 ;  /* 0xffffffffff227424 */ /* 0x000fe400078e00ff */
[----:B------:R-:W-:-:S07]  /*d5b0*/  IMAD.MOV.U32 R53, RZ, RZ, R6 ;  /* 0x000000ffff357224 */ /* 0x000fce00078e0006 */
[----:B------:R-:W-:Y:S05]  /*d5c0*/  WARPSYNC.COLLECTIVE R34, `(.L_x_1152) ;  /* 0x0000000022087348 */ /* 0x000fea0003c00000 */
[----:B------:R0:W1:Y:S02]  /*d5d0*/  SHFL.DOWN P4, R6, R7, R4, R33 ;  /* 0x0800000407067389 */ /* 0x0000640000080021 */
[----:B01----:R-:W-:Y:S05]  /*d5e0*/  ENDCOLLECTIVE ;  /* 0x000000000000791b */ /* 0x003fea0003800000 */
.L_x_1152:
[----:B------:R-:W-:Y:S02]  /*d5f0*/  IMAD.MOV.U32 R7, RZ, RZ, R48 ;  /* 0x000000ffff077224 */ /* 0x000fe400078e0030 */
[----:B------:R-:W-:-:S07]  /*d600*/  IMAD.MOV.U32 R50, RZ, RZ, R6 ;  /* 0x000000ffff327224 */ /* 0x000fce00078e0006 */
[----:B------:R-:W-:Y:S05]  /*d610*/  WARPSYNC.COLLECTIVE R34, `(.L_x_1153) ;  /* 0x0000000022087348 */ /* 0x000fea0003c00000 */
[----:B------:R0:W1:Y:S02]  /*d620*/  SHFL.DOWN P4, R6, R7, R4, R33 ;  /* 0x0800000407067389 */ /* 0x0000640000080021 */
[----:B01----:R-:W-:Y:S05]  /*d630*/  ENDCOLLECTIVE ;  /* 0x000000000000791b */ /* 0x003fea0003800000 */
.L_x_1153:
[----:B------:R-:W-:Y:S01]  /*d640*/  IMAD.MOV.U32 R52, RZ, RZ, R6 ;  /* 0x000000ffff347224 */ /* 0x000fe200078e0006 */
[----:B------:R-:W-:Y:S06]  /*d650*/  BRA `(.L_x_1154) ;  /* 0xffffff6c00047947 */ /* 0x000fec000383ffff */
.L_x_962:
[----:B------:R-:W-:Y:S01]  /*d660*/  BSSY B0, `(.L_x_1155) ;  /* 0x0000006000007945 */ /* 0x000fe20003800000 */
[----:B------:R-:W-:Y:S02]  /*d670*/  IMAD.MOV.U32 R4, RZ, RZ, 0x4 ;  /* 0x00000004ff047424 */ /* 0x000fe400078e00ff */
[----:B------:R-:W-:-:S07]  /*d680*/  IMAD.MOV.U32 R34, RZ, RZ, -0x1 ;  /* 0xffffffffff227424 */ /* 0x000fce00078e00ff */
[----:B--23--:R-:W-:Y:S05]  /*d690*/  WARPSYNC.COLLECTIVE R34, `(.L_x_1156) ;  /* 0x0000000022087348 */ /* 0x00cfea0003c00000 */
[----:B------:R0:W1:Y:S02]  /*d6a0*/  SHFL.DOWN P4, R6, R7, R4, R33 ;  /* 0x0800000407067389 */ /* 0x0000640000080021 */
[----:B0123--:R-:W-:Y:S05]  /*d6b0*/  ENDCOLLECTIVE ;  /* 0x000000000000791b */ /* 0x00ffea0003800000 */
.L_x_1156:
[----:B------:R-:W-:Y:S05]  /*d6c0*/  BSYNC B0 ;  /* 0x0000000000007941 */ /* 0x000fea0003800000 */
.L_x_1155:
[----:B------:R-:W-:Y:S05]  /*d6d0*/  BRA `(.L_x_1157) ;  /* 0xffffff6800fc7947 */ /* 0x000fea000383ffff */
.L_x_963:
[----:B------:R-:W-:Y:S01]  /*d6e0*/  BSSY B0, `(.L_x_1158) ;  /* 0x0000007000007945 */ /* 0x000fe20003800000 */
[----:B------:R-:W-:Y:S02]  /*d6f0*/  IMAD.MOV.U32 R7, RZ, RZ, R32 ;  /* 0x000000ffff077224 */ /* 0x000fe400078e0020 */
[----:B------:R-:W-:Y:S02]  /*d700*/  IMAD.MOV.U32 R4, RZ, RZ, 0x8 ;  /* 0x00000008ff047424 */ /* 0x000fe400078e00ff */
[----:B------:R-:W-:-:S07]  /*d710*/  IMAD.MOV.U32 R34, RZ, RZ, -0x1 ;  /* 0xffffffffff227424 */ /* 0x000fce00078e00ff */
[----:B------:R-:W-:Y:S05]  /*d720*/  WARPSYNC.COLLECTIVE R34, `(.L_x_1159) ;  /* 0x0000000022087348 */ /* 0x000fea0003c00000 */
[----:B------:R0:W1:Y:S02]  /*d730*/  SHFL.DOWN P4, R6, R7, R4, R33 ;  /* 0x0800000407067389 */ /* 0x0000640000080021 */
[----:B01----:R-:W-:Y:S05]  /*d740*/  ENDCOLLECTIVE ;  /* 0x000000000000791b */ /* 0x003fea0003800000 */
.L_x_1159:
[----:B------:R-:W-:Y:S05]  /*d750*/  BSYNC B0 ;  /* 0x0000000000007941 */ /* 0x000fea0003800000 */
.L_x_1158:
[----:B------:R-:W-:Y:S02]  /*d760*/  IMAD.MOV.U32 R7, RZ, RZ, R51 ;  /* 0x000000ffff077224 */ /* 0x000fe400078e0033 */
[----:B------:R-:W-:Y:S02]  /*d770*/  IMAD.MOV.U32 R4, RZ, RZ, 0x8 ;  /* 0x00000008ff047424 */ /* 0x000fe400078e00ff */
[----:B------:R-:W-:Y:S02]  /*d780*/  IMAD.MOV.U32 R34, RZ, RZ, -0x1 ;  /* 0xffffffffff227424 */ /* 0x000fe400078e00ff */
[----:B------:R-:W-:-:S07]  /*d790*/  IMAD.MOV.U32 R53, RZ, RZ, R6 ;  /* 0x000000ffff357224 */ /* 0x000fce00078e0006 */
[----:B------:R-:W-:Y:S05]  /*d7a0*/  WARPSYNC.COLLECTIVE R34, `(.L_x_1160) ;  /* 0x0000000022087348 */ /* 0x000fea0003c00000 */
[----:B------:R0:W1:Y:S02]  /*d7b0*/  SHFL.DOWN P4, R6, R7, R4, R33 ;  /* 0x0800000407067389 */ /* 0x0000640000080021 */
[----:B01----:R-:W-:Y:S05]  /*d7c0*/  ENDCOLLECTIVE ;  /* 0x000000000000791b */ /* 0x003fea0003800000 */
.L_x_1160:
[----:B------:R-:W-:Y:S02]  /*d7d0*/  IMAD.MOV.U32 R7, RZ, RZ, R48 ;  /* 0x000000ffff077224 */ /* 0x000fe400078e0030 */
[----:B------:R-:W-:-:S07]  /*d7e0*/  IMAD.MOV.U32 R50, RZ, RZ, R6 ;  /* 0x000000ffff327224 */ /* 0x000fce00078e0006 */
[----:B------:R-:W-:Y:S05]  /*d7f0*/  WARPSYNC.COLLECTIVE R34, `(.L_x_1161) ;  /* 0x0000000022087348 */ /* 0x000fea0003c00000 */
[----:B------:R0:W1:Y:S02]  /*d800*/  SHFL.DOWN P4, R6, R7, R4, R33 ;  /* 0x0800000407067389 */ /* 0x0000640000080021 */
[----:B01----:R-:W-:Y:S05]  /*d810*/  ENDCOLLECTIVE ;  /* 0x000000000000791b */ /* 0x003fea0003800000 */
.L_x_1161:
[----:B------:R-:W-:Y:S01]  /*d820*/  IMAD.MOV.U32 R52, RZ, RZ, R6 ;  /* 0x000000ffff347224 */ /* 0x000fe200078e0006 */
[----:B------:R-:W-:Y:S06]  /*d830*/  BRA `(.L_x_1162) ;  /* 0xffffff6800cc7947 */ /* 0x000fec000383ffff */
.L_x_964:
[----:B------:R-:W-:Y:S01]  /*d840*/  BSSY B0, `(.L_x_1163) ;  /* 0x0000006000007945 */ /* 0x000fe20003800000 */
[----:B------:R-:W-:Y:S02]  /*d850*/  IMAD.MOV.U32 R4, RZ, RZ, 0x8 ;  /* 0x00000008ff047424 */ /* 0x000fe400078e00ff */
[----:B------:R-:W-:-:S07]  /*d860*/  IMAD.MOV.U32 R34, RZ, RZ, -0x1 ;  /* 0xffffffffff227424 */ /* 0x000fce00078e00ff */
[----:B--23--:R-:W-:Y:S05]  /*d870*/  WARPSYNC.COLLECTIVE R34, `(.L_x_1164) ;  /* 0x0000000022087348 */ /* 0x00cfea0003c00000 */
[----:B------:R0:W1:Y:S02]  /*d880*/  SHFL.DOWN P4, R6, R7, R4, R33 ;  /* 0x0800000407067389 */ /* 0x0000640000080021 */
[----:B0123--:R-:W-:Y:S05]  /*d890*/  ENDCOLLECTIVE ;  /* 0x000000000000791b */ /* 0x00ffea0003800000 */
.L_x_1164:
[----:B------:R-:W-:Y:S05]  /*d8a0*/  BSYNC B0 ;  /* 0x0000000000007941 */ /* 0x000fea0003800000 */
.L_x_1163:
[----:B------:R-:W-:Y:S05]  /*d8b0*/  BRA `(.L_x_1165) ;  /* 0xffffff6800c47947 */ /* 0x000fea000383ffff */
.L_x_965:
[----:B------:R-:W-:Y:S01]  /*d8c0*/  BSSY B0, `(.L_x_1166) ;  /* 0x0000007000007945 */ /* 0x000fe20003800000 */
[----:B------:R-:W-:Y:S02]  /*d8d0*/  IMAD.MOV.U32 R7, RZ, RZ, R32 ;  /* 0x000000ffff077224 */ /* 0x000fe400078e0020 */
[----:B------:R-:W-:Y:S02]  /*d8e0*/  IMAD.MOV.U32 R4, RZ, RZ, 0x10 ;  /* 0x00000010ff047424 */ /* 0x000fe400078e00ff */
[----:B------:R-:W-:-:S07]  /*d8f0*/  IMAD.MOV.U32 R34, RZ, RZ, -0x1 ;  /* 0xffffffffff227424 */ /* 0x000fce00078e00ff */
[----:B------:R-:W-:Y:S05]  /*d900*/  WARPSYNC.COLLECTIVE R34, `(.L_x_1167) ;  /* 0x0000000022087348 */ /* 0x000fea0003c00000 */
[----:B------:R0:W1:Y:S02]  /*d910*/  SHFL.DOWN P4, R6, R7, R4, R33 ;  /* 0x0800000407067389 */ /* 0x0000640000080021 */
[----:B01----:R-:W-:Y:S05]  /*d920*/  ENDCOLLECTIVE ;  /* 0x000000000000791b */ /* 0x003fea0003800000 */
.L_x_1167:
[----:B------:R-:W-:Y:S05]  /*d930*/  BSYNC B0 ;  /* 0x0000000000007941 */ /* 0x000fea0003800000 */
.L_x_1166:
[----:B------:R-:W-:Y:S02]  /*d940*/  IMAD.MOV.U32 R7, RZ, RZ, R51 ;  /* 0x000000ffff077224 */ /* 0x000fe400078e0033 */
[----:B------:R-:W-:Y:S02]  /*d950*/  IMAD.MOV.U32 R4, RZ, RZ, 0x10 ;  /* 0x00000010ff047424 */ /* 0x000fe400078e00ff */
[----:B------:R-:W-:Y:S02]  /*d960*/  IMAD.MOV.U32 R34, RZ, RZ, -0x1 ;  /* 0xffffffffff227424 */ /* 0x000fe400078e00ff */
[----:B------:R-:W-:-:S07]  /*d970*/  IMAD.MOV.U32 R53, RZ, RZ, R6 ;  /* 0x000000ffff357224 */ /* 0x000fce00078e0006 */
[----:B------:R-:W-:Y:S05]  /*d980*/  WARPSYNC.COLLECTIVE R34, `(.L_x_1168) ;  /* 0x0000000022087348 */ /* 0x000fea0003c00000 */
[----:B------:R0:W1:Y:S02]  /*d990*/  SHFL.DOWN P4, R6, R7, R4, R33 ;  /* 0x0800000407067389 */ /* 0x0000640000080021 */
[----:B01----:R-:W-:Y:S05]  /*d9a0*/  ENDCOLLECTIVE ;  /* 0x000000000000791b */ /* 0x003fea0003800000 */
.L_x_1168:
[----:B------:R-:W-:Y:S02]  /*d9b0*/  IMAD.MOV.U32 R7, RZ, RZ, R48 ;  /* 0x000000ffff077224 */ /* 0x000fe400078e0030 */
[----:B------:R-:W-:-:S07]  /*d9c0*/  IMAD.MOV.U32 R50, RZ, RZ, R6 ;  /* 0x000000ffff327224 */ /* 0x000fce00078e0006 */
[----:B------:R-:W-:Y:S05]  /*d9d0*/  WARPSYNC.COLLECTIVE R34, `(.L_x_1169) ;  /* 0x0000000022087348 */ /* 0x000fea0003c00000 */
[----:B------:R0:W1:Y:S02]  /*d9e0*/  SHFL.DOWN P4, R6, R7, R4, R33 ;  /* 0x0800000407067389 */ /* 0x0000640000080021 */
[----:B01----:R-:W-:Y:S05]  /*d9f0*/  ENDCOLLECTIVE ;  /* 0x000000000000791b */ /* 0x003fea0003800000 */
.L_x_1169:
[----:B------:R-:W-:Y:S05]  /*da00*/  BRA `(.L_x_1170) ;  /* 0xffffff6800987947 */ /* 0x000fea000383ffff */
.L_x_966:
[----:B------:R-:W-:Y:S01]  /*da10*/  BSSY B0, `(.L_x_1171) ;  /* 0x0000006000007945 */ /* 0x000fe20003800000 */
[----:B------:R-:W-:Y:S02]  /*da20*/  IMAD.MOV.U32 R4, RZ, RZ, 0x10 ;  /* 0x00000010ff047424 */ /* 0x000fe400078e00ff */
[----:B------:R-:W-:-:S07]  /*da30*/  IMAD.MOV.U32 R34, RZ, RZ, -0x1 ;  /* 0xffffffffff227424 */ /* 0x000fce00078e00ff */
[----:B------:R-:W-:Y:S05]  /*da40*/  WARPSYNC.COLLECTIVE R34, `(.L_x_1172) ;  /* 0x0000000022087348 */ /* 0x000fea0003c00000 */
[----:B------:R0:W1:Y:S02]  /*da50*/  SHFL.DOWN P4, R6, R7, R4, R33 ;  /* 0x0800000407067389 */ /* 0x0000640000080021 */
[----:B01----:R-:W-:Y:S05]  /*da60*/  ENDCOLLECTIVE ;  /* 0x000000000000791b */ /* 0x003fea0003800000 */
.L_x_1172:
[----:B------:R-:W-:Y:S05]  /*da70*/  BSYNC B0 ;  /* 0x0000000000007941 */ /* 0x000fea0003800000 */
.L_x_1171:
[----:B------:R-:W-:Y:S05]  /*da80*/  BRA `(.L_x_1173) ;  /* 0xffffff6800b87947 */ /* 0x000fea000383ffff */
.L_x_967:
[----:B------:R-:W-:Y:S01]  /*da90*/  BSSY B0, `(.L_x_1174) ;  /* 0x0000006000007945 */ /* 0x000fe20003800000 */
[----:B------:R-:W-:Y:S01]  /*daa0*/  PLOP3.LUT P5, PT, P0, PT, PT, 0x80, 0x8 ;  /* 0x000000000008781c */ /* 0x000fe200007af070 */
[----:B------:R-:W-:-:S12]  /*dab0*/  IMAD.MOV.U32 R34, RZ, RZ, -0x1 ;  /* 0xffffffffff227424 */ /* 0x000fd800078e00ff */
[----:B------:R-:W-:Y:S05]  /*dac0*/  WARPSYNC.COLLECTIVE R34, `(.L_x_1175) ;  /* 0x0000000022087348 */ /* 0x000fea0003c00000 */
[----:B------:R-:W-:Y:S01]  /*dad0*/  VOTE.ALL P5, P5 ;  /* 0x0000000000ff7806 */ /* 0x000fe200028a0000 */
[----:B------:R-:W-:-:S12]  /*dae0*/  ENDCOLLECTIVE ;  /* 0x000000000000791b */ /* 0x000fd80003800000 */
.L_x_1175:
[----:B------:R-:W-:Y:S05]  /*daf0*/  BSYNC B0 ;  /* 0x0000000000007941 */ /* 0x000fea0003800000 */
.L_x_1174:
[----:B------:R-:W-:Y:S01]  /*db00*/  PLOP3.LUT P0, PT, P5, PT, PT, 0x80, 0x8 ;  /* 0x000000000008781c */ /* 0x000fe20002f0f070 */
[----:B------:R-:W-:-:S12]  /*db10*/  BRA `(.L_x_1176) ;  /* 0xffffff6800ac7947 */ /* 0x000fd8000383ffff */
.L_x_1025:
[----:B------:R-:W-:Y:S01]  /*db20*/  BSSY B0, `(.L_x_1177) ;  /* 0x0000006000007945 */ /* 0x000fe20003800000 */
[----:B------:R-:W-:Y:S01]  /*db30*/  PLOP3.LUT P4, PT, P4, PT, PT, 0x8, 0x80 ;  /* 0x000000000080781c */ /* 0x000fe2000278e170 */
[----:B------:R-:W-:-:S12]  /*db40*/  IMAD.MOV.U32 R34, RZ, RZ, -0x1 ;  /* 0xffffffffff227424 */ /* 0x000fd800078e00ff */
[----:B--23--:R-:W-:Y:S05]  /*db50*/  WARPSYNC.COLLECTIVE R34, `(.L_x_1178) ;  /* 0x0000000022087348 */ /* 0x00cfea0003c00000 */
[----:B------:R-:W-:Y:S01]  /*db60*/  VOTE.ANY P4, P4 ;  /* 0x0000000000ff7806 */ /* 0x000fe20002080100 */
[----:B--23--:R-:W-:-:S12]  /*db70*/  ENDCOLLECTIVE ;  /* 0x000000000000791b */ /* 0x00cfd80003800000 */
.L_x_1178:
[----:B------:R-:W-:Y:S05]  /*db80*/  BSYNC B0 ;  /* 0x0000000000007941 */ /* 0x000fea0003800000 */
.L_x_1177:
[----:B------:R-:W-:Y:S05]  /*db90*/  BRA `(.L_x_1179) ;  /* 0xffffffc000e07947 */ /* 0x000fea000383ffff */
.L_x_1027:
[----:B------:R-:W0:Y:S01]  /*dba0*/  S2R R42, SR_GEMASK ;  /* 0x00000000002a7919 */ /* 0x000e220000003c00 */
[----:B------:R-:W-:Y:S01]  /*dbb0*/  BSSY B0, `(.L_x_1180) ;  /* 0x0000006000007945 */ /* 0x000fe20003800000 */
[----:B------:R-:W-:Y:S01]  /*dbc0*/  PLOP3.LUT P4, PT, P4, PT, PT, 0x8, 0x80 ;  /* 0x000000000080781c */ /* 0x000fe2000278e170 */
[----:B------:R-:W-:-:S12]  /*dbd0*/  IMAD.MOV.U32 R34, RZ, RZ, -0x1 ;  /* 0xffffffffff227424 */ /* 0x000fd800078e00ff */
[----:B0-23--:R-:W-:Y:S05]  /*dbe0*/  WARPSYNC.COLLECTIVE R34, `(.L_x_1181) ;  /* 0x0000000022087348 */ /* 0x00dfea0003c00000 */
[----:B------:R-:W-:Y:S01]  /*dbf0*/  VOTE.ANY R34, PT, P4 ;  /* 0x0000000000227806 */ /* 0x000fe200020e0100 */
[----:B0-23--:R-:W-:Y:S06]  /*dc00*/  ENDCOLLECTIVE ;  /* 0x000000000000791b */ /* 0x00dfec0003800000 */
.L_x_1181:
[----:B------:R-:W-:Y:S05]  /*dc10*/  BSYNC B0 ;  /* 0x0000000000007941 */ /* 0x000fea0003800000 */
.L_x_1180:
        /* <DEDUP_REMOVED lines=10> */
.L_x_1182:
[----:B------:R-:W-:Y:S02]  /*dcc0*/  IMAD.MOV.U32 R7, RZ, RZ, R41 ;  /* 0x000000ffff077224 */ /* 0x000fe400078e0029 */
[----:B------:R-:W-:-:S07]  /*dcd0*/  IMAD.MOV.U32 R25, RZ, RZ, R6 ;  /* 0x000000ffff197224 */ /* 0x000fce00078e0006 */
[----:B------:R-:W-:Y:S05]  /*dce0*/  WARPSYNC.COLLECTIVE R34, `(.L_x_1183) ;  /* 0x0000000022087348 */ /* 0x000fea0003c00000 */
[----:B------:R0:W1:Y:S02]  /*dcf0*/  SHFL.DOWN P4, R6, R7, R4, R33 ;  /* 0x0800000407067389 */ /* 0x0000640000080021 */
[----:B01----:R-:W-:Y:S05]  /*dd00*/  ENDCOLLECTIVE ;  /* 0x000000000000791b */ /* 0x003fea0003800000 */
.L_x_1183:
[----:B------:R-:W-:Y:S02]  /*dd10*/  IMAD.MOV.U32 R7, RZ, RZ, R38 ;  /* 0x000000ffff077224 */ /* 0x000fe400078e0026 */
[----:B------:R-:W-:-:S07]  /*dd20*/  IMAD.MOV.U32 R24, RZ, RZ, R6 ;  /* 0x000000ffff187224 */ /* 0x000fce00078e0006 */
[----:B------:R-:W-:Y:S05]  /*dd30*/  WARPSYNC.COLLECTIVE R34, `(.L_x_1184) ;  /* 0x0000000022087348 */ /* 0x000fea0003c00000 */
[----:B------:R0:W1:Y:S02]  /*dd40*/  SHFL.DOWN P4, R6, R7, R4, R33 ;  /* 0x0800000407067389 */ /* 0x0000640000080021 */
[----:B01----:R-:W-:Y:S05]  /*dd50*/  ENDCOLLECTIVE ;  /* 0x000000000000791b */ /* 0x003fea0003800000 */
.L_x_1184:
[----:B------:R-:W-:Y:S05]  /*dd60*/  BRA `(.L_x_1185) ;  /* 0xffffffc000ac7947 */ /* 0x000fea000383ffff */
.L_x_1028:
[----:B------:R-:W-:Y:S01]  /*dd70*/  BSSY B0, `(.L_x_1186) ;  /* 0x0000006000007945 */ /* 0x000fe20003800000 */
[----:B------:R-:W-:Y:S02]  /*dd80*/  IMAD.MOV.U32 R4, RZ, RZ, 0x1 ;  /* 0x00000001ff047424 */ /* 0x000fe400078e00ff */
[----:B------:R-:W-:-:S07]  /*dd90*/  IMAD.MOV.U32 R34, RZ, RZ, -0x1 ;  /* 0xffffffffff227424 */ /* 0x000fce00078e00ff */
[----:B--23--:R-:W-:Y:S05]  /*dda0*/  WARPSYNC.COLLECTIVE R34, `(.L_x_1187) ;  /* 0x0000000022087348 */ /* 0x00cfea0003c00000 */
[----:B------:R0:W1:Y:S02]  /*ddb0*/  SHFL.DOWN P4, R6, R7, R4, R33 ;  /* 0x0800000407067389 */ /* 0x0000640000080021 */
[----:B0123--:R-:W-:Y:S05]  /*ddc0*/  ENDCOLLECTIVE ;  /* 0x000000000000791b */ /* 0x00ffea0003800000 */
.L_x_1187:
[----:B------:R-:W-:Y:S05]  /*ddd0*/  BSYNC B0 ;  /* 0x0000000000007941 */ /* 0x000fea0003800000 */
.L_x_1186:
[----:B------:R-:W-:Y:S05]  /*dde0*/  BRA `(.L_x_1188) ;  /* 0xffffffc000b07947 */ /* 0x000fea000383ffff */
.L_x_1029:
[----:B------:R-:W-:Y:S01]  /*ddf0*/  BSSY B0, `(.L_x_1189) ;  /* 0x0000007000007945 */ /* 0x000fe20003800000 */
[----:B------:R-:W-:Y:S02]  /*de00*/  IMAD.MOV.U32 R7, RZ, RZ, R40 ;  /* 0x000000ffff077224 */ /* 0x000fe400078e0028 */
[----:B------:R-:W-:Y:S02]  /*de10*/  IMAD.MOV.U32 R4, RZ, RZ, 0x2 ;  /* 0x00000002ff047424 */ /* 0x000fe400078e00ff */
[----:B------:R-:W-:-:S07]  /*de20*/  IMAD.MOV.U32 R34, RZ, RZ, -0x1 ;  /* 0xffffffffff227424 */ /* 0x000fce00078e00ff */
[----:B--23--:R-:W-:Y:S05]  /*de30*/  WARPSYNC.COLLECTIVE R34, `(.L_x_1190) ;  /* 0x0000000022087348 */ /* 0x00cfea0003c00000 */
[----:B------:R0:W1:Y:S02]  /*de40*/  SHFL.DOWN P4, R6, R7, R4, R33 ;  /* 0x0800000407067389 */ /* 0x0000640000080021 */
[----:B0123--:R-:W-:Y:S05]  /*de50*/  ENDCOLLECTIVE ;  /* 0x000000000000791b */ /* 0x00ffea0003800000 */
.L_x_1190:
[----:B------:R-:W-:Y:S05]  /*de60*/  BSYNC B0 ;  /* 0x0000000000007941 */ /* 0x000fea0003800000 */
.L_x_1189:
[----:B------:R-:W-:Y:S02]  /*de70*/  IMAD.MOV.U32 R7, RZ, RZ, R41 ;  /* 0x000000ffff077224 */ /* 0x000fe400078e0029 */
[----:B------:R-:W-:Y:S02]  /*de80*/  IMAD.MOV.U32 R4, RZ, RZ, 0x2 ;  /* 0x00000002ff047424 */ /* 0x000fe400078e00ff */
[----:B------:R-:W-:Y:S02]  /*de90*/  IMAD.MOV.U32 R34, RZ, RZ, -0x1 ;  /* 0xffffffffff227424 */ /* 0x000fe400078e00ff */
[----:B------:R-:W-:-:S07]  /*dea0*/  IMAD.MOV.U32 R25, RZ, RZ, R6 ;  /* 0x000000ffff197224 */ /* 0x000fce00078e0006 */
[----:B------:R-:W-:Y:S05]  /*deb0*/  WARPSYNC.COLLECTIVE R34, `(.L_x_1191) ;  /* 0x0000000022087348 */ /* 0x000fea0003c00000 */
[----:B------:R0:W1:Y:S02]  /*dec0*/  SHFL.DOWN P4, R6, R7, R4, R33 ;  /* 0x0800000407067389 */ /* 0x0000640000080021 */
[----:B01----:R-:W-:Y:S05]  /*ded0*/  ENDCOLLECTIVE ;  /* 0x000000000000791b */ /* 0x003fea0003800000 */
.L_x_1191:
[----:B------:R-:W-:Y:S02]  /*dee0*/  IMAD.MOV.U32 R7, RZ, RZ, R38 ;  /* 0x000000ffff077224 */ /* 0x000fe400078e0026 */
[----:B------:R-:W-:-:S07]  /*def0*/  IMAD.MOV.U32 R24, RZ, RZ, R6 ;  /* 0x000000ffff187224 */ /* 0x000fce00078e0006 */
[----:B------:R-:W-:Y:S05]  /*df00*/  WARPSYNC.COLLECTIVE R34, `(.L_x_1192) ;  /* 0x0000000022087348 */ /* 0x000fea0003c00000 */
[----:B------:R0:W1:Y:S02]  /*df10*/  SHFL.DOWN P4, R6, R7, R4, R33 ;  /* 0x0800000407067389 */ /* 0x0000640000080021 */
[----:B01----:R-:W-:Y:S05]  /*df20*/  ENDCOLLECTIVE ;  /* 0x000000000000791b */ /* 0x003fea0003800000 */
.L_x_1192:
[----:B------:R-:W-:Y:S05]  /*df30*/  BRA `(.L_x_1193) ;  /* 0xffffffc000787947 */ /* 0x000fea000383ffff */
.L_x_1030:
[----:B------:R-:W-:Y:S01]  /*df40*/  BSSY B0, `(.L_x_1194) ;  /* 0x0000006000007945 */ /* 0x000fe20003800000 */
[----:B------:R-:W-:Y:S02]  /*df50*/  IMAD.MOV.U32 R4, RZ, RZ, 0x2 ;  /* 0x00000002ff047424 */ /* 0x000fe400078e00ff */
[----:B------:R-:W-:-:S07]  /*df60*/  IMAD.MOV.U32 R34, RZ, RZ, -0x1 ;  /* 0xffffffffff227424 */ /* 0x000fce00078e00ff */
[----:B--23--:R-:W-:Y:S05]  /*df70*/  WARPSYNC.COLLECTIVE R34, `(.L_x_1195) ;  /* 0x0000000022087348 */ /* 0x00cfea0003c00000 */
[----:B------:R0:W1:Y:S02]  /*df80*/  SHFL.DOWN P4, R6, R7, R4, R33 ;  /* 0x0800000407067389 */ /* 0x0000640000080021 */
[----:B0123--:R-:W-:Y:S05]  /*df90*/  ENDCOLLECTIVE ;  /* 0x000000000000791b */ /* 0x00ffea0003800000 */
.L_x_1195:
[----:B------:R-:W-:Y:S05]  /*dfa0*/  BSYNC B0 ;  /* 0x0000000000007941 */ /* 0x000fea0003800000 */
.L_x_1194:
[----:B------:R-:W-:Y:S05]  /*dfb0*/  BRA `(.L_x_1196) ;  /* 0xffffffc0007c7947 */ /* 0x000fea000383ffff */
.L_x_1031:
[----:B------:R-:W-:Y:S01]  /*dfc0*/  BSSY B0, `(.L_x_1197) ;  /* 0x0000007000007945 */ /* 0x000fe20003800000 */
[----:B------:R-:W-:Y:S02]  /*dfd0*/  IMAD.MOV.U32 R7, RZ, RZ, R40 ;  /* 0x000000ffff077224 */ /* 0x000fe400078e0028 */
[----:B------:R-:W-:Y:S02]  /*dfe0*/  IMAD.MOV.U32 R4, RZ, RZ, 0x4 ;  /* 0x00000004ff047424 */ /* 0x000fe400078e00ff */
[----:B------:R-:W-:-:S07]  /*dff0*/  IMAD.MOV.U32 R34, RZ, RZ, -0x1 ;  /* 0xffffffffff227424 */ /* 0x000fce00078e00ff */
[----:B--23--:R-:W-:Y:S05]  /*e000*/  WARPSYNC.COLLECTIVE R34, `(.L_x_1198) ;  /* 0x0000000022087348 */ /* 0x00cfea0003c00000 */
[----:B------:R0:W1:Y:S02]  /*e010*/  SHFL.DOWN P4, R6, R7, R4, R33 ;  /* 0x0800000407067389 */ /* 0x0000640000080021 */
[----:B0123--:R-:W-:Y:S05]  /*e020*/  ENDCOLLECTIVE ;  /* 0x000000000000791b */ /* 0x00ffea0003800000 */
.L_x_1198:
[----:B------:R-:W-:Y:S05]  /*e030*/  BSYNC B0 ;  /* 0x0000000000007941 */ /* 0x000fea0003800000 */
.L_x_1197:
[----:B------:R-:W-:Y:S02]  /*e040*/  IMAD.MOV.U32 R7, RZ, RZ, R41 ;  /* 0x000000ffff077224 */ /* 0x000fe400078e0029 */
[----:B------:R-:W-:Y:S02]  /*e050*/  IMAD.MOV.U32 R4, RZ, RZ, 0x4 ;  /* 0x00000004ff047424 */ /* 0x000fe400078e00ff */
[----:B------:R-:W-:Y:S02]  /*e060*/  IMAD.MOV.U32 R34, RZ, RZ, -0x1 ;  /* 0xffffffffff227424 */ /* 0x000fe400078e00ff */
[----:B------:R-:W-:-:S07]  /*e070*/  IMAD.MOV.U32 R25, RZ, RZ, R6 ;  /* 0x000000ffff197224 */ /* 0x000fce00078e0006 */
[----:B------:R-:W-:Y:S05]  /*e080*/  WARPSYNC.COLLECTIVE R34, `(.L_x_1199) ;  /* 0x0000000022087348 */ /* 0x000fea0003c00000 */
[----:B------:R0:W1:Y:S02]  /*e090*/  SHFL.DOWN P4, R6, R7, R4, R33 ;  /* 0x0800000407067389 */ /* 0x0000640000080021 */
[----:B01----:R-:W-:Y:S05]  /*e0a0*/  ENDCOLLECTIVE ;  /* 0x000000000000791b */ /* 0x003fea0003800000 */
.L_x_1199:
[----:B------:R-:W-:Y:S02]  /*e0b0*/  IMAD.MOV.U32 R7, RZ, RZ, R38 ;  /* 0x000000ffff077224 */ /* 0x000fe400078e0026 */
[----:B------:R-:W-:-:S07]  /*e0c0*/  IMAD.MOV.U32 R24, RZ, RZ, R6 ;  /* 0x000000ffff187224 */ /* 0x000fce00078e0006 */
[----:B------:R-:W-:Y:S05]  /*e0d0*/  WARPSYNC.COLLECTIVE R34, `(.L_x_1200) ;  /* 0x0000000022087348 */ /* 0x000fea0003c00000 */
[----:B------:R0:W1:Y:S02]  /*e0e0*/  SHFL.DOWN P4, R6, R7, R4, R33 ;  /* 0x0800000407067389 */ /* 0x0000640000080021 */
[----:B01----:R-:W-:Y:S05]  /*e0f0*/  ENDCOLLECTIVE ;  /* 0x000000000000791b */ /* 0x003fea0003800000 */
.L_x_1200:
[----:B------:R-:W-:Y:S05]  /*e100*/  BRA `(.L_x_1201) ;  /* 0xffffffc000487947 */ /* 0x000fea000383ffff */
.L_x_1032:
[----:B------:R-:W-:Y:S01]  /*e110*/  BSSY B0, `(.L_x_1202) ;  /* 0x0000006000007945 */ /* 0x000fe20003800000 */
[----:B------:R-:W-:Y:S02]  /*e120*/  IMAD.MOV.U32 R4, RZ, RZ, 0x4 ;  /* 0x00000004ff047424 */ /* 0x000fe400078e00ff */
[----:B------:R-:W-:-:S07]  /*e130*/  IMAD.MOV.U32 R34, RZ, RZ, -0x1 ;  /* 0xffffffffff227424 */ /* 0x000fce00078e00ff */
[----:B--23--:R-:W-:Y:S05]  /*e140*/  WARPSYNC.COLLECTIVE R34, `(.L_x_1203) ;  /* 0x0000000022087348 */ /* 0x00cfea0003c00000 */
[----:B------:R0:W1:Y:S02]  /*e150*/  SHFL.DOWN P4, R6, R7, R4, R33 ;  /* 0x0800000407067389 */ /* 0x0000640000080021 */
[----:B0123--:R-:W-:Y:S05]  /*e160*/  ENDCOLLECTIVE ;  /* 0x000000000000791b */ /* 0x00ffea0003800000 */
.L_x_1203:
[----:B------:R-:W-:Y:S05]  /*e170*/  BSYNC B0 ;  /* 0x0000000000007941 */ /* 0x000fea0003800000 */
.L_x_1202:
[----:B------:R-:W-:Y:S05]  /*e180*/  BRA `(.L_x_1204) ;  /* 0xffffffc0004c7947 */ /* 0x000fea000383ffff */
.L_x_1033:
[----:B------:R-:W-:Y:S01]  /*e190*/  BSSY B0, `(.L_x_1205) ;  /* 0x0000007000007945 */ /* 0x000fe20003800000 */
[----:B------:R-:W-:Y:S02]  /*e1a0*/  IMAD.MOV.U32 R7, RZ, RZ, R40 ;  /* 0x000000ffff077224 */ /* 0x000fe400078e0028 */
[----:B------:R-:W-:Y:S02]  /*e1b0*/  IMAD.MOV.U32 R4, RZ, RZ, 0x8 ;  /* 0x00000008ff047424 */ /* 0x000fe400078e00ff */
[----:B------:R-:W-:-:S07]  /*e1c0*/  IMAD.MOV.U32 R34, RZ, RZ, -0x1 ;  /* 0xffffffffff227424 */ /* 0x000fce00078e00ff */
[----:B--23--:R-:W-:Y:S05]  /*e1d0*/  WARPSYNC.COLLECTIVE R34, `(.L_x_1206) ;  /* 0x0000000022087348 */ /* 0x00cfea0003c00000 */
[----:B------:R0:W1:Y:S02]  /*e1e0*/  SHFL.DOWN P4, R6, R7, R4, R33 ;  /* 0x0800000407067389 */ /* 0x0000640000080021 */
[----:B0123--:R-:W-:Y:S05]  /*e1f0*/  ENDCOLLECTIVE ;  /* 0x000000000000791b */ /* 0x00ffea0003800000 */
.L_x_1206:
[----:B------:R-:W-:Y:S05]  /*e200*/  BSYNC B0 ;  /* 0x0000000000007941 */ /* 0x000fea0003800000 */
.L_x_1205:
[----:B------:R-:W-:Y:S02]  /*e210*/  IMAD.MOV.U32 R7, RZ, RZ, R41 ;  /* 0x000000ffff077224 */ /* 0x000fe400078e0029 */
[----:B------:R-:W-:Y:S02]  /*e220*/  IMAD.MOV.U32 R4, RZ, RZ, 0x8 ;  /* 0x00000008ff047424 */ /* 0x000fe400078e00ff */
[----:B------:R-:W-:Y:S02]  /*e230*/  IMAD.MOV.U32 R34, RZ, RZ, -0x1 ;  /* 0xffffffffff227424 */ /* 0x000fe400078e00ff */
[----:B------:R-:W-:-:S07]  /*e240*/  IMAD.MOV.U32 R25, RZ, RZ, R6 ;  /* 0x000000ffff197224 */ /* 0x000fce00078e0006 */
[----:B------:R-:W-:Y:S05]  /*e250*/  WARPSYNC.COLLECTIVE R34, `(.L_x_1207) ;  /* 0x0000000022087348 */ /* 0x000fea0003c00000 */
[----:B------:R0:W1:Y:S02]  /*e260*/  SHFL.DOWN P4, R6, R7, R4, R33 ;  /* 0x0800000407067389 */ /* 0x0000640000080021 */
[----:B01----:R-:W-:Y:S05]  /*e270*/  ENDCOLLECTIVE ;  /* 0x000000000000791b */ /* 0x003fea0003800000 */
.L_x_1207:
[----:B------:R-:W-:Y:S02]  /*e280*/  IMAD.MOV.U32 R7, RZ, RZ, R38 ;  /* 0x000000ffff077224 */ /* 0x000fe400078e0026 */
[----:B------:R-:W-:-:S07]  /*e290*/  IMAD.MOV.U32 R24, RZ, RZ, R6 ;  /* 0x000000ffff187224 */ /* 0x000fce00078e0006 */
[----:B------:R-:W-:Y:S05]  /*e2a0*/  WARPSYNC.COLLECTIVE R34, `(.L_x_1208) ;  /* 0x0000000022087348 */ /* 0x000fea0003c00000 */
[----:B------:R0:W1:Y:S02]  /*e2b0*/  SHFL.DOWN P4, R6, R7, R4, R33 ;  /* 0x0800000407067389 */ /* 0x0000640000080021 */
[----:B01----:R-:W-:Y:S05]  /*e2c0*/  ENDCOLLECTIVE ;  /* 0x000000000000791b */ /* 0x003fea0003800000 */
.L_x_1208:
[----:B------:R-:W-:Y:S05]  /*e2d0*/  BRA `(.L_x_1209) ;  /* 0xffffffc000187947 */ /* 0x000fea000383ffff */
.L_x_1034:
[----:B------:R-:W-:Y:S01]  /*e2e0*/  BSSY B0, `(.L_x_1210) ;  /* 0x0000006000007945 */ /* 0x000fe20003800000 */
[----:B------:R-:W-:Y:S02]  /*e2f0*/  IMAD.MOV.U32 R4, RZ, RZ, 0x8 ;  /* 0x00000008ff047424 */ /* 0x000fe400078e00ff */
[----:B------:R-:W-:-:S07]  /*e300*/  IMAD.MOV.U32 R34, RZ, RZ, -0x1 ;  /* 0xffffffffff227424 */ /* 0x000fce00078e00ff */
[----:B--23--:R-:W-:Y:S05]  /*e310*/  WARPSYNC.COLLECTIVE R34, `(.L_x_1211) ;  /* 0x0000000022087348 */ /* 0x00cfea0003c00000 */
[----:B------:R0:W1:Y:S02]  /*e320*/  SHFL.DOWN P4, R6, R7, R4, R33 ;  /* 0x0800000407067389 */ /* 0x0000640000080021 */
[----:B0123--:R-:W-:Y:S05]  /*e330*/  ENDCOLLECTIVE ;  /* 0x000000000000791b */ /* 0x00ffea0003800000 */
.L_x_1211:
[----:B------:R-:W-:Y:S05]  /*e340*/  BSYNC B0 ;  /* 0x0000000000007941 */ /* 0x000fea0003800000 */
.L_x_1210:
[----:B------:R-:W-:Y:S05]  /*e350*/  BRA `(.L_x_1212) ;  /* 0xffffffc0001c7947 */ /* 0x000fea000383ffff */
.L_x_1035:
[----:B------:R-:W-:Y:S01]  /*e360*/  BSSY B0, `(.L_x_1213) ;  /* 0x0000007000007945 */ /* 0x000fe20003800000 */
[----:B------:R-:W-:Y:S02]  /*e370*/  IMAD.MOV.U32 R7, RZ, RZ, R40 ;  /* 0x000000ffff077224 */ /* 0x000fe400078e0028 */
[----:B------:R-:W-:Y:S02]  /*e380*/  IMAD.MOV.U32 R4, RZ, RZ, 0x10 ;  /* 0x00000010ff047424 */ /* 0x000fe400078e00ff */
[----:B------:R-:W-:-:S07]  /*e390*/  IMAD.MOV.U32 R34, RZ, RZ, -0x1 ;  /* 0xffffffffff227424 */ /* 0x000fce00078e00ff */
[----:B--23--:R-:W-:Y:S05]  /*e3a0*/  WARPSYNC.COLLECTIVE R34, `(.L_x_1214) ;  /* 0x0000000022087348 */ /* 0x00cfea0003c00000 */
[----:B------:R0:W1:Y:S02]  /*e3b0*/  SHFL.DOWN P4, R6, R7, R4, R33 ;  /* 0x0800000407067389 */ /* 0x0000640000080021 */
[----:B0123--:R-:W-:Y:S05]  /*e3c0*/  ENDCOLLECTIVE ;  /* 0x000000000000791b */ /* 0x00ffea0003800000 */
.L_x_1214:
[----:B------:R-:W-:Y:S05]  /*e3d0*/  BSYNC B0 ;  /* 0x0000000000007941 */ /* 0x000fea0003800000 */
.L_x_1213:
[----:B------:R-:W-:Y:S02]  /*e3e0*/  IMAD.MOV.U32 R7, RZ, RZ, R41 ;  /* 0x000000ffff077224 */ /* 0x000fe400078e0029 */
[----:B------:R-:W-:Y:S02]  /*e3f0*/  IMAD.MOV.U32 R4, RZ, RZ, 0x10 ;  /* 0x00000010ff047424 */ /* 0x000fe400078e00ff */
[----:B------:R-:W-:Y:S02]  /*e400*/  IMAD.MOV.U32 R34, RZ, RZ, -0x1 ;  /* 0xffffffffff227424 */ /* 0x000fe400078e00ff */
[----:B------:R-:W-:-:S07]  /*e410*/  IMAD.MOV.U32 R47, RZ, RZ, R6 ;  /* 0x000000ffff2f7224 */ /* 0x000fce00078e0006 */
[----:B------:R-:W-:Y:S05]  /*e420*/  WARPSYNC.COLLECTIVE R34, `(.L_x_1215) ;  /* 0x0000000022087348 */ /* 0x000fea0003c00000 */
[----:B------:R0:W1:Y:S02]  /*e430*/  SHFL.DOWN P4, R6, R7, R4, R33 ;  /* 0x0800000407067389 */ /* 0x0000640000080021 */
[----:B01----:R-:W-:Y:S05]  /*e440*/  ENDCOLLECTIVE ;  /* 0x000000000000791b */ /* 0x003fea0003800000 */
.L_x_1215:
[----:B------:R-:W-:Y:S02]  /*e450*/  IMAD.MOV.U32 R7, RZ, RZ, R38 ;  /* 0x000000ffff077224 */ /* 0x000fe400078e0026 */
[----:B------:R-:W-:-:S07]  /*e460*/  IMAD.MOV.U32 R46, RZ, RZ, R6 ;  /* 0x000000ffff2e7224 */ /* 0x000fce00078e0006 */
[----:B------:R-:W-:Y:S05]  /*e470*/  WARPSYNC.COLLECTIVE R34, `(.L_x_1216) ;  /* 0x0000000022087348 */ /* 0x000fea0003c00000 */
[----:B------:R0:W1:Y:S02]  /*e480*/  SHFL.DOWN P4, R6, R7, R4, R33 ;  /* 0x0800000407067389 */ /* 0x0000640000080021 */
[----:B01----:R-:W-:Y:S05]  /*e490*/  ENDCOLLECTIVE ;  /* 0x000000000000791b */ /* 0x003fea0003800000 */
.L_x_1216:
[----:B------:R-:W-:Y:S05]  /*e4a0*/  BRA `(.L_x_1217) ;  /* 0xffffffbc00e87947 */ /* 0x000fea000383ffff */
.L_x_1036:
[----:B------:R-:W-:Y:S01]  /*e4b0*/  BSSY B0, `(.L_x_1218) ;  /* 0x0000006000007945 */ /* 0x000fe20003800000 */
[----:B------:R-:W-:Y:S02]  /*e4c0*/  IMAD.MOV.U32 R4, RZ, RZ, 0x10 ;  /* 0x00000010ff047424 */ /* 0x000fe400078e00ff */
[----:B------:R-:W-:-:S07]  /*e4d0*/  IMAD.MOV.U32 R34, RZ, RZ, -0x1 ;  /* 0xffffffffff227424 */ /* 0x000fce00078e00ff */
[----:B--23--:R-:W-:Y:S05]  /*e4e0*/  WARPSYNC.COLLECTIVE R34, `(.L_x_1219) ;  /* 0x0000000022087348 */ /* 0x00cfea0003c00000 */
[----:B------:R0:W1:Y:S02]  /*e4f0*/  SHFL.DOWN P4, R6, R7, R4, R33 ;  /* 0x0800000407067389 */ /* 0x0000640000080021 */
[----:B0123--:R-:W-:Y:S05]  /*e500*/  ENDCOLLECTIVE ;  /* 0x000000000000791b */ /* 0x00ffea0003800000 */
.L_x_1219:
[----:B------:R-:W-:Y:S05]  /*e510*/  BSYNC B0 ;  /* 0x0000000000007941 */ /* 0x000fea0003800000 */
.L_x_1218:
[----:B------:R-:W-:Y:S05]  /*e520*/  BRA `(.L_x_1220) ;  /* 0xffffffc000087947 */ /* 0x000fea000383ffff */
.L_x_1037:
[----:B------:R-:W-:Y:S01]  /*e530*/  BSSY B0, `(.L_x_1221) ;  /* 0x0000005000007945 */ /* 0x000fe20003800000 */
[----:B------:R-:W-:-:S07]  /*e540*/  IMAD.MOV.U32 R34, RZ, RZ, -0x1 ;  /* 0xffffffffff227424 */ /* 0x000fce00078e00ff */
[----:B--23--:R-:W-:Y:S05]  /*e550*/  WARPSYNC.COLLECTIVE R34, `(.L_x_1222) ;  /* 0x0000000022087348 */ /* 0x00cfea0003c00000 */
[----:B------:R-:W-:Y:S01]  /*e560*/  VOTE.ALL P5, P5 ;  /* 0x0000000000ff7806 */ /* 0x000fe200028a0000 */
[----:B--23--:R-:W-:-:S12]  /*e570*/  ENDCOLLECTIVE ;  /* 0x000000000000791b */ /* 0x00cfd80003800000 */
.L_x_1222:
[----:B------:R-:W-:Y:S05]  /*e580*/  BSYNC B0 ;  /* 0x0000000000007941 */ /* 0x000fea0003800000 */
.L_x_1221:
[----:B------:R-:W-:Y:S05]  /*e590*/  BRA `(.L_x_1223) ;  /* 0xffffffc000007947 */ /* 0x000fea000383ffff */
.L_x_1039:
[----:B------:R-:W-:Y:S01]  /*e5a0*/  BSSY B0, `(.L_x_1224) ;  /* 0x0000006000007945 */ /* 0x000fe20003800000 */
[----:B------:R-:W-:Y:S01]  /*e5b0*/  PLOP3.LUT P4, PT, P4, PT, PT, 0x8, 0x80 ;  /* 0x000000000080781c */ /* 0x000fe2000278e170 */
[----:B------:R-:W-:-:S12]  /*e5c0*/  IMAD.MOV.U32 R34, RZ, RZ, -0x1 ;  /* 0xffffffffff227424 */ /* 0x000fd800078e00ff */
[----:B--23--:R-:W-:Y:S05]  /*e5d0*/  WARPSYNC.COLLECTIVE R34, `(.L_x_1225) ;  /* 0x0000000022087348 */ /* 0x00cfea0003c00000 */
[----:B------:R-:W-:Y:S01]  /*e5e0*/  VOTE.ANY P4, P4 ;  /* 0x0000000000ff7806 */ /* 0x000fe20002080100 */
[----:B--23--:R-:W-:-:S12]  /*e5f0*/  ENDCOLLECTIVE ;  /* 0x000000000000791b */ /* 0x00cfd80003800000 */
.L_x_1225:
[----:B------:R-:W-:Y:S05]  /*e600*/  BSYNC B0 ;  /* 0x0000000000007941 */ /* 0x000fea0003800000 */
.L_x_1224:
[----:B------:R-:W-:Y:S05]  /*e610*/  BRA `(.L_x_1226) ;  /* 0xffffffc000007947 */ /* 0x000fea000383ffff */
.L_x_1041:
[----:B------:R-:W-:Y:S01]  /*e620*/  BSSY B0, `(.L_x_1227) ;  /* 0x0000006000007945 */ /* 0x000fe20003800000 */
[----:B------:R-:W-:Y:S01]  /*e630*/  PLOP3.LUT P4, PT, P4, PT, PT, 0x8, 0x80 ;  /* 0x000000000080781c */ /* 0x000fe2000278e170 */
[----:B------:R-:W-:-:S12]  /*e640*/  IMAD.MOV.U32 R34, RZ, RZ, -0x1 ;  /* 0xffffffffff227424 */ /* 0x000fd800078e00ff */
[----:B--23--:R-:W-:Y:S05]  /*e650*/  WARPSYNC.COLLECTIVE R34, `(.L_x_1228) ;  /* 0x0000000022087348 */ /* 0x00cfea0003c00000 */
[----:B------:R-:W-:Y:S01]  /*e660*/  VOTE.ANY R34, PT, P4 ;  /* 0x0000000000227806 */ /* 0x000fe200020e0100 */
[----:B--23--:R-:W-:Y:S06]  /*e670*/  ENDCOLLECTIVE ;  /* 0x000000000000791b */ /* 0x00cfec0003800000 */
.L_x_1228:
[----:B------:R-:W-:Y:S05]  /*e680*/  BSYNC B0 ;  /* 0x0000000000007941 */ /* 0x000fea0003800000 */
.L_x_1227:
        /* <DEDUP_REMOVED lines=10> */
.L_x_1229:
[----:B------:R-:W-:Y:S02]  /*e730*/  IMAD.MOV.U32 R7, RZ, RZ, R32 ;  /* 0x000000ffff077224 */ /* 0x000fe400078e0020 */
[----:B------:R-:W-:-:S07]  /*e740*/  IMAD.MOV.U32 R48, RZ, RZ, R6 ;  /* 0x000000ffff307224 */ /* 0x000fce00078e0006 */
[----:B------:R-:W-:Y:S05]  /*e750*/  WARPSYNC.COLLECTIVE R34, `(.L_x_1230) ;  /* 0x0000000022087348 */ /* 0x000fea0003c00000 */
[----:B------:R0:W1:Y:S02]  /*e760*/  SHFL.DOWN P4, R6, R7, R4, R33 ;  /* 0x0800000407067389 */ /* 0x0000640000080021 */
[----:B01----:R-:W-:Y:S05]  /*e770*/  ENDCOLLECTIVE ;  /* 0x000000000000791b */ /* 0x003fea0003800000 */
.L_x_1230:
[----:B------:R-:W-:Y:S02]  /*e780*/  IMAD.MOV.U32 R7, RZ, RZ, R46 ;  /* 0x000000ffff077224 */ /* 0x000fe400078e002e */
[----:B------:R-:W-:-:S07]  /*e790*/  IMAD.MOV.U32 R51, RZ, RZ, R6 ;  /* 0x000000ffff337224 */ /* 0x000fce00078e0006 */
[----:B------:R-:W-:Y:S05]  /*e7a0*/  WARPSYNC.COLLECTIVE R34, `(.L_x_1231) ;  /* 0x0000000022087348 */ /* 0x000fea0003c00000 */
[----:B------:R0:W1:Y:S02]  /*e7b0*/  SHFL.DOWN P4, R6, R7, R4, R33 ;  /* 0x0800000407067389 */ /* 0x0000640000080021 */
[----:B01----:R-:W-:Y:S05]  /*e7c0*/  ENDCOLLECTIVE ;  /* 0x000000000000791b */ /* 0x003fea0003800000 */
.L_x_1231:
[----:B------:R-:W-:Y:S05]  /*e7d0*/  BRA `(.L_x_1232) ;  /* 0xffffffbc00cc7947 */ /* 0x000fea000383ffff */
.L_x_1042:
[----:B------:R-:W-:Y:S01]  /*e7e0*/  BSSY B0, `(.L_x_1233) ;  /* 0x0000006000007945 */ /* 0x000fe20003800000 */
[----:B------:R-:W-:Y:S02]  /*e7f0*/  IMAD.MOV.U32 R4, RZ, RZ, 0x1 ;  /* 0x00000001ff047424 */ /* 0x000fe400078e00ff */
[----:B------:R-:W-:-:S07]  /*e800*/  IMAD.MOV.U32 R34, RZ, RZ, -0x1 ;  /* 0xffffffffff227424 */ /* 0x000fce00078e00ff */
[----:B--23--:R-:W-:Y:S05]  /*e810*/  WARPSYNC.COLLECTIVE R34, `(.L_x_1234) ;  /* 0x0000000022087348 */ /* 0x00cfea0003c00000 */
[----:B------:R0:W1:Y:S02]  /*e820*/  SHFL.DOWN P4, R6, R7, R4, R33 ;  /* 0x0800000407067389 */ /* 0x0000640000080021 */
[----:B0123--:R-:W-:Y:S05]  /*e830*/  ENDCOLLECTIVE ;  /* 0x000000000000791b */ /* 0x00ffea0003800000 */
.L_x_1234:
[----:B------:R-:W-:Y:S05]  /*e840*/  BSYNC B0 ;  /* 0x0000000000007941 */ /* 0x000fea0003800000 */
.L_x_1233:
[----:B------:R-:W-:Y:S05]  /*e850*/  BRA `(.L_x_1235) ;  /* 0xffffffbc00d07947 */ /* 0x000fea000383ffff */
.L_x_1043:
[----:B------:R-:W-:Y:S01]  /*e860*/  BSSY B0, `(.L_x_1236) ;  /* 0x0000007000007945 */ /* 0x000fe20003800000 */
[----:B------:R-:W-:Y:S02]  /*e870*/  IMAD.MOV.U32 R7, RZ, RZ, R49 ;  /* 0x000000ffff077224 */ /* 0x000fe400078e0031 */
[----:B------:R-:W-:Y:S02]  /*e880*/  IMAD.MOV.U32 R4, RZ, RZ, 0x2 ;  /* 0x00000002ff047424 */ /* 0x000fe400078e00ff */
[----:B------:R-:W-:-:S07]  /*e890*/  IMAD.MOV.U32 R34, RZ, RZ, -0x1 ;  /* 0xffffffffff227424 */ /* 0x000fce00078e00ff */
[----:B--23--:R-:W-:Y:S05]  /*e8a0*/  WARPSYNC.COLLECTIVE R34, `(.L_x_1237) ;  /* 0x0000000022087348 */ /* 0x00cfea0003c00000 */
[----:B------:R0:W1:Y:S02]  /*e8b0*/  SHFL.DOWN P4, R6, R7, R4, R33 ;  /* 0x0800000407067389 */ /* 0x0000640000080021 */
[----:B0123--:R-:W-:Y:S05]  /*e8c0*/  ENDCOLLECTIVE ;  /* 0x000000000000791b */ /* 0x00ffea0003800000 */
.L_x_1237:
[----:B------:R-:W-:Y:S05]  /*e8d0*/  BSYNC B0 ;  /* 0x0000000000007941 */ /* 0x000fea0003800000 */
.L_x_1236:
[----:B------:R-:W-:Y:S02]  /*e8e0*/  IMAD.MOV.U32 R7, RZ, RZ, R32 ;  /* 0x000000ffff077224 */ /* 0x000fe400078e0020 */
[----:B------:R-:W-:Y:S02]  /*e8f0*/  IMAD.MOV.U32 R4, RZ, RZ, 0x2 ;  /* 0x00000002ff047424 */ /* 0x000fe400078e00ff */
[----:B------:R-:W-:Y:S02]  /*e900*/  IMAD.MOV.U32 R34, RZ, RZ, -0x1 ;  /* 0xffffffffff227424 */ /* 0x000fe400078e00ff */
[----:B------:R-:W-:-:S07]  /*e910*/  IMAD.MOV.U32 R48, RZ, RZ, R6 ;  /* 0x000000ffff307224 */ /* 0x000fce00078e0006 */
[----:B------:R-:W-:Y:S05]  /*e920*/  WARPSYNC.COLLECTIVE R34, `(.L_x_1238) ;  /* 0x0000000022087348 */ /* 0x000fea0003c00000 */
[----:B------:R0:W1:Y:S02]  /*e930*/  SHFL.DOWN P4, R6, R7, R4, R33 ;  /* 0x0800000407067389 */ /* 0x0000640000080021 */
[----:B01----:R-:W-:Y:S05]  /*e940*/  ENDCOLLECTIVE ;  /* 0x000000000000791b */ /* 0x003fea0003800000 */
.L_x_1238:
[----:B------:R-:W-:Y:S02]  /*e950*/  IMAD.MOV.U32 R7, RZ, RZ, R46 ;  /* 0x000000ffff077224 */ /* 0x000fe400078e002e */
[----:B------:R-:W-:-:S07]  /*e960*/  IMAD.MOV.U32 R51, RZ, RZ, R6 ;  /* 0x000000ffff337224 */ /* 0x000fce00078e0006 */
[----:B------:R-:W-:Y:S05]  /*e970*/  WARPSYNC.COLLECTIVE R34, `(.L_x_1239) ;  /* 0x0000000022087348 */ /* 0x000fea0003c00000 */
[----:B------:R0:W1:Y:S02]  /*e980*/  SHFL.DOWN P4, R6, R7, R4, R33 ;  /* 0x0800000407067389 */ /* 0x0000640000080021 */
[----:B01----:R-:W-:Y:S05]  /*e990*/  ENDCOLLECTIVE ;  /* 0x000000000000791b */ /* 0x003fea0003800000 */
.L_x_1239:
[----:B------:R-:W-:Y:S05]  /*e9a0*/  BRA `(.L_x_1240) ;  /* 0xffffffbc00987947 */ /* 0x000fea000383ffff */
.L_x_1044:
[----:B------:R-:W-:Y:S01]  /*e9b0*/  BSSY B0, `(.L_x_1241) ;  /* 0x0000006000007945 */ /* 0x000fe20003800000 */
[----:B------:R-:W-:Y:S02]  /*e9c0*/  IMAD.MOV.U32 R4, RZ, RZ, 0x2 ;  /* 0x00000002ff047424 */ /* 0x000fe400078e00ff */
[----:B------:R-:W-:-:S07]  /*e9d0*/  IMAD.MOV.U32 R34, RZ, RZ, -0x1 ;  /* 0xffffffffff227424 */ /* 0x000fce00078e00ff */
[----:B--23--:R-:W-:Y:S05]  /*e9e0*/  WARPSYNC.COLLECTIVE R34, `(.L_x_1242) ;  /* 0x0000000022087348 */ /* 0x00cfea0003c00000 */
[----:B------:R0:W1:Y:S02]  /*e9f0*/  SHFL.DOWN P4, R6, R7, R4, R33 ;  /* 0x0800000407067389 */ /* 0x0000640000080021 */
[----:B0123--:R-:W-:Y:S05]  /*ea00*/  ENDCOLLECTIVE ;  /* 0x000000000000791b */ /* 0x00ffea0003800000 */
.L_x_1242:
[----:B------:R-:W-:Y:S05]  /*ea10*/  BSYNC B0 ;  /* 0x0000000000007941 */ /* 0x000fea0003800000 */
.L_x_1241:
[----:B------:R-:W-:Y:S05]  /*ea20*/  BRA `(.L_x_1243) ;  /* 0xffffffbc009c7947 */ /* 0x000fea000383ffff */
.L_x_1045:
[----:B------:R-:W-:Y:S01]  /*ea30*/  BSSY B0, `(.L_x_1244) ;  /* 0x0000007000007945 */ /* 0x000fe20003800000 */
[----:B------:R-:W-:Y:S02]  /*ea40*/  IMAD.MOV.U32 R7, RZ, RZ, R49 ;  /* 0x000000ffff077224 */ /* 0x000fe400078e0031 */
[----:B------:R-:W-:Y:S02]  /*ea50*/  IMAD.MOV.U32 R4, RZ, RZ, 0x4 ;  /* 0x00000004ff047424 */ /* 0x000fe400078e00ff */
[----:B------:R-:W-:-:S07]  /*ea60*/  IMAD.MOV.U32 R34, RZ, RZ, -0x1 ;  /* 0xffffffffff227424 */ /* 0x000fce00078e00ff */
[----:B--23--:R-:W-:Y:S05]  /*ea70*/  WARPSYNC.COLLECTIVE R34, `(.L_x_1245) ;  /* 0x0000000022087348 */ /* 0x00cfea0003c00000 */
[----:B------:R0:W1:Y:S02]  /*ea80*/  SHFL.DOWN P4, R6, R7, R4, R33 ;  /* 0x0800000407067389 */ /* 0x0000640000080021 */
[----:B0123--:R-:W-:Y:S05]  /*ea90*/  ENDCOLLECTIVE ;  /* 0x000000000000791b */ /* 0x00ffea0003800000 */
.L_x_1245:
[----:B------:R-:W-:Y:S05]  /*eaa0*/  BSYNC B0 ;  /* 0x0000000000007941 */ /* 0x000fea0003800000 */
.L_x_1244:
[----:B------:R-:W-:Y:S02]  /*eab0*/  IMAD.MOV.U32 R7, RZ, RZ, R32 ;  /* 0x000000ffff077224 */ /* 0x000fe400078e0020 */
[----:B------:R-:W-:Y:S02]  /*eac0*/  IMAD.MOV.U32 R4, RZ, RZ, 0x4 ;  /* 0x00000004ff047424 */ /* 0x000fe400078e00ff */
[----:B------:R-:W-:Y:S02]  /*ead0*/  IMAD.MOV.U32 R34, RZ, RZ, -0x1 ;  /* 0xffffffffff227424 */ /* 0x000fe400078e00ff */
[----:B------:R-:W-:-:S07]  /*eae0*/  IMAD.MOV.U32 R48, RZ, RZ, R6 ;  /* 0x000000ffff307224 */ /* 0x000fce00078e0006 */
[----:B------:R-:W-:Y:S05]  /*eaf0*/  WARPSYNC.COLLECTIVE R34, `(.L_x_1246) ;  /* 0x0000000022087348 */ /* 0x000fea0003c00000 */
[----:B------:R0:W1:Y:S02]  /*eb00*/  SHFL.DOWN P4, R6, R7, R4, R33 ;  /* 0x0800000407067389 */ /* 0x0000640000080021 */
[----:B01----:R-:W-:Y:S05]  /*eb10*/  ENDCOLLECTIVE ;  /* 0x000000000000791b */ /* 0x003fea0003800000 */
.L_x_1246:
[----:B------:R-:W-:Y:S02]  /*eb20*/  IMAD.MOV.U32 R7, RZ, RZ, R46 ;  /* 0x000000ffff077224 */ /* 0x000fe400078e002e */
[----:B------:R-:W-:-:S07]  /*eb30*/  IMAD.MOV.U32 R51, RZ, RZ, R6 ;  /* 0x000000ffff337224 */ /* 0x000fce00078e0006 */
[----:B------:R-:W-:Y:S05]  /*eb40*/  WARPSYNC.COLLECTIVE R34, `(.L_x_1247) ;  /* 0x0000000022087348 */ /* 0x000fea0003c00000 */
[----:B------:R0:W1:Y:S02]  /*eb50*/  SHFL.DOWN P4, R6, R7, R4, R33 ;  /* 0x0800000407067389 */ /* 0x0000640000080021 */
[----:B01----:R-:W-:Y:S05]  /*eb60*/  ENDCOLLECTIVE ;  /* 0x000000000000791b */ /* 0x003fea0003800000 */
.L_x_1247:
[----:B------:R-:W-:Y:S05]  /*eb70*/  BRA `(.L_x_1248) ;  /* 0xffffffbc00647947 */ /* 0x000fea000383ffff */
.L_x_1046:
[----:B------:R-:W-:Y:S01]  /*eb80*/  BSSY B0, `(.L_x_1249) ;  /* 0x0000006000007945 */ /* 0x000fe20003800000 */
[----:B------:R-:W-:Y:S02]  /*eb90*/  IMAD.MOV.U32 R4, RZ, RZ, 0x4 ;  /* 0x00000004ff047424 */ /* 0x000fe400078e00ff */
[----:B------:R-:W-:-:S07]  /*eba0*/  IMAD.MOV.U32 R34, RZ, RZ, -0x1 ;  /* 0xffffffffff227424 */ /* 0x000fce00078e00ff */
[----:B--23--:R-:W-:Y:S05]  /*ebb0*/  WARPSYNC.COLLECTIVE R34, `(.L_x_1250) ;  /* 0x0000000022087348 */ /* 0x00cfea0003c00000 */
[----:B------:R0:W1:Y:S02]  /*ebc0*/  SHFL.DOWN P4, R6, R7, R4, R33 ;  /* 0x0800000407067389 */ /* 0x0000640000080021 */
[----:B0123--:R-:W-:Y:S05]  /*ebd0*/  ENDCOLLECTIVE ;  /* 0x000000000000791b */ /* 0x00ffea0003800000 */
.L_x_1250:
[----:B------:R-:W-:Y:S05]  /*ebe0*/  BSYNC B0 ;  /* 0x0000000000007941 */ /* 0x000fea0003800000 */
.L_x_1249:
[----:B------:R-:W-:Y:S05]  /*ebf0*/  BRA `(.L_x_1251) ;  /* 0xffffffbc00687947 */ /* 0x000fea000383ffff */
.L_x_1047:
[----:B------:R-:W-:Y:S01]  /*ec00*/  BSSY B0, `(.L_x_1252) ;  /* 0x0000007000007945 */ /* 0x000fe20003800000 */
[----:B------:R-:W-:Y:S02]  /*ec10*/  IMAD.MOV.U32 R7, RZ, RZ, R49 ;  /* 0x000000ffff077224 */ /* 0x000fe400078e0031 */
[----:B------:R-:W-:Y:S02]  /*ec20*/  IMAD.MOV.U32 R4, RZ, RZ, 0x8 ;  /* 0x00000008ff047424 */ /* 0x000fe400078e00ff */
[----:B------:R-:W-:-:S07]  /*ec30*/  IMAD.MOV.U32 R34, RZ, RZ, -0x1 ;  /* 0xffffffffff227424 */ /* 0x000fce00078e00ff */
[----:B--23--:R-:W-:Y:S05]  /*ec40*/  WARPSYNC.COLLECTIVE R34, `(.L_x_1253) ;  /* 0x0000000022087348 */ /* 0x00cfea0003c00000 */
[----:B------:R0:W1:Y:S02]  /*ec50*/  SHFL.DOWN P4, R6, R7, R4, R33 ;  /* 0x0800000407067389 */ /* 0x0000640000080021 */
[----:B0123--:R-:W-:Y:S05]  /*ec60*/  ENDCOLLECTIVE ;  /* 0x000000000000791b */ /* 0x00ffea0003800000 */
.L_x_1253:
[----:B------:R-:W-:Y:S05]  /*ec70*/  BSYNC B0 ;  /* 0x0000000000007941 */ /* 0x000fea0003800000 */
.L_x_1252:
[----:B------:R-:W-:Y:S02]  /*ec80*/  IMAD.MOV.U32 R7, RZ, RZ, R32 ;  /* 0x000000ffff077224 */ /* 0x000fe400078e0020 */
[----:B------:R-:W-:Y:S02]  /*ec90*/  IMAD.MOV.U32 R4, RZ, RZ, 0x8 ;  /* 0x00000008ff047424 */ /* 0x000fe400078e00ff */
[----:B------:R-:W-:Y:S02]  /*eca0*/  IMAD.MOV.U32 R34, RZ, RZ, -0x1 ;  /* 0xffffffffff227424 */ /* 0x000fe400078e00ff */
[----:B------:R-:W-:-:S07]  /*ecb0*/  IMAD.MOV.U32 R48, RZ, RZ, R6 ;  /* 0x000000ffff307224 */ /* 0x000fce00078e0006 */
[----:B------:R-:W-:Y:S05]  /*ecc0*/  WARPSYNC.COLLECTIVE R34, `(.L_x_1254) ;  /* 0x0000000022087348 */ /* 0x000fea0003c00000 */
[----:B------:R0:W1:Y:S02]  /*ecd0*/  SHFL.DOWN P4, R6, R7, R4, R33 ;  /* 0x0800000407067389 */ /* 0x0000640000080021 */
[----:B01----:R-:W-:Y:S05]  /*ece0*/  ENDCOLLECTIVE ;  /* 0x000000000000791b */ /* 0x003fea0003800000 */
.L_x_1254:
[----:B------:R-:W-:Y:S02]  /*ecf0*/  IMAD.MOV.U32 R7, RZ, RZ, R46 ;  /* 0x000000ffff077224 */ /* 0x000fe400078e002e */
[----:B------:R-:W-:-:S07]  /*ed00*/  IMAD.MOV.U32 R51, RZ, RZ, R6 ;  /* 0x000000ffff337224 */ /* 0x000fce00078e0006 */
[----:B------:R-:W-:Y:S05]  /*ed10*/  WARPSYNC.COLLECTIVE R34, `(.L_x_1255) ;  /* 0x0000000022087348 */ /* 0x000fea0003c00000 */
[----:B------:R0:W1:Y:S02]  /*ed20*/  SHFL.DOWN P4, R6, R7, R4, R33 ;  /* 0x0800000407067389 */ /* 0x0000640000080021 */
[----:B01----:R-:W-:Y:S05]  /*ed30*/  ENDCOLLECTIVE ;  /* 0x000000000000791b */ /* 0x003fea0003800000 */
.L_x_1255:
[----:B------:R-:W-:Y:S05]  /*ed40*/  BRA `(.L_x_1256) ;  /* 0xffffffbc00307947 */ /* 0x000fea000383ffff */
.L_x_1048:
[----:B------:R-:W-:Y:S01]  /*ed50*/  BSSY B0, `(.L_x_1257) ;  /* 0x0000006000007945 */ /* 0x000fe20003800000 */
[----:B------:R-:W-:Y:S02]  /*ed60*/  IMAD.MOV.U32 R4, RZ, RZ, 0x8 ;  /* 0x00000008ff047424 */ /* 0x000fe400078e00ff */
[----:B------:R-:W-:-:S07]  /*ed70*/  IMAD.MOV.U32 R34, RZ, RZ, -0x1 ;  /* 0xffffffffff227424 */ /* 0x000fce00078e00ff */
[----:B--23--:R-:W-:Y:S05]  /*ed80*/  WARPSYNC.COLLECTIVE R34, `(.L_x_1258) ;  /* 0x0000000022087348 */ /* 0x00cfea0003c00000 */
[----:B------:R0:W1:Y:S02]  /*ed90*/  SHFL.DOWN P4, R6, R7, R4, R33 ;  /* 0x0800000407067389 */ /* 0x0000640000080021 */
[----:B0123--:R-:W-:Y:S05]  /*eda0*/  ENDCOLLECTIVE ;  /* 0x000000000000791b */ /* 0x00ffea0003800000 */
.L_x_1258:
[----:B------:R-:W-:Y:S05]  /*edb0*/  BSYNC B0 ;  /* 0x0000000000007941 */ /* 0x000fea0003800000 */
.L_x_1257:
[----:B------:R-:W-:Y:S05]  /*edc0*/  BRA `(.L_x_1259) ;  /* 0xffffffbc00347947 */ /* 0x000fea000383ffff */
.L_x_1049:
[----:B------:R-:W-:Y:S01]  /*edd0*/  BSSY B0, `(.L_x_1260) ;  /* 0x0000007000007945 */ /* 0x000fe20003800000 */
[----:B------:R-:W-:Y:S02]  /*ede0*/  IMAD.MOV.U32 R7, RZ, RZ, R49 ;  /* 0x000000ffff077224 */ /* 0x000fe400078e0031 */
[----:B------:R-:W-:Y:S02]  /*edf0*/  IMAD.MOV.U32 R4, RZ, RZ, 0x10 ;  /* 0x00000010ff047424 */ /* 0x000fe400078e00ff */
[----:B------:R-:W-:-:S07]  /*ee00*/  IMAD.MOV.U32 R34, RZ, RZ, -0x1 ;  /* 0xffffffffff227424 */ /* 0x000fce00078e00ff */
[----:B--23--:R-:W-:Y:S05]  /*ee10*/  WARPSYNC.COLLECTIVE R34, `(.L_x_1261) ;  /* 0x0000000022087348 */ /* 0x00cfea0003c00000 */
[----:B------:R0:W1:Y:S02]  /*ee20*/  SHFL.DOWN P4, R6, R7, R4, R33 ;  /* 0x0800000407067389 */ /* 0x0000640000080021 */
[----:B0123--:R-:W-:Y:S05]  /*ee30*/  ENDCOLLECTIVE ;  /* 0x000000000000791b */ /* 0x00ffea0003800000 */
.L_x_1261:
[----:B------:R-:W-:Y:S05]  /*ee40*/  BSYNC B0 ;  /* 0x0000000000007941 */ /* 0x000fea0003800000 */
.L_x_1260:
[----:B------:R-:W-:Y:S02]  /*ee50*/  IMAD.MOV.U32 R7, RZ, RZ, R32 ;  /* 0x000000ffff077224 */ /* 0x000fe400078e0020 */
[----:B------:R-:W-:Y:S02]  /*ee60*/  IMAD.MOV.U32 R4, RZ, RZ, 0x10 ;  /* 0x00000010ff047424 */ /* 0x000fe400078e00ff */
[----:B------:R-:W-:Y:S02]  /*ee70*/  IMAD.MOV.U32 R34, RZ, RZ, -0x1 ;  /* 0xffffffffff227424 */ /* 0x000fe400078e00ff */
[----:B------:R-:W-:Y:S02]  /*ee80*/  IMAD.MOV.U32 R48, RZ, RZ, R6 ;  /* 0x000000ffff307224 */ /* 0x000fe400078e0006 */
[----:B------:R-:W-:-:S07]  /*ee90*/  VIADD R50, R28, 0x10 ;  /* 0x000000101c327836 */ /* 0x000fce0000000000 */
[----:B------:R-:W-:Y:S05]  /*eea0*/  WARPSYNC.COLLECTIVE R34, `(.L_x_1262) ;  /* 0x0000000022087348 */ /* 0x000fea0003c00000 */
[----:B------:R0:W1:Y:S02]  /*eeb0*/  SHFL.DOWN P4, R6, R7, R4, R33 ;  /* 0x0800000407067389 */ /* 0x0000640000080021 */
[----:B01----:R-:W-:Y:S05]  /*eec0*/  ENDCOLLECTIVE ;  /* 0x000000000000791b */ /* 0x003fea0003800000 */
.L_x_1262:
[----:B------:R-:W-:Y:S02]  /*eed0*/  IMAD.MOV.U32 R7, RZ, RZ, R46 ;  /* 0x000000ffff077224 */ /* 0x000fe400078e002e */
[----:B------:R-:W-:-:S07]  /*eee0*/  IMAD.MOV.U32 R51, RZ, RZ, R6 ;  /* 0x000000ffff337224 */ /* 0x000fce00078e0006 */
[----:B------:R-:W-:Y:S05]  /*eef0*/  WARPSYNC.COLLECTIVE R34, `(.L_x_1263) ;  /* 0x0000000022087348 */ /* 0x000fea0003c00000 */
[----:B------:R0:W1:Y:S02]  /*ef00*/  SHFL.DOWN P4, R6, R7, R4, R33 ;  /* 0x0800000407067389 */ /* 0x0000640000080021 */
[----:B01----:R-:W-:Y:S05]  /*ef10*/  ENDCOLLECTIVE ;  /* 0x000000000000791b */ /* 0x003fea0003800000 */
.L_x_1263:
[----:B------:R-:W-:Y:S05]  /*ef20*/  BRA `(.L_x_1264) ;  /* 0xffffffb800fc7947 */ /* 0x000fea000383ffff */
.L_x_1050:
[----:B------:R-:W-:Y:S01]  /*ef30*/  BSSY B0, `(.L_x_1265) ;  /* 0x0000006000007945 */ /* 0x000fe20003800000 */
[----:B------:R-:W-:Y:S02]  /*ef40*/  IMAD.MOV.U32 R4, RZ, RZ, 0x10 ;  /* 0x00000010ff047424 */ /* 0x000fe400078e00ff */
[----:B------:R-:W-:-:S07]  /*ef50*/  IMAD.MOV.U32 R34, RZ, RZ, -0x1 ;  /* 0xffffffffff227424 */ /* 0x000fce00078e00ff */
[----:B--23--:R-:W-:Y:S05]  /*ef60*/  WARPSYNC.COLLECTIVE R34, `(.L_x_1266) ;  /* 0x0000000022087348 */ /* 0x00cfea0003c00000 */
[----:B------:R0:W1:Y:S02]  /*ef70*/  SHFL.DOWN P4, R6, R7, R4, R33 ;  /* 0x0800000407067389 */ /* 0x0000640000080021 */
[----:B0123--:R-:W-:Y:S05]  /*ef80*/  ENDCOLLECTIVE ;  /* 0x000000000000791b */ /* 0x00ffea0003800000 */
.L_x_1266:
[----:B------:R-:W-:Y:S05]  /*ef90*/  BSYNC B0 ;  /* 0x0000000000007941 */ /* 0x000fea0003800000 */
.L_x_1265:
[----:B------:R-:W-:Y:S05]  /*efa0*/  BRA `(.L_x_1267) ;  /* 0xffffffbc001c7947 */ /* 0x000fea000383ffff */
.L_x_1051:
[----:B------:R-:W-:Y:S01]  /*efb0*/  BSSY B0, `(.L_x_1268) ;  /* 0x0000005000007945 */ /* 0x000fe20003800000 */
[----:B------:R-:W-:-:S07]  /*efc0*/  IMAD.MOV.U32 R34, RZ, RZ, -0x1 ;  /* 0xffffffffff227424 */ /* 0x000fce00078e00ff */
[----:B--23--:R-:W-:Y:S05]  /*efd0*/  WARPSYNC.COLLECTIVE R34, `(.L_x_1269) ;  /* 0x0000000022087348 */ /* 0x00cfea0003c00000 */
[----:B------:R-:W-:Y:S01]  /*efe0*/  VOTE.ALL P5, P5 ;  /* 0x0000000000ff7806 */ /* 0x000fe200028a0000 */
[----:B--23--:R-:W-:-:S12]  /*eff0*/  ENDCOLLECTIVE ;  /* 0x000000000000791b */ /* 0x00cfd80003800000 */
.L_x_1269:
[----:B------:R-:W-:Y:S05]  /*f000*/  BSYNC B0 ;  /* 0x0000000000007941 */ /* 0x000fea0003800000 */
.L_x_1268:
[----:B------:R-:W-:Y:S05]  /*f010*/  BRA `(.L_x_1270) ;  /* 0xffffffbc00187947 */ /* 0x000fea000383ffff */
.L_x_1271:
        /* <DEDUP_REMOVED lines=14> */
.L_x_1428:


//--------------------- .text._ZN6thrust24THRUST_300001_SM_1000_NS8cuda_cub4core6detail13_kernel_agentINS1_15__reduce_by_key9InitAgentIN3cub18CUB_300001_SM_100024ReduceByKeyScanTileStateIilLb1EEElPlEEJSA_lSB_EEEvDpT0_ --------------------------
	.section	.text._ZN6thrust24THRUST_300001_SM_1000_NS8cuda_cub4core6detail13_kernel_agentINS1_15__reduce_by_key9InitAgentIN3cub18CUB_300001_SM_100024ReduceByKeyScanTileStateIilLb1EEElPlEEJSA_lSB_EEEvDpT0_,"ax",@progbits
	.align	128
        .global         _ZN6thrust24THRUST_300001_SM_1000_NS8cuda_cub4core6detail13_kernel_agentINS1_15__reduce_by_key9InitAgentIN3cub18CUB_300001_SM_100024ReduceByKeyScanTileStateIilLb1EEElPlEEJSA_lSB_EEEvDpT0_
        .type           _ZN6thrust24THRUST_300001_SM_1000_NS8cuda_cub4core6detail13_kernel_agentINS1_15__reduce_by_key9InitAgentIN3cub18CUB_300001_SM_100024ReduceByKeyScanTileStateIilLb1EEElPlEEJSA_lSB_EEEvDpT0_,@function
        .size           _ZN6thrust24THRUST_300001_SM_1000_NS8cuda_cub4core6detail13_kernel_agentINS1_15__reduce_by_key9InitAgentIN3cub18CUB_300001_SM_100024ReduceByKeyScanTileStateIilLb1EEElPlEEJSA_lSB_EEEvDpT0_,(.L_x_1429 - _ZN6thrust24THRUST_300001_SM_1000_NS8cuda_cub4core6detail13_kernel_agentINS1_15__reduce_by_key9InitAgentIN3cub18CUB_300001_SM_100024ReduceByKeyScanTileStateIilLb1EEElPlEEJSA_lSB_EEEvDpT0_)
        .other          _ZN6thrust24THRUST_300001_SM_1000_NS8cuda_cub4core6detail13_kernel_agentINS1_15__reduce_by_key9InitAgentIN3cub18CUB_300001_SM_100024ReduceByKeyScanTileStateIilLb1EEElPlEEJSA_lSB_EEEvDpT0_,@"STO_CUDA_ENTRY STV_DEFAULT"
_ZN6thrust24THRUST_300001_SM_1000_NS8cuda_cub4core6detail13_kernel_agentINS1_15__reduce_by_key9InitAgentIN3cub18CUB_300001_SM_100024ReduceByKeyScanTileStateIilLb1EEElPlEEJSA_lSB_EEEvDpT0_:
.text._ZN6thrust24THRUST_300001_SM_1000_NS8cuda_cub4core6detail13_kernel_agentINS1_15__reduce_by_key9InitAgentIN3cub18CUB_300001_SM_100024ReduceByKeyScanTileStateIilLb1EEElPlEEJSA_lSB_EEEvDpT0_:
[----:B------:R-:W-:Y:S01]  /*0000*/  LDC R1, c[0x0][0x37c] ;  /* 0x0000df00ff017b82 */ /* 0x000fe20000000800 */
[----:B------:R-:W0:Y:S07]  /*0010*/  S2R R0, SR_TID.X ;  /* 0x0000000000007919 */ /* 0x000e2e0000002100 */
[----:B------:R-:W1:Y:S01]  /*0020*/  S2UR UR6, SR_CTAID.X ;  /* 0x00000000000679c3 */ /* 0x000e620000002500 */
[----:B------:R-:W2:Y:S01]  /*0030*/  LDCU UR4, c[0x0][0x388] ;  /* 0x00007100ff0477ac */ /* 0x000ea20008000800 */
[----:B------:R-:W-:-:S06]  /*0040*/  CS2R R10, SRZ ;  /* 0x00000000000a7805 */ /* 0x000fcc000001ff00 */
[----:B------:R-:W1:Y:S01]  /*0050*/  LDC R7, c[0x0][0x360] ;  /* 0x0000d800ff077b82 */ /* 0x000e620000000800 */
[C---:B0-----:R-:W-:Y:S01]  /*0060*/  ISETP.GT.U32.AND P0, PT, R0.reuse, 0x1f, PT ;  /* 0x0000001f0000780c */ /* 0x041fe20003f04070 */
[----:B-1----:R-:W-:Y:S01]  /*0070*/  IMAD R7, R7, UR6, R0 ;  /* 0x0000000607077c24 */ /* 0x002fe2000f8e0200 */
[----:B------:R-:W-:Y:S02]  /*0080*/  LOP3.LUT P2, RZ, R0, UR6, RZ, 0xfc, !PT ;  /* 0x0000000600ff7c12 */ /* 0x000fe4000f84fcff */
[----:B------:R-:W-:Y:S02]  /*0090*/  ISETP.NE.OR P0, PT, RZ, UR6, P0 ;  /* 0x00000006ff007c0c */ /* 0x000fe40008705670 */
[----:B--2---:R-:W-:Y:S01]  /*00a0*/  ISETP.GE.AND P1, PT, R7, UR4, PT ;  /* 0x0000000407007c0c */ /* 0x004fe2000bf26270 */
[----:B------:R-:W0:Y:S10]  /*00b0*/  LDCU.64 UR4, c[0x0][0x358] ;  /* 0x00006b00ff0477ac */ /* 0x000e340008000a00 */
[----:B------:R-:W1:Y:S02]  /*00c0*/  @!P0 LDC.64 R4, c[0x0][0x380] ;  /* 0x0000e000ff048b82 */ /* 0x000e640000000a00 */
[----:B------:R-:W-:-:S02]  /*00d0*/  @!P1 IMAD.MOV.U32 R8, RZ, RZ, 0x0 ;  /* 0x00000000ff089424 */ /* 0x000fc400078e00ff */
[----:B------:R-:W-:-:S04]  /*00e0*/  @!P1 IMAD.MOV.U32 R9, RZ, RZ, 0x63 ;  /* 0x00000063ff099424 */ /* 0x000fc800078e00ff */
[----:B------:R-:W2:Y:S01]  /*00f0*/  @!P1 LDC.64 R2, c[0x0][0x380] ;  /* 0x0000e000ff029b82 */ /* 0x000ea20000000a00 */
[----:B-1----:R-:W-:-:S04]  /*0100*/  @!P0 IMAD.WIDE.U32 R4, R0, 0x10, R4 ;  /* 0x0000001000048825 */ /* 0x002fc800078e0004 */
[----:B--2---:R-:W-:-:S05]  /*0110*/  @!P1 IMAD.WIDE R2, R7, 0x10, R2 ;  /* 0x0000001007029825 */ /* 0x004fca00078e0202 */
[----:B0-----:R0:W-:Y:S04]  /*0120*/  @!P1 STG.E.128 desc[UR4][R2.64+0x200], R8 ;  /* 0x0002000802009986 */ /* 0x0011e8000c101d04 */
[----:B------:R0:W-:Y:S01]  /*0130*/  @!P0 STG.E.128 desc[UR4][R4.64], RZ ;  /* 0x000000ff04008986 */ /* 0x0001e2000c101d04 */
[----:B------:R-:W-:Y:S05]  /*0140*/  @P2 EXIT ;  /* 0x000000000000294d */ /* 0x000fea0003800000 */
[----:B0-----:R-:W0:Y:S02]  /*0150*/  LDC.64 R2, c[0x0][0x390] ;  /* 0x0000e400ff027b82 */ /* 0x001e240000000a00 */
[----:B0-----:R-:W-:Y:S01]  /*0160*/  STG.E.64 desc[UR4][R2.64], RZ ;  /* 0x000000ff02007986 */ /* 0x001fe2000c101b04 */
[----:B------:R-:W-:Y:S05]  /*0170*/  EXIT ;  /* 0x000000000000794d */ /* 0x000fea0003800000 */
.L_x_1272:
        /* <DEDUP_REMOVED lines=16> */
.L_x_1429:


//--------------------- .text._ZN6thrust24THRUST_300001_SM_1000_NS8cuda_cub4core6detail13_kernel_agentINS1_15__reduce_by_key16ReduceByKeyAgentINS0_6detail15normal_iteratorINS0_10device_ptrIiEEEENS0_17constant_iteratorIiNS0_11use_defaultESD_EESB_SB_N4cuda3std3__48equal_toIiEENSH_4plusIiEEPiiEEJSB_SE_SB_SB_SM_N3cub18CUB_300001_SM_100024ReduceByKeyScanTileStateIiiLb1EEESJ_SL_iiEEEvDpT0_ --------------------------
	.section	.text._ZN6thrust24THRUST_300001_SM_1000_NS8cuda_cub4core6detail13_kernel_agentINS1_15__reduce_by_key16ReduceByKeyAgentINS0_6detail15normal_iteratorINS0_10device_ptrIiEEEENS0_17constant_iteratorIiNS0_11use_defaultESD_EESB_SB_N4cuda3std3__48equal_toIiEENSH_4plusIiEEPiiEEJSB_SE_SB_SB_SM_N3cub18CUB_300001_SM_100024ReduceByKeyScanTileStateIiiLb1EEESJ_SL_iiEEEvDpT0_,"ax",@progbits
	.align	128
        .global         _ZN6thrust24THRUST_300001_SM_1000_NS8cuda_cub4core6detail13_kernel_agentINS1_15__reduce_by_key16ReduceByKeyAgentINS0_6detail15normal_iteratorINS0_10device_ptrIiEEEENS0_17constant_iteratorIiNS0_11use_defaultESD_EESB_SB_N4cuda3std3__48equal_toIiEENSH_4plusIiEEPiiEEJSB_SE_SB_SB_SM_N3cub18CUB_300001_SM_100024ReduceByKeyScanTileStateIiiLb1EEESJ_SL_iiEEEvDpT0_
        .type           _ZN6thrust24THRUST_300001_SM_1000_NS8cuda_cub4core6detail13_kernel_agentINS1_15__reduce_by_key16ReduceByKeyAgentINS0_6detail15normal_iteratorINS0_10device_ptrIiEEEENS0_17constant_iteratorIiNS0_11use_defaultESD_EESB_SB_N4cuda3std3__48equal_toIiEENSH_4plusIiEEPiiEEJSB_SE_SB_SB_SM_N3cub18CUB_300001_SM_100024ReduceByKeyScanTileStateIiiLb1EEESJ_SL_iiEEEvDpT0_,@function
        .size           _ZN6thrust24THRUST_300001_SM_1000_NS8cuda_cub4core6detail13_kernel_agentINS1_15__reduce_by_key16ReduceByKeyAgentINS0_6detail15normal_iteratorINS0_10device_ptrIiEEEENS0_17constant_iteratorIiNS0_11use_defaultESD_EESB_SB_N4cuda3std3__48equal_toIiEENSH_4plusIiEEPiiEEJSB_SE_SB_SB_SM_N3cub18CUB_300001_SM_100024ReduceByKeyScanTileStateIiiLb1EEESJ_SL_iiEEEvDpT0_,(.L_x_1430 - _ZN6thrust24THRUST_300001_SM_1000_NS8cuda_cub4core6detail13_kernel_agentINS1_15__reduce_by_key16ReduceByKeyAgentINS0_6detail15normal_iteratorINS0_10device_ptrIiEEEENS0_17constant_iteratorIiNS0_11use_defaultESD_EESB_SB_N4cuda3std3__48equal_toIiEENSH_4plusIiEEPiiEEJSB_SE_SB_SB_SM_N3cub18CUB_300001_SM_100024ReduceByKeyScanTileStateIiiLb1EEESJ_SL_iiEEEvDpT0_)
        .other          _ZN6thrust24THRUST_300001_SM_1000_NS8cuda_cub4core6detail13_kernel_agentINS1_15__reduce_by_key16ReduceByKeyAgentINS0_6detail15normal_iteratorINS0_10device_ptrIiEEEENS0_17constant_iteratorIiNS0_11use_defaultESD_EESB_SB_N4cuda3std3__48equal_toIiEENSH_4plusIiEEPiiEEJSB_SE_SB_SB_SM_N3cub18CUB_300001_SM_100024ReduceByKeyScanTileStateIiiLb1EEESJ_SL_iiEEEvDpT0_,@"STO_CUDA_ENTRY STV_DEFAULT"
_ZN6thrust24THRUST_300001_SM_1000_NS8cuda_cub4core6detail13_kernel_agentINS1_15__reduce_by_key16ReduceByKeyAgentINS0_6detail15normal_iteratorINS0_10device_ptrIiEEEENS0_17constant_iteratorIiNS0_11use_defaultESD_EESB_SB_N4cuda3std3__48equal_toIiEENSH_4plusIiEEPiiEEJSB_SE_SB_SB_SM_N3cub18CUB_300001_SM_100024ReduceByKeyScanTileStateIiiLb1EEESJ_SL_iiEEEvDpT0_:
.text._ZN6thrust24THRUST_300001_SM_1000_NS8cuda_cub4core6detail13_kernel_agentINS1_15__reduce_by_key16ReduceByKeyAgentINS0_6detail15normal_iteratorINS0_10device_ptrIiEEEENS0_17constant_iteratorIiNS0_11use_defaultESD_EESB_SB_N4cuda3std3__48equal_toIiEENSH_4plusIiEEPiiEEJSB_SE_SB_SB_SM_N3cub18CUB_300001_SM_100024ReduceByKeyScanTileStateIiiLb1EEESJ_SL_iiEEEvDpT0_:
[----:B------:R-:W-:Y:S08]  /*0000*/  LDC R1, c[0x0][0x37c] ;  /* 0x0000df00ff017b82 */ /* 0x000ff00000000800 */
[----:B------:R-:W0:Y:S01]  /*0010*/  S2UR UR8, SR_CTAID.X ;  /* 0x00000000000879c3 */ /* 0x000e220000002500 */
[----:B------:R-:W1:Y:S01]  /*0020*/  LDCU UR7, c[0x0][0x3bc] ;  /* 0x00007780ff0777ac */ /* 0x000e620008000800 */
[----:B------:R-:W2:Y:S01]  /*0030*/  LDCU.64 UR10, c[0x0][0x358] ;  /* 0x00006b00ff0a77ac */ /* 0x000ea20008000a00 */
[----:B0-----:R-:W-:-:S04]  /*0040*/  UIMAD UR6, UR8, 0x900, URZ ;  /* 0x00000900080678a4 */ /* 0x001fc8000f8e02ff */
[----:B-1----:R-:W-:-:S04]  /*0050*/  UIADD3 UR7, UPT, UPT, -UR6, UR7, URZ ;  /* 0x0000000706077290 */ /* 0x002fc8000fffe1ff */
[----:B------:R-:W-:-:S09]  /*0060*/  UISETP.GE.AND UP0, UPT, UR7, 0x901, UPT ;  /* 0x000009010700788c */ /* 0x000fd2000bf06270 */
[----:B--2---:R-:W-:Y:S05]  /*0070*/  BRA.U !UP0, `(.L_x_1273) ;  /* 0x00000051085c7547 */ /* 0x004fea000b800000 */
[----:B------:R-:W-:-:S09]  /*0080*/  UISETP.NE.AND UP0, UPT, UR8, URZ, UPT ;  /* 0x000000ff0800728c */ /* 0x000fd2000bf05270 */
[----:B------:R-:W-:Y:S05]  /*0090*/  BRA.U UP0, `(.L_x_1274) ;  /* 0x0000002100787547 */ /* 0x000fea000b800000 */
[----:B------:R-:W0:Y:S01]  /*00a0*/  S2R R16, SR_TID.X ;  /* 0x0000000000107919 */ /* 0x000e220000002100 */
[----:B------:R-:W1:Y:S08]  /*00b0*/  LDC.64 R2, c[0x0][0x380] ;  /* 0x0000e000ff027b82 */ /* 0x000e700000000a00 */
[----:B------:R-:W2:Y:S01]  /*00c0*/  S2UR UR5, SR_CgaCtaId ;  /* 0x00000000000579c3 */ /* 0x000ea20000008800 */
[----:B------:R-:W-:-:S07]  /*00d0*/  UMOV UR4, 0x400 ;  /* 0x0000040000047882 */ /* 0x000fce0000000000 */
[----:B------:R-:W3:Y:S01]  /*00e0*/  LDC R15, c[0x0][0x390] ;  /* 0x0000e400ff0f7b82 */ /* 0x000ee20000000800 */
[C---:B0-----:R-:W-:Y:S02]  /*00f0*/  LOP3.LUT R0, R16.reuse, 0x1f, RZ, 0xc0, !PT ;  /* 0x0000001f10007812 */ /* 0x041fe400078ec0ff */
[----:B------:R-:W-:-:S03]  /*0100*/  LOP3.LUT R4, R16, 0x3e0, RZ, 0xc0, !PT ;  /* 0x000003e010047812 */ /* 0x000fc600078ec0ff */
[----:B------:R-:W-:-:S04]  /*0110*/  VIADD R5, R0, UR6 ;  /* 0x0000000600057c36 */ /* 0x000fc80008000000 */
[----:B------:R-:W-:-:S04]  /*0120*/  IMAD R5, R4, 0x9, R5 ;  /* 0x0000000904057824 */ /* 0x000fc800078e0205 */
[----:B-1----:R-:W-:-:S05]  /*0130*/  IMAD.WIDE.U32 R2, R5, 0x4, R2 ;  /* 0x0000000405027825 */ /* 0x002fca00078e0002 */
[----:B------:R-:W4:Y:S04]  /*0140*/  LDG.E.CONSTANT R0, desc[UR10][R2.64] ;  /* 0x0000000a02007981 */ /* 0x000f28000c1e9900 */
[----:B------:R-:W5:Y:S04]  /*0150*/  LDG.E.CONSTANT R4, desc[UR10][R2.64+0x80] ;  /* 0x0000800a02047981 */ /* 0x000f68000c1e9900 */
[----:B------:R-:W3:Y:S04]  /*0160*/  LDG.E.CONSTANT R6, desc[UR10][R2.64+0x100] ;  /* 0x0001000a02067981 */ /* 0x000ee8000c1e9900 */
[----:B------:R-:W3:Y:S04]  /*0170*/  LDG.E.CONSTANT R7, desc[UR10][R2.64+0x180] ;  /* 0x0001800a02077981 */ /* 0x000ee8000c1e9900 */
[----:B------:R-:W3:Y:S04]  /*0180*/  LDG.E.CONSTANT R9, desc[UR10][R2.64+0x200] ;  /* 0x0002000a02097981 */ /* 0x000ee8000c1e9900 */
[----:B------:R-:W3:Y:S04]  /*0190*/  LDG.E.CONSTANT R10, desc[UR10][R2.64+0x280] ;  /* 0x0002800a020a7981 */ /* 0x000ee8000c1e9900 */
[----:B------:R-:W3:Y:S04]  /*01a0*/  LDG.E.CONSTANT R11, desc[UR10][R2.64+0x300] ;  /* 0x0003000a020b7981 */ /* 0x000ee8000c1e9900 */
[----:B------:R-:W3:Y:S04]  /*01b0*/  LDG.E.CONSTANT R12, desc[UR10][R2.64+0x380] ;  /* 0x0003800a020c7981 */ /* 0x000ee8000c1e9900 */
[----:B------:R0:W3:Y:S01]  /*01c0*/  LDG.E.CONSTANT R13, desc[UR10][R2.64+0x400] ;  /* 0x0004000a020d7981 */ /* 0x0000e2000c1e9900 */
[----:B------:R-:W-:Y:S01]  /*01d0*/  SHF.R.U32.HI R8, RZ, 0x5, R16 ;  /* 0x00000005ff087819 */ /* 0x000fe20000011610 */
[----:B--2---:R-:W-:Y:S01]  /*01e0*/  ULEA UR4, UR5, UR4, 0x18 ;  /* 0x0000000405047291 */ /* 0x004fe2000f8ec0ff */
[----:B------:R-:W-:Y:S01]  /*01f0*/  ISETP.NE.AND P1, PT, R16, RZ, PT ;  /* 0x000000ff1000720c */ /* 0x000fe20003f25270 */
[----:B------:R-:W1:Y:S02]  /*0200*/  S2R R5, SR_LANEID ;  /* 0x0000000000057919 */ /* 0x000e640000000000 */
[----:B-1----:R-:W-:-:S05]  /*0210*/  IMAD R14, R8, 0x120, R5 ;  /* 0x00000120080e7824 */ /* 0x002fca00078e0205 */
[----:B------:R-:W-:-:S05]  /*0220*/  LEA R14, R14, UR4, 0x2 ;  /* 0x000000040e0e7c11 */ /* 0x000fca000f8e10ff */
[----:B0-----:R-:W-:Y:S01]  /*0230*/  IMAD R2, R5, 0x20, R14 ;  /* 0x0000002005027824 */ /* 0x001fe200078e020e */
[----:B----4-:R0:W-:Y:S04]  /*0240*/  STS [R14], R0 ;  /* 0x000000000e007388 */ /* 0x0101e80000000800 */
[----:B-----5:R-:W-:Y:S04]  /*0250*/  STS [R14+0x80], R4 ;  /* 0x000080040e007388 */ /* 0x020fe80000000800 */
[----:B---3--:R-:W-:Y:S01]  /*0260*/  STS [R14+0x100], R6 ;  /* 0x000100060e007388 */ /* 0x008fe20000000800 */
[----:B0-----:R-:W-:-:S03]  /*0270*/  IMAD.MOV.U32 R0, RZ, RZ, RZ ;  /* 0x000000ffff007224 */ /* 0x001fc600078e00ff */
[----:B------:R-:W-:Y:S04]  /*0280*/  STS [R14+0x180], R7 ;  /* 0x000180070e007388 */ /* 0x000fe80000000800 */
[----:B------:R-:W-:Y:S04]  /*0290*/  STS [R14+0x200], R9 ;  /* 0x000200090e007388 */ /* 0x000fe80000000800 */
[----:B------:R0:W-:Y:S04]  /*02a0*/  STS [R14+0x280], R10 ;  /* 0x0002800a0e007388 */ /* 0x0001e80000000800 */
[----:B------:R-:W-:Y:S04]  /*02b0*/  STS [R14+0x300], R11 ;  /* 0x0003000b0e007388 */ /* 0x000fe80000000800 */
[----:B------:R-:W-:Y:S01]  /*02c0*/  STS [R14+0x380], R12 ;  /* 0x0003800c0e007388 */ /* 0x000fe20000000800 */
[----:B0-----:R-:W-:-:S03]  /*02d0*/  LEA R10, R16, UR4, 0x2 ;  /* 0x00000004100a7c11 */ /* 0x001fc6000f8e10ff */
[----:B------:R-:W-:Y:S01]  /*02e0*/  STS [R14+0x400], R13 ;  /* 0x0004000d0e007388 */ /* 0x000fe20000000800 */
[----:B------:R-:W-:-:S03]  /*02f0*/  NOP ;  /* 0x0000000000007918 */ /* 0x000fc60000000000 */
[----:B------:R-:W-:Y:S04]  /*0300*/  LDS R3, [R2+0x20] ;  /* 0x0000200002037984 */ /* 0x000fe80000000800 */
[----:B------:R-:W-:Y:S04]  /*0310*/  LDS R4, [R2] ;  /* 0x0000000002047984 */ /* 0x000fe80000000800 */
[----:B------:R-:W0:Y:S04]  /*0320*/  LDS R6, [R2+0x4] ;  /* 0x0000040002067984 */ /* 0x000e280000000800 */
[----:B------:R-:W1:Y:S04]  /*0330*/  LDS R28, [R2+0x8] ;  /* 0x00000800021c7984 */ /* 0x000e680000000800 */
[----:B------:R-:W2:Y:S04]  /*0340*/  LDS R30, [R2+0xc] ;  /* 0x00000c00021e7984 */ /* 0x000ea80000000800 */
[----:B------:R-:W-:Y:S04]  /*0350*/  LDS R32, [R2+0x10] ;  /* 0x0000100002207984 */ /* 0x000fe80000000800 */
[----:B------:R-:W-:Y:S04]  /*0360*/  LDS R34, [R2+0x14] ;  /* 0x0000140002227984 */ /* 0x000fe80000000800 */
[----:B------:R-:W3:Y:S04]  /*0370*/  LDS R36, [R2+0x18] ;  /* 0x0000180002247984 */ /* 0x000ee80000000800 */
[----:B------:R-:W4:Y:S01]  /*0380*/  LDS R38, [R2+0x1c] ;  /* 0x00001c0002267984 */ /* 0x000f220000000800 */
[----:B------:R-:W-:Y:S01]  /*0390*/  BAR.SYNC.DEFER_BLOCKING 0x0 ;  /* 0x0000000000007b1d */ /* 0x000fe20000010000 */
[----:B0-----:R-:W-:-:S02]  /*03a0*/  ISETP.NE.AND P3, PT, R4, R6, PT ;  /* 0x000000060400720c */ /* 0x001fc40003f65270 */
[----:B-1----:R-:W-:Y:S02]  /*03b0*/  ISETP.NE.AND P2, PT, R6, R28, PT ;  /* 0x0000001c0600720c */ /* 0x002fe40003f45270 */
[----:B--2---:R-:W-:Y:S01]  /*03c0*/  ISETP.NE.AND P6, PT, R28, R30, PT ;  /* 0x0000001e1c00720c */ /* 0x004fe20003fc5270 */
[----:B------:R-:W-:Y:S03]  /*03d0*/  STS [R14], R15 ;  /* 0x0000000f0e007388 */ /* 0x000fe60000000800 */
[----:B------:R-:W-:Y:S01]  /*03e0*/  P2R R45, PR, RZ, 0x40 ;  /* 0x00000040ff2d7803 */ /* 0x000fe20000000000 */
[----:B------:R-:W-:Y:S04]  /*03f0*/  STS [R14+0x80], R15 ;  /* 0x0000800f0e007388 */ /* 0x000fe80000000800 */
[----:B------:R-:W-:Y:S01]  /*0400*/  STS [R14+0x100], R15 ;  /* 0x0001000f0e007388 */ /* 0x000fe20000000800 */
[----:B---3--:R-:W-:-:S03]  /*0410*/  ISETP.NE.AND P5, PT, R34, R36, PT ;  /* 0x000000242200720c */ /* 0x008fc60003fa5270 */
[----:B------:R-:W-:Y:S01]  /*0420*/  STS [R14+0x180], R15 ;  /* 0x0001800f0e007388 */ /* 0x000fe20000000800 */
[----:B----4-:R-:W-:-:S03]  /*0430*/  ISETP.NE.AND P4, PT, R36, R38, PT ;  /* 0x000000262400720c */ /* 0x010fc60003f85270 */
[----:B------:R-:W-:Y:S04]  /*0440*/  STS [R14+0x200], R15 ;  /* 0x0002000f0e007388 */ /* 0x000fe80000000800 */
[----:B------:R-:W-:Y:S04]  /*0450*/  STS [R14+0x280], R15 ;  /* 0x0002800f0e007388 */ /* 0x000fe80000000800 */
[----:B------:R-:W-:Y:S04]  /*0460*/  STS [R14+0x300], R15 ;  /* 0x0003000f0e007388 */ /* 0x000fe80000000800 */
[----:B------:R-:W-:Y:S04]  /*0470*/  STS [R14+0x380], R15 ;  /* 0x0003800f0e007388 */ /* 0x000fe80000000800 */
[----:B------:R-:W-:Y:S01]  /*0480*/  STS [R14+0x400], R15 ;  /* 0x0004000f0e007388 */ /* 0x000fe20000000800 */
[----:B------:R-:W-:-:S03]  /*0490*/  NOP ;  /* 0x0000000000007918 */ /* 0x000fc60000000000 */
[----:B------:R-:W0:Y:S04]  /*04a0*/  LDS R47, [R2] ;  /* 0x00000000022f7984 */ /* 0x000e280000000800 */
[----:B------:R-:W1:Y:S04]  /*04b0*/  LDS R7, [R2+0x4] ;  /* 0x0000040002077984 */ /* 0x000e680000000800 */
[----:B------:R-:W2:Y:S04]  /*04c0*/  LDS R29, [R2+0x8] ;  /* 0x00000800021d7984 */ /* 0x000ea80000000800 */
[----:B------:R-:W3:Y:S04]  /*04d0*/  LDS R31, [R2+0xc] ;  /* 0x00000c00021f7984 */ /* 0x000ee80000000800 */
[----:B------:R-:W-:Y:S04]  /*04e0*/  LDS R33, [R2+0x10] ;  /* 0x0000100002217984 */ /* 0x000fe80000000800 */
[----:B------:R-:W-:Y:S04]  /*04f0*/  LDS R35, [R2+0x14] ;  /* 0x0000140002237984 */ /* 0x000fe80000000800 */
[----:B------:R-:W-:Y:S04]  /*0500*/  LDS R37, [R2+0x18] ;  /* 0x0000180002257984 */ /* 0x000fe80000000800 */
[----:B------:R-:W-:Y:S04]  /*0510*/  LDS R44, [R2+0x1c] ;  /* 0x00001c00022c7984 */ /* 0x000fe80000000800 */
[----:B------:R0:W-:Y:S01]  /*0520*/  LDS R9, [R2+0x20] ;  /* 0x0000200002097984 */ /* 0x0001e20000000800 */
[----:B------:R-:W-:Y:S01]  /*0530*/  BAR.SYNC.DEFER_BLOCKING 0x0 ;  /* 0x0000000000007b1d */ /* 0x000fe20000010000 */
[----:B0-----:R-:W-:-:S05]  /*0540*/  SEL R2, R47, RZ, !P3 ;  /* 0x000000ff2f027207 */ /* 0x001fca0005800000 */
[----:B-1----:R-:W-:-:S05]  /*0550*/  IMAD.IADD R12, R7, 0x1, R2 ;  /* 0x00000001070c7824 */ /* 0x002fca00078e0202 */
[----:B------:R-:W-:-:S05]  /*0560*/  SEL R12, R12, RZ, !P2 ;  /* 0x000000ff0c0c7207 */ /* 0x000fca0005000000 */
[----:B--2---:R-:W-:Y:S01]  /*0570*/  IMAD.IADD R12, R29, 0x1, R12 ;  /* 0x000000011d0c7824 */ /* 0x004fe200078e020c */
[----:B------:R-:W-:Y:S04]  /*0580*/  STS [R10+0x47c], R3 ;  /* 0x00047c030a007388 */ /* 0x000fe80000000800 */
[----:B------:R-:W-:Y:S01]  /*0590*/  SEL R12, R12, RZ, !P6 ;  /* 0x000000ff0c0c7207 */ /* 0x000fe20007000000 */
[----:B------:R-:W-:Y:S04]  /*05a0*/  BAR.SYNC.DEFER_BLOCKING 0x0 ;  /* 0x0000000000007b1d */ /* 0x000fe80000010000 */
[----:B---3--:R-:W-:-:S02]  /*05b0*/  IMAD.IADD R12, R31, 0x1, R12 ;  /* 0x000000011f0c7824 */ /* 0x008fc400078e020c */
[----:B------:R-:W0:Y:S02]  /*05c0*/  @P1 LDS R40, [R10+0x478] ;  /* 0x000478000a281984 */ /* 0x000e240000000800 */
[----:B0-----:R-:W-:-:S04]  /*05d0*/  @P1 ISETP.NE.AND P0, PT, R40, R4, PT ;  /* 0x000000042800120c */ /* 0x001fc80003f05270 */
[----:B------:R-:W-:Y:S02]  /*05e0*/  @P1 SEL R0, RZ, 0x1, !P0 ;  /* 0x00000001ff001807 */ /* 0x000fe40004000000 */
[----:B------:R-:W-:Y:S02]  /*05f0*/  ISETP.NE.AND P1, PT, R32, R34, PT ;  /* 0x000000222000720c */ /* 0x000fe40003f25270 */
[----:B------:R-:W-:Y:S01]  /*0600*/  ISETP.NE.AND P0, PT, R38, R3, PT ;  /* 0x000000032600720c */ /* 0x000fe20003f05270 */
[----:B------:R-:W-:Y:S01]  /*0610*/  VIADD R11, R0, 0x1 ;  /* 0x00000001000b7836 */ /* 0x000fe20000000000 */
[----:B------:R-:W-:Y:S01]  /*0620*/  P2R R46, PR, RZ, 0x2 ;  /* 0x00000002ff2e7803 */ /* 0x000fe20000000000 */
[----:B------:R-:W-:-:S04]  /*0630*/  @!P3 IMAD.MOV R11, RZ, RZ, R0 ;  /* 0x000000ffff0bb224 */ /* 0x000fc800078e0200 */
[----:B------:R-:W-:Y:S02]  /*0640*/  VIADD R2, R11, 0x1 ;  /* 0x000000010b027836 */ /* 0x000fe40000000000 */
[----:B------:R-:W-:Y:S01]  /*0650*/  @!P2 IMAD.MOV R2, RZ, RZ, R11 ;  /* 0x000000ffff02a224 */ /* 0x000fe200078e020b */
[----:B------:R-:W-:-:S03]  /*0660*/  ISETP.NE.AND P2, PT, R30, R32, PT ;  /* 0x000000201e00720c */ /* 0x000fc60003f45270 */
[----:B------:R-:W-:Y:S01]  /*0670*/  VIADD R39, R2, 0x1 ;  /* 0x0000000102277836 */ /* 0x000fe20000000000 */
[----:B------:R-:W-:Y:S01]  /*0680*/  SEL R12, R12, RZ, !P2 ;  /* 0x000000ff0c0c7207 */ /* 0x000fe20005000000 */
[----:B------:R-:W-:Y:S01]  /*0690*/  @!P6 IMAD.MOV R39, RZ, RZ, R2 ;  /* 0x000000ffff27e224 */ /* 0x000fe200078e0202 */
[----:B------:R-:W-:-:S03]  /*06a0*/  P2R R26, PR, RZ, 0x4 ;  /* 0x00000004ff1a7803 */ /* 0x000fc60000000000 */
[----:B------:R-:W-:Y:S02]  /*06b0*/  IMAD.IADD R12, R33, 0x1, R12 ;  /* 0x00000001210c7824 */ /* 0x000fe400078e020c */
[----:B------:R-:W-:Y:S02]  /*06c0*/  VIADD R10, R39, 0x1 ;  /* 0x00000001270a7836 */ /* 0x000fe40000000000 */
[----:B------:R-:W-:Y:S01]  /*06d0*/  @!P2 IMAD.MOV R10, RZ, RZ, R39 ;  /* 0x000000ffff0aa224 */ /* 0x000fe200078e0227 */
[----:B------:R-:W-:-:S03]  /*06e0*/  SEL R12, R12, RZ, !P1 ;  /* 0x000000ff0c0c7207 */ /* 0x000fc60004800000 */
[----:B------:R-:W-:Y:S02]  /*06f0*/  VIADD R11, R10, 0x1 ;  /* 0x000000010a0b7836 */ /* 0x000fe40000000000 */
[----:B------:R-:W-:Y:S02]  /*0700*/  IMAD.IADD R12, R35, 0x1, R12 ;  /* 0x00000001230c7824 */ /* 0x000fe400078e020c */
[----:B------:R-:W-:Y:S01]  /*0710*/  @!P1 IMAD.MOV R11, RZ, RZ, R10 ;  /* 0x000000ffff0b9224 */ /* 0x000fe200078e020a */
[----:B------:R-:W-:Y:S02]  /*0720*/  ISETP.NE.AND P1, PT, R6, R28, PT ;  /* 0x0000001c0600720c */ /* 0x000fe40003f25270 */
[----:B------:R-:W-:Y:S01]  /*0730*/  SEL R12, R12, RZ, !P5 ;  /* 0x000000ff0c0c7207 */ /* 0x000fe20006800000 */
[----:B------:R-:W-:Y:S02]  /*0740*/  VIADD R42, R11, 0x1 ;  /* 0x000000010b2a7836 */ /* 0x000fe40000000000 */
[----:B------:R-:W-:-:S02]  /*0750*/  @!P5 IMAD.MOV R42, RZ, RZ, R11 ;  /* 0x000000ffff2ad224 */ /* 0x000fc400078e020b */
[----:B------:R-:W-:Y:S02]  /*0760*/  IMAD.IADD R12, R37, 0x1, R12 ;  /* 0x00000001250c7824 */ /* 0x000fe400078e020c */
[----:B------:R-:W-:Y:S02]  /*0770*/  VIADD R43, R42, 0x1 ;  /* 0x000000012a2b7836 */ /* 0x000fe40000000000 */
[----:B------:R-:W-:Y:S01]  /*0780*/  @!P4 IMAD.MOV R43, RZ, RZ, R42 ;  /* 0x000000ffff2bc224 */ /* 0x000fe200078e022a */
[----:B------:R-:W-:-:S03]  /*0790*/  SEL R11, R12, RZ, !P4 ;  /* 0x000000ff0c0b7207 */ /* 0x000fc60006000000 */
[----:B------:R-:W-:Y:S02]  /*07a0*/  VIADD R10, R43, 0x1 ;  /* 0x000000012b0a7836 */ /* 0x000fe40000000000 */
[----:B------:R-:W-:Y:S02]  /*07b0*/  IMAD.IADD R11, R44, 0x1, R11 ;  /* 0x000000012c0b7824 */ /* 0x000fe400078e020b */
[----:B------:R-:W-:-:S03]  /*07c0*/  @!P0 IMAD.MOV R10, RZ, RZ, R43 ;  /* 0x000000ffff0a8224 */ /* 0x000fc600078e022b */
[----:B------:R-:W-:Y:S02]  /*07d0*/  SEL R12, R11, RZ, !P0 ;  /* 0x000000ff0b0c7207 */ /* 0x000fe40004000000 */
[----:B------:R-:W-:-:S03]  /*07e0*/  ISETP.NE.AND P0, PT, R10, RZ, PT ;  /* 0x000000ff0a00720c */ /* 0x000fc60003f05270 */
[----:B------:R-:W-:-:S05]  /*07f0*/  IMAD.IADD R9, R9, 0x1, R12 ;  /* 0x0000000109097824 */ /* 0x000fca00078e020c */
[----:B------:R-:W0:Y:S02]  /*0800*/  SHFL.UP PT, R11, R9, 0x1, RZ ;  /* 0x04200000090b7989 */ /* 0x000e2400000e00ff */
[----:B0-----:R-:W-:Y:S02]  /*0810*/  SEL R12, R11, RZ, !P0 ;  /* 0x000000ff0b0c7207 */ /* 0x001fe40004000000 */
[----:B------:R-:W0:Y:S01]  /*0820*/  SHFL.UP PT, R11, R10, 0x1, RZ ;  /* 0x042000000a0b7989 */ /* 0x000e2200000e00ff */
[----:B------:R-:W-:-:S04]  /*0830*/  ISETP.GE.AND P0, PT, R5, 0x1, PT ;  /* 0x000000010500780c */ /* 0x000fc80003f06270 */
[----:B------:R-:W-:-:S05]  /*0840*/  SEL R12, R12, RZ, P0 ;  /* 0x000000ff0c0c7207 */ /* 0x000fca0000000000 */
[----:B------:R-:W-:-:S05]  /*0850*/  IMAD.IADD R12, R9, 0x1, R12 ;  /* 0x00000001090c7824 */ /* 0x000fca00078e020c */
[----:B------:R-:W1:Y:S01]  /*0860*/  SHFL.UP PT, R13, R12, 0x2, RZ ;  /* 0x044000000c0d7989 */ /* 0x000e6200000e00ff */
[----:B0-----:R-:W-:-:S05]  /*0870*/  SEL R11, R11, RZ, P0 ;  /* 0x000000ff0b0b7207 */ /* 0x001fca0000000000 */
[----:B------:R-:W-:-:S05]  /*0880*/  IMAD.IADD R11, R11, 0x1, R10 ;  /* 0x000000010b0b7824 */ /* 0x000fca00078e020a */
[----:B------:R-:W0:Y:S01]  /*0890*/  SHFL.UP PT, R9, R11, 0x2, RZ ;  /* 0x044000000b097989 */ /* 0x000e2200000e00ff */
[----:B------:R-:W-:-:S04]  /*08a0*/  ISETP.NE.AND P0, PT, R11, RZ, PT ;  /* 0x000000ff0b00720c */ /* 0x000fc80003f05270 */
[----:B-1----:R-:W-:Y:S02]  /*08b0*/  SEL R13, R13, RZ, !P0 ;  /* 0x000000ff0d0d7207 */ /* 0x002fe40004000000 */
[----:B------:R-:W-:-:S04]  /*08c0*/  ISETP.GE.AND P0, PT, R5, 0x2, PT ;  /* 0x000000020500780c */ /* 0x000fc80003f06270 */
[----:B------:R-:W-:-:S05]  /*08d0*/  SEL R13, R13, RZ, P0 ;  /* 0x000000ff0d0d7207 */ /* 0x000fca0000000000 */
[----:B------:R-:W-:Y:S01]  /*08e0*/  IMAD.IADD R13, R12, 0x1, R13 ;  /* 0x000000010c0d7824 */ /* 0x000fe200078e020d */
[----:B0-----:R-:W-:-:S04]  /*08f0*/  SEL R10, R9, RZ, P0 ;  /* 0x000000ff090a7207 */ /* 0x001fc80000000000 */
[----:B------:R-:W0:Y:S01]  /*0900*/  SHFL.UP PT, R9, R13, 0x4, RZ ;  /* 0x048000000d097989 */ /* 0x000e2200000e00ff */
[----:B------:R-:W-:-:S05]  /*0910*/  IMAD.IADD R10, R11, 0x1, R10 ;  /* 0x000000010b0a7824 */ /* 0x000fca00078e020a */
[----:B------:R-:W-:-:S04]  /*0920*/  ISETP.NE.AND P0, PT, R10, RZ, PT ;  /* 0x000000ff0a00720c */ /* 0x000fc80003f05270 */
        /* <DEDUP_REMOVED lines=8> */
[----:B------:R-:W-:-:S04]  /*09b0*/  ISETP.NE.AND P0, PT, R9, RZ, PT ;  /* 0x000000ff0900720c */ /* 0x000fc80003f05270 */
[----:B-1----:R-:W-:Y:S02]  /*09c0*/  SEL R13, R11, RZ, !P0 ;  /* 0x000000ff0b0d7207 */ /* 0x002fe40004000000 */
[----:B------:R-:W0:Y:S01]  /*09d0*/  SHFL.UP PT, R11, R9, 0x8, RZ ;  /* 0x05000000090b7989 */ /* 0x000e2200000e00ff */
[----:B------:R-:W-:-:S04]  /*09e0*/  ISETP.GE.AND P0, PT, R5, 0x8, PT ;  /* 0x000000080500780c */ /* 0x000fc80003f06270 */
[----:B------:R-:W-:-:S05]  /*09f0*/  SEL R13, R13, RZ, P0 ;  /* 0x000000ff0d0d7207 */ /* 0x000fca0000000000 */
[----:B------:R-:W-:Y:S01]  /*0a00*/  IMAD.IADD R13, R12, 0x1, R13 ;  /* 0x000000010c0d7824 */ /* 0x000fe200078e020d */
[----:B0-----:R-:W-:-:S04]  /*0a10*/  SEL R10, R11, RZ, P0 ;  /* 0x000000ff0b0a7207 */ /* 0x001fc80000000000 */
[----:B------:R-:W0:Y:S01]  /*0a20*/  SHFL.UP PT, R11, R13, 0x10, RZ ;  /* 0x060000000d0b7989 */ /* 0x000e2200000e00ff */
[----:B------:R-:W-:-:S05]  /*0a30*/  IMAD.IADD R14, R9, 0x1, R10 ;  /* 0x00000001090e7824 */ /* 0x000fca00078e020a */
[----:B------:R-:W1:Y:S01]  /*0a40*/  SHFL.UP PT, R10, R14, 0x10, RZ ;  /* 0x060000000e0a7989 */ /* 0x000e6200000e00ff */
[----:B------:R-:W-:-:S04]  /*0a50*/  ISETP.NE.AND P0, PT, R14, RZ, PT ;  /* 0x000000ff0e00720c */ /* 0x000fc80003f05270 */
[----:B0-----:R-:W-:Y:S02]  /*0a60*/  SEL R11, R11, RZ, !P0 ;  /* 0x000000ff0b0b7207 */ /* 0x001fe40004000000 */
[----:B------:R-:W-:-:S04]  /*0a70*/  ISETP.GE.AND P0, PT, R5, 0x10, PT ;  /* 0x000000100500780c */ /* 0x000fc80003f06270 */
[----:B-1----:R-:W-:Y:S02]  /*0a80*/  SEL R9, R10, RZ, P0 ;  /* 0x000000ff0a097207 */ /* 0x002fe40000000000 */
[----:B------:R-:W-:Y:S02]  /*0a90*/  SEL R10, R11, RZ, P0 ;  /* 0x000000ff0b0a7207 */ /* 0x000fe40000000000 */
[----:B------:R-:W-:Y:S01]  /*0aa0*/  ISETP.NE.AND P0, PT, R5, 0x1f, PT ;  /* 0x0000001f0500780c */ /* 0x000fe20003f05270 */
[----:B------:R-:W-:Y:S02]  /*0ab0*/  IMAD.IADD R24, R14, 0x1, R9 ;  /* 0x000000010e187824 */ /* 0x000fe400078e0209 */
[----:B------:R-:W-:-:S10]  /*0ac0*/  IMAD.IADD R25, R13, 0x1, R10 ;  /* 0x000000010d197824 */ /* 0x000fd400078e020a */
[----:B------:R-:W-:-:S05]  /*0ad0*/  @!P0 LEA R17, R8, UR4, 0x3 ;  /* 0x0000000408118c11 */ /* 0x000fca000f8e18ff */
[----:B------:R-:W-:Y:S01]  /*0ae0*/  @!P0 STS.64 [R17], R24 ;  /* 0x0000001811008388 */ /* 0x000fe20000000a00 */
[----:B------:R-:W-:Y:S06]  /*0af0*/  BAR.SYNC.DEFER_BLOCKING 0x0 ;  /* 0x0000000000007b1d */ /* 0x000fec0000010000 */
[----:B------:R-:W-:Y:S04]  /*0b00*/  SHFL.UP PT, R24, R24, 0x1, RZ ;  /* 0x0420000018187989 */ /* 0x000fe800000e00ff */
[----:B------:R-:W0:Y:S04]  /*0b10*/  LDS.128 R8, [UR4] ;  /* 0x00000004ff087984 */ /* 0x000e280008000c00 */
[----:B------:R-:W1:Y:S01]  /*0b20*/  LDS.128 R12, [UR4+0x10] ;  /* 0x00001004ff0c7984 */ /* 0x000e620008000c00 */
[----:B0-----:R-:W-:Y:S01]  /*0b30*/  ISETP.NE.AND P0, PT, R10, RZ, PT ;  /* 0x000000ff0a00720c */ /* 0x001fe20003f05270 */
[----:B------:R-:W-:-:S03]  /*0b40*/  IMAD.IADD R17, R8, 0x1, R10 ;  /* 0x0000000108117824 */ /* 0x000fc600078e020a */
[----:B------:R-:W-:Y:S02]  /*0b50*/  SEL R18, R9, RZ, !P0 ;  /* 0x000000ff09127207 */ /* 0x000fe40004000000 */
[----:B-1----:R-:W-:-:S03]  /*0b60*/  ISETP.NE.AND P0, PT, R12, RZ, PT ;  /* 0x000000ff0c00720c */ /* 0x002fc60003f05270 */
[----:B------:R-:W-:Y:S02]  /*0b70*/  IMAD.IADD R18, R11, 0x1, R18 ;  /* 0x000000010b127824 */ /* 0x000fe400078e0212 */
[----:B------:R-:W-:-:S03]  /*0b80*/  IMAD.MOV.U32 R11, RZ, RZ, R16 ;  /* 0x000000ffff0b7224 */ /* 0x000fc600078e0010 */
[----:B------:R-:W-:Y:S02]  /*0b90*/  SEL R20, R18, RZ, !P0 ;  /* 0x000000ff12147207 */ /* 0x000fe40004000000 */
[----:B------:R-:W-:-:S03]  /*0ba0*/  SHF.R.U32.HI R27, RZ, 0x5, R11 ;  /* 0x00000005ff1b7819 */ /* 0x000fc6000001160b */
[----:B------:R-:W-:Y:S01]  /*0bb0*/  IMAD.IADD R19, R13, 0x1, R20 ;  /* 0x000000010d137824 */ /* 0x000fe200078e0214 */
[----:B------:R-:W-:Y:S01]  /*0bc0*/  ISETP.NE.AND P0, PT, R27, 0x2, PT ;  /* 0x000000021b00780c */ /* 0x000fe20003f05270 */
[----:B------:R-:W-:Y:S01]  /*0bd0*/  IMAD.IADD R13, R17, 0x1, R12 ;  /* 0x00000001110d7824 */ /* 0x000fe200078e020c */
[----:B------:R-:W-:Y:S02]  /*0be0*/  ISETP.NE.AND P6, PT, R27, 0x6, PT ;  /* 0x000000061b00780c */ /* 0x000fe40003fc5270 */
[----:B------:R-:W-:Y:S02]  /*0bf0*/  SEL R16, R17, R8, !P0 ;  /* 0x0000000811107207 */ /* 0x000fe40004000000 */
[----:B------:R-:W-:Y:S02]  /*0c00*/  SEL R48, R18, R9, !P0 ;  /* 0x0000000912307207 */ /* 0x000fe40004000000 */
[C---:B------:R-:W-:Y:S02]  /*0c10*/  ISETP.NE.AND P0, PT, R27.reuse, 0x3, PT ;  /* 0x000000031b00780c */ /* 0x040fe40003f05270 */
[----:B------:R-:W-:-:S02]  /*0c20*/  ISETP.NE.AND P2, PT, R27, 0x7, PT ;  /* 0x000000071b00780c */ /* 0x000fc40003f45270 */
[----:B------:R-:W-:Y:S01]  /*0c30*/  SEL R9, R13, R16, !P0 ;  /* 0x000000100d097207 */ /* 0x000fe20004000000 */
[C---:B------:R-:W-:Y:S01]  /*0c40*/  IMAD.IADD R13, R14.reuse, 0x1, R13 ;  /* 0x000000010e0d7824 */ /* 0x040fe200078e020d */
[----:B------:R-:W-:Y:S02]  /*0c50*/  SEL R48, R19, R48, !P0 ;  /* 0x0000003013307207 */ /* 0x000fe40004000000 */
[----:B------:R-:W-:-:S04]  /*0c60*/  ISETP.NE.AND P0, PT, R14, RZ, PT ;  /* 0x000000ff0e00720c */ /* 0x000fc80003f05270 */
[----:B------:R-:W-:Y:S02]  /*0c70*/  SEL R20, R19, RZ, !P0 ;  /* 0x000000ff13147207 */ /* 0x000fe40004000000 */
[----:B------:R-:W0:Y:S03]  /*0c80*/  LDS.128 R16, [UR4+0x20] ;  /* 0x00002004ff107984 */ /* 0x000e260008000c00 */
[----:B------:R-:W-:Y:S01]  /*0c90*/  IMAD.IADD R15, R15, 0x1, R20 ;  /* 0x000000010f0f7824 */ /* 0x000fe200078e0214 */
[----:B0-----:R-:W-:-:S04]  /*0ca0*/  ISETP.NE.AND P0, PT, R16, RZ, PT ;  /* 0x000000ff1000720c */ /* 0x001fc80003f05270 */
[----:B------:R-:W-:Y:S02]  /*0cb0*/  SEL R20, R15, RZ, !P0 ;  /* 0x000000ff0f147207 */ /* 0x000fe40004000000 */
[----:B------:R-:W-:-:S03]  /*0cc0*/  ISETP.NE.AND P0, PT, R27, 0x4, PT ;  /* 0x000000041b00780c */ /* 0x000fc60003f05270 */
[----:B------:R-:W-:Y:S01]  /*0cd0*/  IMAD.IADD R17, R17, 0x1, R20 ;  /* 0x0000000111117824 */ /* 0x000fe200078e0214 */
[----:B------:R-:W-:Y:S02]  /*0ce0*/  SEL R48, R15, R48, !P0 ;  /* 0x000000300f307207 */ /* 0x000fe40004000000 */
[C---:B------:R-:W-:Y:S01]  /*0cf0*/  SEL R22, R13.reuse, R9, !P0 ;  /* 0x000000090d167207 */ /* 0x040fe20004000000 */
[----:B------:R-:W-:Y:S01]  /*0d00*/  IMAD.IADD R13, R13, 0x1, R16 ;  /* 0x000000010d0d7824 */ /* 0x000fe200078e0210 */
[----:B------:R-:W-:-:S04]  /*0d10*/  ISETP.NE.AND P0, PT, R18, RZ, PT ;  /* 0x000000ff1200720c */ /* 0x000fc80003f05270 */
[----:B------:R-:W-:Y:S02]  /*0d20*/  SEL R20, R17, RZ, !P0 ;  /* 0x000000ff11147207 */ /* 0x000fe40004000000 */
[----:B------:R-:W-:-:S03]  /*0d30*/  ISETP.NE.AND P0, PT, R27, 0x5, PT ;  /* 0x000000051b00780c */ /* 0x000fc60003f05270 */
[----:B------:R-:W-:Y:S01]  /*0d40*/  IMAD.IADD R19, R19, 0x1, R20 ;  /* 0x0000000113137824 */ /* 0x000fe200078e0214 */
[----:B------:R-:W-:Y:S02]  /*0d50*/  SEL R9, R13, R22, !P0 ;  /* 0x000000160d097207 */ /* 0x000fe40004000000 */
[----:B------:R-:W0:Y:S01]  /*0d60*/  LDS.128 R20, [UR4+0x30] ;  /* 0x00003004ff147984 */ /* 0x000e220008000c00 */
[----:B------:R-:W-:-:S04]  /*0d70*/  SEL R48, R17, R48, !P0 ;  /* 0x0000003011307207 */ /* 0x000fc80004000000 */
[----:B------:R-:W-:Y:S02]  /*0d80*/  SEL R48, R19, R48, !P6 ;  /* 0x0000003013307207 */ /* 0x000fe40007000000 */
[----:B0-----:R-:W-:-:S04]  /*0d90*/  ISETP.NE.AND P0, PT, R20, RZ, PT ;  /* 0x000000ff1400720c */ /* 0x001fc80003f05270 */
[----:B------:R-:W-:Y:S02]  /*0da0*/  SEL R50, R19, RZ, !P0 ;  /* 0x000000ff13327207 */ /* 0x000fe40004000000 */
[----:B------:R-:W-:-:S03]  /*0db0*/  ISETP.GE.U32.AND P0, PT, R11, 0x20, PT ;  /* 0x000000200b00780c */ /* 0x000fc60003f06070 */
[----:B------:R-:W-:-:S05]  /*0dc0*/  IMAD.IADD R21, R21, 0x1, R50 ;  /* 0x0000000115157824 */ /* 0x000fca00078e0232 */
[----:B------:R-:W-:Y:S02]  /*0dd0*/  SEL R48, R21, R48, !P2 ;  /* 0x0000003015307207 */ /* 0x000fe40005000000 */
[----:B------:R-:W-:Y:S02]  /*0de0*/  ISETP.NE.AND P2, PT, R5, RZ, PT ;  /* 0x000000ff0500720c */ /* 0x000fe40003f45270 */
[----:B------:R-:W-:Y:S02]  /*0df0*/  SEL R41, R48, RZ, P0 ;  /* 0x000000ff30297207 */ /* 0x000fe40000000000 */
[----:B------:R-:W0:Y:S01]  /*0e00*/  SHFL.UP PT, R48, R25, 0x1, RZ ;  /* 0x0420000019307989 */ /* 0x000e2200000e00ff */
[----:B------:R-:W-:-:S04]  /*0e10*/  ISETP.NE.AND P0, PT, R24, RZ, PT ;  /* 0x000000ff1800720c */ /* 0x000fc80003f05270 */
[----:B------:R-:W-:Y:S02]  /*0e20*/  SEL R15, R41, RZ, !P0 ;  /* 0x000000ff290f7207 */ /* 0x000fe40004000000 */
[----:B------:R-:W-:-:S03]  /*0e30*/  ISETP.NE.AND P0, PT, R0, RZ, PT ;  /* 0x000000ff0000720c */ /* 0x000fc60003f05270 */
[----:B0-----:R-:W-:Y:S02]  /*0e40*/  @P2 IMAD.IADD R41, R48, 0x1, R15 ;  /* 0x0000000130292824 */ /* 0x001fe400078e020f */
[----:B------:R-:W-:Y:S01]  /*0e50*/  IMAD.IADD R15, R18, 0x1, R13 ;  /* 0x00000001120f7824 */ /* 0x000fe200078e020d */
[----:B------:R-:W-:Y:S02]  /*0e60*/  SEL R13, R24, RZ, P2 ;  /* 0x000000ff180d7207 */ /* 0x000fe40001000000 */
[----:B------:R-:W-:Y:S02]  /*0e70*/  SEL R48, R41, RZ, !P0 ;  /* 0x000000ff29307207 */ /* 0x000fe40004000000 */
[----:B------:R-:W-:Y:S02]  /*0e80*/  SEL R9, R15, R9, !P6 ;  /* 0x000000090f097207 */ /* 0x000fe40007000000 */
[----:B------:R-:W-:Y:S01]  /*0e90*/  ISETP.NE.AND P6, PT, R45, RZ, PT ;  /* 0x000000ff2d00720c */ /* 0x000fe20003fc5270 */
[----:B------:R-:W-:Y:S01]  /*0ea0*/  IMAD.IADD R5, R47, 0x1, R48 ;  /* 0x000000012f057824 */ /* 0x000fe200078e0230 */
[----:B------:R-:W-:-:S04]  /*0eb0*/  ISETP.NE.AND P2, PT, R26, RZ, PT ;  /* 0x000000ff1a00720c */ /* 0x000fc80003f45270 */
[----:B------:R-:W-:-:S05]  /*0ec0*/  SEL R48, R5, RZ, !P3 ;  /* 0x000000ff05307207 */ /* 0x000fca0005800000 */
[----:B------:R-:W-:-:S05]  /*0ed0*/  IMAD.IADD R7, R7, 0x1, R48 ;  /* 0x0000000107077824 */ /* 0x000fca00078e0230 */
[----:B------:R-:W-:Y:S02]  /*0ee0*/  SEL R48, R7, RZ, !P1 ;  /* 0x000000ff07307207 */ /* 0x000fe40004800000 */
[----:B------:R-:W-:-:S03]  /*0ef0*/  ISETP.NE.AND P1, PT, R46, RZ, PT ;  /* 0x000000ff2e00720c */ /* 0x000fc60003f25270 */
[----:B------:R-:W-:-:S05]  /*0f00*/  IMAD.IADD R29, R29, 0x1, R48 ;  /* 0x000000011d1d7824 */ /* 0x000fca00078e0230 */
[----:B------:R-:W-:Y:S02]  /*0f10*/  SEL R46, R29, RZ, !P6 ;  /* 0x000000ff1d2e7207 */ /* 0x000fe40007000000 */
[----:B------:R-:W-:-:S03]  /*0f20*/  ISETP.NE.AND P6, PT, R27, 0x7, PT ;  /* 0x000000071b00780c */ /* 0x000fc60003fc5270 */
[----:B------:R-:W-:-:S05]  /*0f30*/  IMAD.IADD R31, R31, 0x1, R46 ;  /* 0x000000011f1f7824 */ /* 0x000fca00078e022e */
[----:B------:R-:W-:-:S05]  /*0f40*/  SEL R24, R31, RZ, !P2 ;  /* 0x000000ff1f187207 */ /* 0x000fca0005000000 */
[----:B------:R-:W-:Y:S02]  /*0f50*/  IMAD.IADD R33, R33, 0x1, R24 ;  /* 0x0000000121217824 */ /* 0x000fe400078e0218 */
[----:B------:R-:W-:Y:S01]  /*0f60*/  @!P6 IMAD.IADD R9, R15, 0x1, R20 ;  /* 0x000000010f09e824 */ /* 0x000fe200078e0214 */
[----:B------:R-:W-:Y:S02]  /*0f70*/  IADD3 R15, PT, PT, R12, R10, R8 ;  /* 0x0000000a0c0f7210 */ /* 0x000fe40007ffe008 */
[----:B------:R-:W-:Y:S02]  /*0f80*/  SEL R24, R33, RZ, !P1 ;  /* 0x000000ff21187207 */ /* 0x000fe40004800000 */
[----:B------:R-:W-:Y:S02]  /*0f90*/  IADD3 R15, PT, PT, R16, R14, R15 ;  /* 0x0000000e100f7210 */ /* 0x000fe40007ffe00f */
[----:B------:R-:W-:Y:S01]  /*0fa0*/  ISETP.GE.U32.AND P6, PT, R11, 0x20, PT ;  /* 0x000000200b00780c */ /* 0x000fe20003fc6070 */
[----:B------:R-:W-:Y:S01]  /*0fb0*/  IMAD.IADD R35, R35, 0x1, R24 ;  /* 0x0000000123237824 */ /* 0x000fe200078e0218 */
[----:B------:R-:W-:-:S02]  /*0fc0*/  IADD3 R15, PT, PT, R20, R18, R15 ;  /* 0x00000012140f7210 */ /* 0x000fc40007ffe00f */
[----:B------:R-:W-:Y:S02]  /*0fd0*/  SEL R48, R9, RZ, P6 ;  /* 0x000000ff09307207 */ /* 0x000fe40003000000 */
[----:B------:R-:W-:Y:S02]  /*0fe0*/  SEL R26, R35, RZ, !P5 ;  /* 0x000000ff231a7207 */ /* 0x000fe40006800000 */
[----:B------:R-:W-:Y:S01]  /*0ff0*/  ISETP.NE.AND P5, PT, R22, RZ, PT ;  /* 0x000000ff1600720c */ /* 0x000fe20003fa5270 */
[----:B------:R-:W-:Y:S02]  /*1000*/  IMAD.IADD R13, R48, 0x1, R13 ;  /* 0x00000001300d7824 */ /* 0x000fe400078e020d */
[----:B------:R-:W-:Y:S01]  /*1010*/  IMAD.IADD R37, R37, 0x1, R26 ;  /* 0x0000000125257824 */ /* 0x000fe200078e021a */
[----:B------:R-:W-:Y:S01]  /*1020*/  SEL R24, R21, RZ, !P5 ;  /* 0x000000ff15187207 */ /* 0x000fe20006800000 */
[----:B------:R-:W-:Y:S01]  /*1030*/  IMAD.IADD R9, R39, 0x1, R13 ;  /* 0x0000000127097824 */ /* 0x000fe200078e020d */
[----:B------:R-:W-:Y:S01]  /*1040*/  ISETP.NE.AND P5, PT, R11, RZ, PT ;  /* 0x000000ff0b00720c */ /* 0x000fe20003fa5270 */
[----:B------:R-:W-:-:S02]  /*1050*/  IMAD.IADD R19, R13, 0x1, R0 ;  /* 0x000000010d137824 */ /* 0x000fc400078e0200 */
[----:B------:R-:W-:Y:S02]  /*1060*/  IMAD.IADD R25, R23, 0x1, R24 ;  /* 0x0000000117197824 */ /* 0x000fe400078e0218 */
[----:B------:R-:W-:Y:S01]  /*1070*/  IMAD.IADD R24, R22, 0x1, R15 ;  /* 0x0000000116187824 */ /* 0x000fe200078e020f */
[----:B------:R-:W-:Y:S01]  /*1080*/  SEL R15, R37, RZ, !P4 ;  /* 0x000000ff250f7207 */ /* 0x000fe20006000000 */
[--C-:B------:R-:W-:Y:S02]  /*1090*/  IMAD.IADD R2, R2, 0x1, R13.reuse ;  /* 0x0000000102027824 */ /* 0x100fe400078e020d */
[----:B------:R-:W-:Y:S02]  /*10a0*/  IMAD.IADD R42, R42, 0x1, R13 ;  /* 0x000000012a2a7824 */ /* 0x000fe400078e020d */
[----:B------:R-:W-:Y:S02]  /*10b0*/  IMAD.IADD R39, R44, 0x1, R15 ;  /* 0x000000012c277824 */ /* 0x000fe400078e020f */
[----:B------:R-:W0:Y:S01]  /*10c0*/  @!P5 LDC.64 R46, c[0x0][0x3b0] ;  /* 0x0000ec00ff2edb82 */ /* 0x000e220000000a00 */
[----:B------:R-:W-:-:S02]  /*10d0*/  @!P5 IMAD.MOV.U32 R26, RZ, RZ, 0x65 ;  /* 0x00000065ff1ad424 */ /* 0x000fc400078e00ff */
[----:B------:R-:W-:Y:S02]  /*10e0*/  @!P5 IMAD.MOV.U32 R27, RZ, RZ, 0x0 ;  /* 0x00000000ff1bd424 */ /* 0x000fe400078e00ff */
[----:B------:R-:W-:Y:S02]  /*10f0*/  VIADD R15, R9, 0x1 ;  /* 0x00000001090f7836 */ /* 0x000fe40000000000 */
[----:B------:R-:W-:Y:S01]  /*1100*/  @!P2 IMAD.MOV R15, RZ, RZ, R9 ;  /* 0x000000ffff0fa224 */ /* 0x000fe200078e0209 */
[----:B------:R-:W-:Y:S01]  /*1110*/  ISETP.GE.AND P2, PT, R24, 0x101, PT ;  /* 0x000001011800780c */ /* 0x000fe20003f46270 */
[----:B------:R-:W-:Y:S02]  /*1120*/  VIADD R44, R0, 0x1 ;  /* 0x00000001002c7836 */ /* 0x000fe40000000000 */
[----:B------:R-:W-:Y:S02]  /*1130*/  @!P3 IMAD.MOV R44, RZ, RZ, R0 ;  /* 0x000000ffff2cb224 */ /* 0x000fe400078e0200 */
[----:B------:R-:W-:-:S02]  /*1140*/  VIADD R0, R15, 0x1 ;  /* 0x000000010f007836 */ /* 0x000fc40000000000 */
[----:B------:R-:W-:Y:S02]  /*1150*/  IMAD.IADD R17, R13, 0x1, R44 ;  /* 0x000000010d117824 */ /* 0x000fe400078e022c */
[----:B------:R-:W-:Y:S02]  /*1160*/  IMAD.IADD R43, R43, 0x1, R13 ;  /* 0x000000012b2b7824 */ /* 0x000fe400078e020d */
[----:B------:R-:W-:Y:S01]  /*1170*/  @!P1 IMAD.MOV R0, RZ, RZ, R15 ;  /* 0x000000ffff009224 */ /* 0x000fe200078e020f */
[----:B0-----:R0:W-:Y:S01]  /*1180*/  @!P5 ST.E.128.STRONG.GPU desc[UR10][R46.64+0x200], R24 ;  /* 0x000200182e00d985 */ /* 0x0011e2000c10fd0a */
[----:B------:R-:W-:Y:S05]  /*1190*/  @!P2 BRA `(.L_x_1275) ;  /* 0x0000000c0038a947 */ /* 0x000fea0003800000 */
        /* <DEDUP_REMOVED lines=19> */
[----:B------:R-:W-:-:S03]  /*12d0*/  ISETP.GE.U32.AND P1, PT, R11, R24, PT ;  /* 0x000000180b00720c */ /* 0x000fc60003f26070 */
[----:B------:R1:W-:Y:S02]  /*12e0*/  @P2 STS.64 [R2], R28 ;  /* 0x0000001c02002388 */ /* 0x0003e40000000a00 */
[----:B------:R-:W-:Y:S02]  /*12f0*/  @P0 LEA R43, R43, UR4, 0x3 ;  /* 0x000000042b2b0c11 */ /* 0x000fe4000f8e18ff */
[----:B------:R1:W-:Y:S02]  /*1300*/  @P6 STS.64 [R9], R30 ;  /* 0x0000001e09006388 */ /* 0x0003e40000000a00 */
[----:B------:R-:W-:Y:S02]  /*1310*/  @P3 LEA R42, R42, UR4, 0x3 ;  /* 0x000000042a2a3c11 */ /* 0x000fe4000f8e18ff */
[----:B------:R1:W-:Y:S04]  /*1320*/  @P5 STS.64 [R15], R32 ;  /* 0x000000200f005388 */ /* 0x0003e80000000a00 */
[----:B------:R1:W-:Y:S04]  /*1330*/  @P4 STS.64 [R0], R34 ;  /* 0x0000002200004388 */ /* 0x0003e80000000a00 */
[----:B------:R1:W-:Y:S04]  /*1340*/  @P3 STS.64 [R42], R36 ;  /* 0x000000242a003388 */ /* 0x0003e80000000a00 */
[----:B------:R1:W-:Y:S01]  /*1350*/  @P0 STS.64 [R43], R38 ;  /* 0x000000262b000388 */ /* 0x0003e20000000a00 */
[----:B------:R-:W-:Y:S06]  /*1360*/  BAR.SYNC.DEFER_BLOCKING 0x0 ;  /* 0x0000000000007b1d */ /* 0x000fec0000010000 */
[----:B------:R-:W-:Y:S05]  /*1370*/  @P1 EXIT ;  /* 0x000000000000194d */ /* 0x000fea0003800000 */
[----:B------:R-:W-:Y:S01]  /*1380*/  IADD3 R3, PT, PT, R14, R10, R12 ;  /* 0x0000000a0e037210 */ /* 0x000fe20007ffe00c */
[----:B------:R-:W-:Y:S01]  /*1390*/  BSSY.RECONVERGENT B0, `(.L_x_1276) ;  /* 0x0000027000007945 */ /* 0x000fe20003800200 */
[----:B-1----:R-:W-:Y:S02]  /*13a0*/  LOP3.LUT R0, RZ, R11, RZ, 0x33, !PT ;  /* 0x0000000bff007212 */ /* 0x002fe400078e33ff */
[----:B------:R-:W-:-:S04]  /*13b0*/  IADD3 R3, PT, PT, R18, R3, R16 ;  /* 0x0000000312037210 */ /* 0x000fc80007ffe010 */
[----:B------:R-:W-:-:S04]  /*13c0*/  IADD3 R3, PT, PT, R22, R3, R20 ;  /* 0x0000000316037210 */ /* 0x000fc80007ffe014 */
[----:B------:R-:W-:-:S04]  /*13d0*/  IADD3 R0, PT, PT, R0, R3, R8 ;  /* 0x0000000300007210 */ /* 0x000fc80007ffe008 */
[C---:B------:R-:W-:Y:S02]  /*13e0*/  LOP3.LUT R2, R0.reuse, 0x300, RZ, 0xc0, !PT ;  /* 0x0000030000027812 */ /* 0x040fe400078ec0ff */
[----:B------:R-:W-:Y:S02]  /*13f0*/  ISETP.GE.U32.AND P1, PT, R0, 0x300, PT ;  /* 0x000003000000780c */ /* 0x000fe40003f26070 */
[----:B------:R-:W-:-:S13]  /*1400*/  ISETP.NE.AND P0, PT, R2, 0x300, PT ;  /* 0x000003000200780c */ /* 0x000fda0003f05270 */
[----:B------:R-:W-:Y:S05]  /*1410*/  @!P0 BRA `(.L_x_1277) ;  /* 0x0000000000788947 */ /* 0x000fea0003800000 */
[----:B------:R-:W1:Y:S01]  /*1420*/  LDC.64 R2, c[0x0][0x3a0] ;  /* 0x0000e800ff027b82 */ /* 0x000e620000000a00 */
[----:B------:R-:W-:Y:S02]  /*1430*/  LEA.HI R0, R0, 0x1, RZ, 0x18 ;  /* 0x0000000100007811 */ /* 0x000fe400078fc0ff */
[----:B------:R-:W-:-:S03]  /*1440*/  LEA R7, R11, UR4, 0x3 ;  /* 0x000000040b077c11 */ /* 0x000fc6000f8e18ff */
[C---:B------:R-:W-:Y:S01]  /*1450*/  IMAD.SHL.U32 R6, R0.reuse, 0x100, RZ ;  /* 0x0000010000067824 */ /* 0x040fe200078e00ff */
[----:B------:R-:W-:Y:S01]  /*1460*/  LOP3.LUT R0, R0, 0x3, RZ, 0xc0, !PT ;  /* 0x0000000300007812 */ /* 0x000fe200078ec0ff */
[----:B------:R-:W2:Y:S03]  /*1470*/  LDC.64 R4, c[0x0][0x398] ;  /* 0x0000e600ff047b82 */ /* 0x000ea60000000a00 */
[----:B------:R-:W-:Y:S01]  /*1480*/  LOP3.LUT R6, R6, 0x300, RZ, 0xc0, !PT ;  /* 0x0000030006067812 */ /* 0x000fe200078ec0ff */
[----:B------:R-:W-:Y:S02]  /*1490*/  IMAD.MOV R0, RZ, RZ, -R0 ;  /* 0x000000ffff007224 */ /* 0x000fe400078e0a00 */
[----:B-1----:R-:W-:-:S04]  /*14a0*/  IMAD.WIDE.U32 R2, R11, 0x4, R2 ;  /* 0x000000040b027825 */ /* 0x002fc800078e0002 */
[----:B------:R-:W-:Y:S02]  /*14b0*/  IMAD.MOV.U32 R12, RZ, RZ, R2 ;  /* 0x000000ffff0c7224 */ /* 0x000fe400078e0002 */
[----:B------:R-:W-:Y:S02]  /*14c0*/  IMAD.MOV.U32 R15, RZ, RZ, R3 ;  /* 0x000000ffff0f7224 */ /* 0x000fe400078e0003 */
[----:B--2---:R-:W-:-:S04]  /*14d0*/  IMAD.WIDE.U32 R4, R11, 0x4, R4 ;  /* 0x000000040b047825 */ /* 0x004fc800078e0004 */
[----:B------:R-:W-:Y:S02]  /*14e0*/  IMAD.MOV.U32 R10, RZ, RZ, R4 ;  /* 0x000000ffff0a7224 */ /* 0x000fe400078e0004 */
[----:B------:R-:W-:Y:S02]  /*14f0*/  IMAD.MOV.U32 R13, RZ, RZ, R5 ;  /* 0x000000ffff0d7224 */ /* 0x000fe400078e0005 */
[----:B------:R-:W-:-:S07]  /*1500*/  IMAD.IADD R11, R11, 0x1, R6 ;  /* 0x000000010b0b7824 */ /* 0x000fce00078e0206 */
.L_x_1278:
[----:B-1----:R1:W2:Y:S01]  /*1510*/  LDS.64 R8, [R7] ;  /* 0x0000000007087984 */ /* 0x0022a20000000a00 */
[----:B------:R-:W-:Y:S01]  /*1520*/  IMAD.MOV.U32 R2, RZ, RZ, R10 ;  /* 0x000000ffff027224 */ /* 0x000fe200078e000a */
[----:B------:R-:W-:Y:S01]  /*1530*/  IADD3 R10, P3, PT, R10, 0x400, RZ ;  /* 0x000004000a0a7810 */ /* 0x000fe20007f7e0ff */
[----:B------:R-:W-:Y:S02]  /*1540*/  IMAD.MOV.U32 R3, RZ, RZ, R13 ;  /* 0x000000ffff037224 */ /* 0x000fe400078e000d */
[----:B------:R-:W-:Y:S01]  /*1550*/  IMAD.MOV.U32 R4, RZ, RZ, R12 ;  /* 0x000000ffff047224 */ /* 0x000fe200078e000c */
[----:B------:R-:W-:Y:S01]  /*1560*/  IADD3 R12, P2, PT, R12, 0x400, RZ ;  /* 0x000004000c0c7810 */ /* 0x000fe20007f5e0ff */
[----:B------:R-:W-:Y:S02]  /*1570*/  IMAD.MOV.U32 R5, RZ, RZ, R15 ;  /* 0x000000ffff057224 */ /* 0x000fe400078e000f */
[----:B------:R-:W-:Y:S02]  /*1580*/  VIADD R0, R0, 0x1 ;  /* 0x0000000100007836 */ /* 0x000fe40000000000 */
[----:B-1----:R-:W-:-:S02]  /*1590*/  VIADD R7, R7, 0x800 ;  /* 0x0000080007077836 */ /* 0x002fc40000000000 */
[----:B------:R-:W-:Y:S01]  /*15a0*/  IMAD.X R15, RZ, RZ, R15, P2 ;  /* 0x000000ffff0f7224 */ /* 0x000fe200010e060f */
[----:B------:R-:W-:Y:S01]  /*15b0*/  ISETP.NE.AND P0, PT, R0, RZ, PT ;  /* 0x000000ff0000720c */ /* 0x000fe20003f05270 */
[----:B------:R-:W-:Y:S01]  /*15c0*/  IMAD.X R13, RZ, RZ, R13, P3 ;  /* 0x000000ffff0d7224 */ /* 0x000fe200018e060d */
[----:B--2---:R1:W-:Y:S04]  /*15d0*/  STG.E desc[UR10][R2.64], R8 ;  /* 0x0000000802007986 */ /* 0x0043e8000c10190a */
[----:B------:R1:W-:Y:S07]  /*15e0*/  STG.E desc[UR10][R4.64], R9 ;  /* 0x0000000904007986 */ /* 0x0003ee000c10190a */
[----:B------:R-:W-:Y:S05]  /*15f0*/  @P0 BRA `(.L_x_1278) ;  /* 0xfffffffc00c40947 */ /* 0x000fea000383ffff */
.L_x_1277:
[----:B------:R-:W-:Y:S05]  /*1600*/  BSYNC.RECONVERGENT B0 ;  /* 0x0000000000007941 */ /* 0x000fea0003800200 */
.L_x_1276:
[----:B------:R-:W-:Y:S05]  /*1610*/  @!P1 EXIT ;  /* 0x000000000000994d */ /* 0x000fea0003800000 */
[----:B------:R-:W2:Y:S01]  /*1620*/  LDCU.64 UR6, c[0x0][0x398] ;  /* 0x00007300ff0677ac */ /* 0x000ea20008000a00 */
[----:B------:R-:W-:Y:S01]  /*1630*/  IMAD.IADD R0, R24, 0x1, -R11 ;  /* 0x0000000118007824 */ /* 0x000fe200078e0a0b */
[----:B------:R-:W-:Y:S01]  /*1640*/  BSSY.RECONVERGENT B0, `(.L_x_1279) ;  /* 0x000004c000007945 */ /* 0x000fe20003800200 */
[----:B-1----:R-:W-:Y:S01]  /*1650*/  IMAD.MOV.U32 R4, RZ, RZ, 0x800 ;  /* 0x00000800ff047424 */ /* 0x002fe200078e00ff */
[----:B------:R-:W1:Y:S01]  /*1660*/  LDCU.64 UR8, c[0x0][0x3a0] ;  /* 0x00007400ff0877ac */ /* 0x000e620008000a00 */
[----:B------:R-:W-:Y:S01]  /*1670*/  IMAD.MOV.U32 R5, RZ, RZ, 0x0 ;  /* 0x00000000ff057424 */ /* 0x000fe200078e00ff */
[----:B------:R-:W-:Y:S02]  /*1680*/  ISETP.GT.AND P1, PT, R0, 0xc00, PT ;  /* 0x00000c000000780c */ /* 0x000fe40003f24270 */
[C---:B------:R-:W-:Y:S01]  /*1690*/  LEA R0, R11.reuse, UR4, 0x3 ;  /* 0x000000040b007c11 */ /* 0x040fe2000f8e18ff */
[----:B------:R-:W-:-:S04]  /*16a0*/  IMAD.WIDE.U32 R4, R11, 0x4, R4 ;  /* 0x000000040b047825 */ /* 0x000fc800078e0004 */
[----:B------:R-:W-:Y:S01]  /*16b0*/  VIADD R0, R0, 0x1000 ;  /* 0x0000100000007836 */ /* 0x000fe20000000000 */
[C---:B--2---:R-:W-:Y:S02]  /*16c0*/  IADD3 R2, P0, PT, R4.reuse, UR6, RZ ;  /* 0x0000000604027c10 */ /* 0x044fe4000ff1e0ff */
[----:B-1----:R-:W-:Y:S02]  /*16d0*/  IADD3 R4, P2, PT, R4, UR8, RZ ;  /* 0x0000000804047c10 */ /* 0x002fe4000ff5e0ff */
[C---:B------:R-:W-:Y:S02]  /*16e0*/  IADD3.X R3, PT, PT, R5.reuse, UR7, RZ, P0, !PT ;  /* 0x0000000705037c10 */ /* 0x040fe400087fe4ff */
[----:B------:R-:W-:Y:S02]  /*16f0*/  IADD3.X R5, PT, PT, R5, UR9, RZ, P2, !PT ;  /* 0x0000000905057c10 */ /* 0x000fe400097fe4ff */
[----:B------:R-:W-:Y:S01]  /*1700*/  PLOP3.LUT P0, PT, PT, PT, PT, 0x80, 0x8 ;  /* 0x000000000008781c */ /* 0x000fe20003f0f070 */
[----:B------:R-:W-:-:S12]  /*1710*/  @!P1 BRA `(.L_x_1280) ;  /* 0x0000000000f89947 */ /* 0x000fd80003800000 */
[----:B------:R-:W-:Y:S01]  /*1720*/  PLOP3.LUT P0, PT, PT, PT, PT, 0x8, 0x80 ;  /* 0x000000000080781c */ /* 0x000fe20003f0e170 */
[----:B------:R-:W-:-:S12]  /*1730*/  VIADD R10, R24, 0xfffff400 ;  /* 0xfffff400180a7836 */ /* 0x000fd80000000000 */
.L_x_1281:
[----:B------:R-:W1:Y:S01]  /*1740*/  LDS.64 R6, [R0+-0x1000] ;  /* 0xfff0000000067984 */ /* 0x000e620000000a00 */
[----:B------:R-:W-:-:S03]  /*1750*/  VIADD R11, R11, 0x1000 ;  /* 0x000010000b0b7836 */ /* 0x000fc60000000000 */
[----:B------:R-:W2:Y:S02]  /*1760*/  LDS.64 R8, [R0+-0x800] ;  /* 0xfff8000000087984 */ /* 0x000ea40000000a00 */
[----:B------:R-:W-:Y:S02]  /*1770*/  ISETP.GE.AND P1, PT, R11, R10, PT ;  /* 0x0000000a0b00720c */ /* 0x000fe40003f26270 */
[----:B------:R-:W3:Y:S04]  /*1780*/  LDS.64 R12, [R0] ;  /* 0x00000000000c7984 */ /* 0x000ee80000000a00 */
[----:B------:R-:W4:Y:S04]  /*1790*/  LDS.64 R14, [R0+0x800] ;  /* 0x00080000000e7984 */ /* 0x000f280000000a00 */
[----:B------:R-:W5:Y:S04]  /*17a0*/  LDS.64 R16, [R0+0x1000] ;  /* 0x0010000000107984 */ /* 0x000f680000000a00 */
[----:B------:R-:W5:Y:S04]  /*17b0*/  LDS.64 R18, [R0+0x1800] ;  /* 0x0018000000127984 */ /* 0x000f680000000a00 */
[----:B------:R-:W5:Y:S04]  /*17c0*/  LDS.64 R20, [R0+0x2000] ;  /* 0x0020000000147984 */ /* 0x000f680000000a00 */
[----:B------:R-:W5:Y:S04]  /*17d0*/  LDS.64 R22, [R0+0x2800] ;  /* 0x0028000000167984 */ /* 0x000f680000000a00 */
[----:B0-----:R-:W0:Y:S04]  /*17e0*/  LDS.64 R26, [R0+0x3000] ;  /* 0x00300000001a7984 */ /* 0x001e280000000a00 */
[----:B------:R-:W0:Y:S04]  /*17f0*/  LDS.64 R28, [R0+0x3800] ;  /* 0x00380000001c7984 */ /* 0x000e280000000a00 */
[----:B------:R-:W0:Y:S04]  /*1800*/  LDS.64 R30, [R0+0x4000] ;  /* 0x00400000001e7984 */ /* 0x000e280000000a00 */
[----:B------:R-:W0:Y:S04]  /*1810*/  LDS.64 R32, [R0+0x4800] ;  /* 0x0048000000207984 */ /* 0x000e280000000a00 */
[----:B------:R-:W0:Y:S04]  /*1820*/  LDS.64 R34, [R0+0x5000] ;  /* 0x0050000000227984 */ /* 0x000e280000000a00 */
[----:B------:R-:W0:Y:S04]  /*1830*/  LDS.64 R36, [R0+0x5800] ;  /* 0x0058000000247984 */ /* 0x000e280000000a00 */
[----:B------:R-:W0:Y:S04]  /*1840*/  LDS.64 R38, [R0+0x6000] ;  /* 0x0060000000267984 */ /* 0x000e280000000a00 */
[----:B------:R2:W0:Y:S04]  /*1850*/  LDS.64 R40, [R0+0x6800] ;  /* 0x0068000000287984 */ /* 0x0004280000000a00 */
[----:B-1----:R1:W-:Y:S04]  /*1860*/  STG.E desc[UR10][R2.64+-0x800], R6 ;  /* 0xfff8000602007986 */ /* 0x0023e8000c10190a */
[----:B------:R4:W-:Y:S01]  /*1870*/  STG.E desc[UR10][R4.64+-0x800], R7 ;  /* 0xfff8000704007986 */ /* 0x0009e2000c10190a */
[----:B--2---:R-:W-:-:S03]  /*1880*/  VIADD R0, R0, 0x8000 ;  /* 0x0000800000007836 */ /* 0x004fc60000000000 */
[----:B------:R2:W-:Y:S04]  /*1890*/  STG.E desc[UR10][R2.64+-0x400], R8 ;  /* 0xfffc000802007986 */ /* 0x0005e8000c10190a */
[----:B------:R5:W-:Y:S01]  /*18a0*/  STG.E desc[UR10][R4.64+-0x400], R9 ;  /* 0xfffc000904007986 */ /* 0x000be2000c10190a */
[----:B-1----:R-:W-:-:S03]  /*18b0*/  IADD3 R6, P3, PT, R4, 0x4000, RZ ;  /* 0x0000400004067810 */ /* 0x002fc60007f7e0ff */
[----:B---3--:R-:W-:Y:S02]  /*18c0*/  STG.E desc[UR10][R2.64], R12 ;  /* 0x0000000c02007986 */ /* 0x008fe4000c10190a */
[----:B----4-:R-:W-:Y:S02]  /*18d0*/  IMAD.X R7, RZ, RZ, R5, P3 ;  /* 0x000000ffff077224 */ /* 0x010fe400018e0605 */
[----:B------:R-:W-:Y:S01]  /*18e0*/  STG.E desc[UR10][R4.64], R13 ;  /* 0x0000000d04007986 */ /* 0x000fe2000c10190a */
[----:B--2---:R-:W-:-:S03]  /*18f0*/  IADD3 R8, P2, PT, R2, 0x4000, RZ ;  /* 0x0000400002087810 */ /* 0x004fc60007f5e0ff */
[----:B------:R-:W-:Y:S02]  /*1900*/  STG.E desc[UR10][R2.64+0x400], R14 ;  /* 0x0004000e02007986 */ /* 0x000fe4000c10190a */
[----:B-----5:R-:W-:Y:S02]  /*1910*/  IMAD.X R9, RZ, RZ, R3, P2 ;  /* 0x000000ffff097224 */ /* 0x020fe400010e0603 */
        /* <DEDUP_REMOVED lines=9> */
[----:B0-----:R-:W-:Y:S04]  /*19b0*/  STG.E desc[UR10][R2.64+0x1800], R26 ;  /* 0x0018001a02007986 */ /* 0x001fe8000c10190a */
        /* <DEDUP_REMOVED lines=13> */
[----:B------:R0:W-:Y:S04]  /*1a90*/  STG.E desc[UR10][R2.64+0x3400], R40 ;  /* 0x0034002802007986 */ /* 0x0001e8000c10190a */
[----:B------:R1:W-:Y:S01]  /*1aa0*/  STG.E desc[UR10][R4.64+0x3400], R41 ;  /* 0x0034002904007986 */ /* 0x0003e2000c10190a */
[----:B0-----:R-:W-:-:S02]  /*1ab0*/  IMAD.MOV.U32 R2, RZ, RZ, R8 ;  /* 0x000000ffff027224 */ /* 0x001fc400078e0008 */
[----:B------:R-:W-:Y:S02]  /*1ac0*/  IMAD.MOV.U32 R3, RZ, RZ, R9 ;  /* 0x000000ffff037224 */ /* 0x000fe400078e0009 */
[----:B-1----:R-:W-:Y:S02]  /*1ad0*/  IMAD.MOV.U32 R4, RZ, RZ, R6 ;  /* 0x000000ffff047224 */ /* 0x002fe400078e0006 */
[----:B------:R-:W-:Y:S01]  /*1ae0*/  IMAD.MOV.U32 R5, RZ, RZ, R7 ;  /* 0x000000ffff057224 */ /* 0x000fe200078e0007 */
[----:B------:R-:W-:Y:S06]  /*1af0*/  @!P1 BRA `(.L_x_1281) ;  /* 0xfffffffc00109947 */ /* 0x000fec000383ffff */
.L_x_1280:
[----:B------:R-:W-:Y:S05]  /*1b00*/  BSYNC.RECONVERGENT B0 ;  /* 0x0000000000007941 */ /* 0x000fea0003800200 */
.L_x_1279:
[----:B------:R-:W-:Y:S01]  /*1b10*/  IMAD.IADD R6, R24, 0x1, -R11 ;  /* 0x0000000118067824 */ /* 0x000fe200078e0a0b */
[----:B------:R-:W-:Y:S04]  /*1b20*/  BSSY.RECONVERGENT B0, `(.L_x_1282) ;  /* 0x0000026000007945 */ /* 0x000fe80003800200 */
[----:B------:R-:W-:-:S13]  /*1b30*/  ISETP.GT.AND P1, PT, R6, 0x400, PT ;  /* 0x000004000600780c */ /* 0x000fda0003f24270 */
[----:B------:R-:W-:Y:S05]  /*1b40*/  @!P1 BRA `(.L_x_1283) ;  /* 0x00000000008c9947 */ /* 0x000fea0003800000 */
[----:B------:R-:W1:Y:S01]  /*1b50*/  LDS.64 R6, [R0+-0x1000] ;  /* 0xfff0000000067984 */ /* 0x000e620000000a00 */
[----:B------:R-:W-:Y:S01]  /*1b60*/  PLOP3.LUT P0, PT, PT, PT, PT, 0x8, 0x80 ;  /* 0x000000000080781c */ /* 0x000fe20003f0e170 */
[----:B------:R-:W-:Y:S02]  /*1b70*/  VIADD R11, R11, 0x800 ;  /* 0x000008000b0b7836 */ /* 0x000fe40000000000 */
[----:B------:R-:W2:Y:S04]  /*1b80*/  LDS.64 R8, [R0+-0x800] ;  /* 0xfff8000000087984 */ /* 0x000ea80000000a00 */
[----:B------:R-:W3:Y:S04]  /*1b90*/  LDS.64 R12, [R0] ;  /* 0x00000000000c7984 */ /* 0x000ee80000000a00 */
[----:B------:R-:W4:Y:S04]  /*1ba0*/  LDS.64 R14, [R0+0x800] ;  /* 0x00080000000e7984 */ /* 0x000f280000000a00 */
[----:B------:R-:W5:Y:S04]  /*1bb0*/  LDS.64 R16, [R0+0x1000] ;  /* 0x0010000000107984 */ /* 0x000f680000000a00 */
[----:B------:R-:W0:Y:S04]  /*1bc0*/  LDS.64 R18, [R0+0x1800] ;  /* 0x0018000000127984 */ /* 0x000e280000000a00 */
[----:B------:R-:W0:Y:S04]  /*1bd0*/  LDS.64 R20, [R0+0x2000] ;  /* 0x0020000000147984 */ /* 0x000e280000000a00 */
[----:B------:R1:W0:Y:S02]  /*1be0*/  LDS.64 R22, [R0+0x2800] ;  /* 0x0028000000167984 */ /* 0x0002240000000a00 */
[----:B-1----:R-:W-:-:S02]  /*1bf0*/  VIADD R0, R0, 0x4000 ;  /* 0x0000400000007836 */ /* 0x002fc40000000000 */
[----:B------:R1:W-:Y:S04]  /*1c00*/  STG.E desc[UR10][R2.64+-0x800], R6 ;  /* 0xfff8000602007986 */ /* 0x0003e8000c10190a */
[----:B------:R4:W-:Y:S04]  /*1c10*/  STG.E desc[UR10][R4.64+-0x800], R7 ;  /* 0xfff8000704007986 */ /* 0x0009e8000c10190a */
[----:B--2---:R2:W-:Y:S04]  /*1c20*/  STG.E desc[UR10][R2.64+-0x400], R8 ;  /* 0xfffc000802007986 */ /* 0x0045e8000c10190a */
        /* <DEDUP_REMOVED lines=11> */
[----:B0-----:R-:W-:Y:S04]  /*1ce0*/  STG.E desc[UR10][R2.64+0xc00], R18 ;  /* 0x000c001202007986 */ /* 0x001fe8000c10190a */
        /* <DEDUP_REMOVED lines=8> */
[----:B------:R-:W-:-:S07]  /*1d70*/  IMAD.MOV.U32 R5, RZ, RZ, R7 ;  /* 0x000000ffff057224 */ /* 0x000fce00078e0007 */
.L_x_1283:
[----:B------:R-:W-:Y:S05]  /*1d80*/  BSYNC.RECONVERGENT B0 ;  /* 0x0000000000007941 */ /* 0x000fea0003800200 */
.L_x_1282:
[----:B------:R-:W-:-:S13]  /*1d90*/  ISETP.LT.OR P0, PT, R11, R24, P0 ;  /* 0x000000180b00720c */ /* 0x000fda0000701670 */
[----:B------:R-:W-:Y:S05]  /*1da0*/  @!P0 EXIT ;  /* 0x000000000000894d */ /* 0x000fea0003800000 */
[----:B------:R-:W1:Y:S04]  /*1db0*/  LDS.64 R6, [R0+-0x1000] ;  /* 0xfff0000000067984 */ /* 0x000e680000000a00 */
[----:B------:R-:W2:Y:S04]  /*1dc0*/  LDS.64 R8, [R0+-0x800] ;  /* 0xfff8000000087984 */ /* 0x000ea80000000a00 */
[----:B------:R-:W3:Y:S04]  /*1dd0*/  LDS.64 R10, [R0] ;  /* 0x00000000000a7984 */ /* 0x000ee80000000a00 */
[----:B------:R-:W4:Y:S04]  /*1de0*/  LDS.64 R12, [R0+0x800] ;  /* 0x00080000000c7984 */ /* 0x000f280000000a00 */
[----:B-1----:R-:W-:Y:S04]  /*1df0*/  STG.E desc[UR10][R2.64+-0x800], R6 ;  /* 0xfff8000602007986 */ /* 0x002fe8000c10190a */
[----:B------:R-:W-:Y:S04]  /*1e00*/  STG.E desc[UR10][R4.64+-0x800], R7 ;  /* 0xfff8000704007986 */ /* 0x000fe8000c10190a */
[----:B--2---:R-:W-:Y:S04]  /*1e10*/  STG.E desc[UR10][R2.64+-0x400], R8 ;  /* 0xfffc000802007986 */ /* 0x004fe8000c10190a */
[----:B------:R-:W-:Y:S04]  /*1e20*/  STG.E desc[UR10][R4.64+-0x400], R9 ;  /* 0xfffc000904007986 */ /* 0x000fe8000c10190a */
[----:B---3--:R-:W-:Y:S04]  /*1e30*/  STG.E desc[UR10][R2.64], R10 ;  /* 0x0000000a02007986 */ /* 0x008fe8000c10190a */
[----:B------:R-:W-:Y:S04]  /*1e40*/  STG.E desc[UR10][R4.64], R11 ;  /* 0x0000000b04007986 */ /* 0x000fe8000c10190a */
[----:B----4-:R-:W-:Y:S04]  /*1e50*/  STG.E desc[UR10][R2.64+0x400], R12 ;  /* 0x0004000c02007986 */ /* 0x010fe8000c10190a */
[----:B------:R-:W-:Y:S01]  /*1e60*/  STG.E desc[UR10][R4.64+0x400], R13 ;  /* 0x0004000d04007986 */ /* 0x000fe2000c10190a */
[----:B------:R-:W-:Y:S05]  /*1e70*/  EXIT ;  /* 0x000000000000794d */ /* 0x000fea0003800000 */
.L_x_1275:
[----:B------:R-:W-:Y:S01]  /*1e80*/  ISETP.NE.AND P2, PT, R4, R6, PT ;  /* 0x000000060400720c */ /* 0x000fe20003f45270 */
[----:B------:R-:W1:Y:S01]  /*1e90*/  @P0 LDC.64 R44, c[0x0][0x398] ;  /* 0x0000e600ff2c0b82 */ /* 0x000e620000000a00 */
[----:B------:R-:W-:Y:S02]  /*1ea0*/  ISETP.NE.AND P5, PT, R6, R28, PT ;  /* 0x0000001c0600720c */ /* 0x000fe40003fa5270 */
[----:B------:R-:W-:Y:S02]  /*1eb0*/  ISETP.NE.AND P1, PT, R28, R30, PT ;  /* 0x0000001e1c00720c */ /* 0x000fe40003f25270 */
[----:B------:R-:W-:Y:S02]  /*1ec0*/  ISETP.NE.AND P4, PT, R30, R32, PT ;  /* 0x000000201e00720c */ /* 0x000fe40003f85270 */
[----:B------:R-:W-:Y:S01]  /*1ed0*/  ISETP.NE.AND P3, PT, R32, R34, PT ;  /* 0x000000222000720c */ /* 0x000fe20003f65270 */
[----:B0-----:R-:W0:Y:S01]  /*1ee0*/  @P0 LDC.64 R26, c[0x0][0x3a0] ;  /* 0x0000e800ff1a0b82 */ /* 0x001e220000000a00 */
[----:B------:R-:W-:-:S07]  /*1ef0*/  ISETP.NE.AND P6, PT, R34, R36, PT ;  /* 0x000000242200720c */ /* 0x000fce0003fc5270 */
[----:B------:R-:W2:Y:S08]  /*1f00*/  @P2 LDC.64 R10, c[0x0][0x3a0] ;  /* 0x0000e800ff0a2b82 */ /* 0x000eb00000000a00 */
[----:B------:R-:W3:Y:S01]  /*1f10*/  @P2 LDC.64 R24, c[0x0][0x398] ;  /* 0x0000e600ff182b82 */ /* 0x000ee20000000a00 */
[----:B-1----:R-:W-:-:S05]  /*1f20*/  @P0 IMAD.WIDE R44, R13, 0x4, R44 ;  /* 0x000000040d2c0825 */ /* 0x002fca00078e022c */
[----:B------:R-:W-:Y:S02]  /*1f30*/  @P0 STG.E desc[UR10][R44.64], R40 ;  /* 0x000000282c000986 */ /* 0x000fe4000c10190a */
[----:B------:R-:W1:Y:S01]  /*1f40*/  @P5 LDC.64 R20, c[0x0][0x398] ;  /* 0x0000e600ff145b82 */ /* 0x000e620000000a00 */
[----:B0-----:R-:W-:-:S05]  /*1f50*/  @P0 IMAD.WIDE R26, R13, 0x4, R26 ;  /* 0x000000040d1a0825 */ /* 0x001fca00078e021a */
[----:B------:R-:W-:Y:S01]  /*1f60*/  @P0 STG.E desc[UR10][R26.64], R41 ;  /* 0x000000291a000986 */ /* 0x000fe2000c10190a */
[----:B------:R-:W-:Y:S01]  /*1f70*/  ISETP.NE.AND P0, PT, R36, R38, PT ;  /* 0x000000262400720c */ /* 0x000fe20003f05270 */
[----:B------:R-:W0:Y:S01]  /*1f80*/  @P5 LDC.64 R22, c[0x0][0x3a0] ;  /* 0x0000e800ff165b82 */ /* 0x000e220000000a00 */
[----:B--2---:R-:W-:-:S04]  /*1f90*/  @P2 IMAD.WIDE R48, R19, 0x4, R10 ;  /* 0x0000000413302825 */ /* 0x004fc800078e020a */
[----:B---3--:R-:W-:-:S03]  /*1fa0*/  @P2 IMAD.WIDE R46, R19, 0x4, R24 ;  /* 0x00000004132e2825 */ /* 0x008fc600078e0218 */
[----:B------:R-:W2:Y:S02]  /*1fb0*/  @P1 LDC.64 R10, c[0x0][0x398] ;  /* 0x0000e600ff0a1b82 */ /* 0x000ea40000000a00 */
[----:B------:R0:W-:Y:S01]  /*1fc0*/  @P2 STG.E desc[UR10][R46.64], R4 ;  /* 0x000000042e002986 */ /* 0x0001e2000c10190a */
[----:B-1----:R-:W-:-:S05]  /*1fd0*/  @P5 IMAD.WIDE R50, R17, 0x4, R20 ;  /* 0x0000000411325825 */ /* 0x002fca00078e0214 */
[----:B------:R-:W1:Y:S01]  /*1fe0*/  @P1 LDC.64 R12, c[0x0][0x3a0] ;  /* 0x0000e800ff0c1b82 */ /* 0x000e620000000a00 */
[----:B------:R3:W-:Y:S01]  /*1ff0*/  @P2 STG.E desc[UR10][R48.64], R5 ;  /* 0x0000000530002986 */ /* 0x0007e2000c10190a */
[----:B------:R-:W-:-:S03]  /*2000*/  ISETP.NE.AND P2, PT, R38, R3, PT ;  /* 0x000000032600720c */ /* 0x000fc60003f45270 */
[----:B------:R3:W-:Y:S03]  /*2010*/  @P5 STG.E desc[UR10][R50.64], R6 ;  /* 0x0000000632005986 */ /* 0x0007e6000c10190a */
[----:B------:R-:W4:Y:S01]  /*2020*/  @P4 LDC.64 R24, c[0x0][0x398] ;  /* 0x0000e600ff184b82 */ /* 0x000f220000000a00 */
[----:B0-----:R-:W-:-:S05]  /*2030*/  @P5 IMAD.WIDE R46, R17, 0x4, R22 ;  /* 0x00000004112e5825 */ /* 0x001fca00078e0216 */
[----:B------:R3:W-:Y:S02]  /*2040*/  @P5 STG.E desc[UR10][R46.64], R7 ;  /* 0x000000072e005986 */ /* 0x0007e4000c10190a */
[----:B------:R-:W0:Y:S01]  /*2050*/  @P4 LDC.64 R18, c[0x0][0x3a0] ;  /* 0x0000e800ff124b82 */ /* 0x000e220000000a00 */
[----:B--2---:R-:W-:-:S05]  /*2060*/  @P1 IMAD.WIDE R10, R2, 0x4, R10 ;  /* 0x00000004020a1825 */ /* 0x004fca00078e020a */
[----:B------:R3:W-:Y:S02]  /*2070*/  @P1 STG.E desc[UR10][R10.64], R28 ;  /* 0x0000001c0a001986 */ /* 0x0007e4000c10190a */
[----:B------:R-:W2:Y:S01]  /*2080*/  @P3 LDC.64 R20, c[0x0][0x398] ;  /* 0x0000e600ff143b82 */ /* 0x000ea20000000a00 */
[----:B-1----:R-:W-:-:S05]  /*2090*/  @P1 IMAD.WIDE R12, R2, 0x4, R12 ;  /* 0x00000004020c1825 */ /* 0x002fca00078e020c */
[----:B------:R3:W-:Y:S02]  /*20a0*/  @P1 STG.E desc[UR10][R12.64], R29 ;  /* 0x0000001d0c001986 */ /* 0x0007e4000c10190a */
[----:B------:R-:W1:Y:S01]  /*20b0*/  @P3 LDC.64 R44, c[0x0][0x3a0] ;  /* 0x0000e800ff2c3b82 */ /* 0x000e620000000a00 */
[----:B----4-:R-:W-:-:S05]  /*20c0*/  @P4 IMAD.WIDE R24, R9, 0x4, R24 ;  /* 0x0000000409184825 */ /* 0x010fca00078e0218 */
[----:B------:R3:W-:Y:S02]  /*20d0*/  @P4 STG.E desc[UR10][R24.64], R30 ;  /* 0x0000001e18004986 */ /* 0x0007e4000c10190a */
        /* <DEDUP_REMOVED lines=11> */
[----:B------:R3:W-:Y:S01]  /*2190*/  @P6 STG.E desc[UR10][R40.64], R34 ;  /* 0x0000002228006986 */ /* 0x0007e2000c10190a */
[----:B0-----:R-:W-:-:S05]  /*21a0*/  @P6 IMAD.WIDE R16, R0, 0x4, R16 ;  /* 0x0000000400106825 */ /* 0x001fca00078e0210 */
[----:B------:R3:W-:Y:S01]  /*21b0*/  @P6 STG.E desc[UR10][R16.64], R35 ;  /* 0x0000002310006986 */ /* 0x0007e2000c10190a */
[----:B--2---:R-:W-:-:S05]  /*21c0*/  @P0 IMAD.WIDE R22, R42, 0x4, R22 ;  /* 0x000000042a160825 */ /* 0x004fca00078e0216 */
[----:B------:R3:W-:Y:S01]  /*21d0*/  @P0 STG.E desc[UR10][R22.64], R36 ;  /* 0x0000002416000986 */ /* 0x0007e2000c10190a */
[----:B-1----:R-:W-:-:S05]  /*21e0*/  @P0 IMAD.WIDE R26, R42, 0x4, R26 ;  /* 0x000000042a1a0825 */ /* 0x002fca00078e021a */
[----:B------:R3:W-:Y:S01]  /*21f0*/  @P0 STG.E desc[UR10][R26.64], R37 ;  /* 0x000000251a000986 */ /* 0x0007e2000c10190a */
[----:B------:R-:W-:Y:S05]  /*2200*/  @!P2 EXIT ;  /* 0x000000000000a94d */ /* 0x000fea0003800000 */
[----:B------:R-:W0:Y:S08]  /*2210*/  LDC.64 R2, c[0x0][0x398] ;  /* 0x0000e600ff027b82 */ /* 0x000e300000000a00 */
[----:B---3--:R-:W1:Y:S01]  /*2220*/  LDC.64 R4, c[0x0][0x3a0] ;  /* 0x0000e800ff047b82 */ /* 0x008e620000000a00 */
[----:B0-----:R-:W-:-:S05]  /*2230*/  IMAD.WIDE R2, R43, 0x4, R2 ;  /* 0x000000042b027825 */ /* 0x001fca00078e0202 */
[----:B------:R-:W-:Y:S01]  /*2240*/  STG.E desc[UR10][R2.64], R38 ;  /* 0x0000002602007986 */ /* 0x000fe2000c10190a */
[----:B-1----:R-:W-:-:S05]  /*2250*/  IMAD.WIDE R4, R43, 0x4, R4 ;  /* 0x000000042b047825 */ /* 0x002fca00078e0204 */
[----:B------:R-:W-:Y:S01]  /*2260*/  STG.E desc[UR10][R4.64], R39 ;  /* 0x0000002704007986 */ /* 0x000fe2000c10190a */
[----:B------:R-:W-:Y:S05]  /*2270*/  EXIT ;  /* 0x000000000000794d */ /* 0x000fea0003800000 */
.L_x_1274:
[----:B------:R-:W0:Y:S01]  /*2280*/  S2R R0, SR_TID.X ;  /* 0x0000000000007919 */ /* 0x000e220000002100 */
[----:B------:R-:W1:Y:S01]  /*2290*/  LDC.64 R2, c[0x0][0x380] ;  /* 0x0000e000ff027b82 */ /* 0x000e620000000a00 */
[----:B------:R-:W-:Y:S02]  /*22a0*/  IMAD.U32 R15, RZ, RZ, UR6 ;  /* 0x00000006ff0f7e24 */ /* 0x000fe4000f8e00ff */
[----:B------:R-:W-:Y:S01]  /*22b0*/  IMAD.MOV.U32 R34, RZ, RZ, RZ ;  /* 0x000000ffff227224 */ /* 0x000fe200078e00ff */
[----:B------:R-:W2:Y:S04]  /*22c0*/  S2R R36, SR_LANEID ;  /* 0x0000000000247919 */ /* 0x000ea80000000000 */
[----:B------:R-:W3:Y:S01]  /*22d0*/  S2UR UR5, SR_CgaCtaId ;  /* 0x00000000000579c3 */ /* 0x000ee20000008800 */
[----:B------:R-:W-:-:S07]  /*22e0*/  UMOV UR4, 0x400 ;  /* 0x0000040000047882 */ /* 0x000fce0000000000 */
[----:B------:R-:W4:Y:S01]  /*22f0*/  LDC R16, c[0x0][0x390] ;  /* 0x0000e400ff107b82 */ /* 0x000f220000000800 */
[C---:B0-----:R-:W-:Y:S02]  /*2300*/  LOP3.LUT R4, R0.reuse, 0x1f, RZ, 0xc0, !PT ;  /* 0x0000001f00047812 */ /* 0x041fe400078ec0ff */
[----:B------:R-:W-:-:S03]  /*2310*/  LOP3.LUT R5, R0, 0x3e0, RZ, 0xc0, !PT ;  /* 0x000003e000057812 */ /* 0x000fc600078ec0ff */
[----:B------:R-:W-:-:S04]  /*2320*/  VIADD R4, R4, UR6 ;  /* 0x0000000604047c36 */ /* 0x000fc80008000000 */
[----:B------:R-:W-:-:S04]  /*2330*/  IMAD R5, R5, 0x9, R4 ;  /* 0x0000000905057824 */ /* 0x000fc800078e0204 */
[----:B-1----:R-:W-:-:S05]  /*2340*/  IMAD.WIDE.U32 R4, R5, 0x4, R2 ;  /* 0x0000000405047825 */ /* 0x002fca00078e0002 */
[----:B------:R-:W5:Y:S04]  /*2350*/  LDG.E.CONSTANT R6, desc[UR10][R4.64] ;  /* 0x0000000a04067981 */ /* 0x000f68000c1e9900 */
[----:B------:R-:W4:Y:S04]  /*2360*/  LDG.E.CONSTANT R7, desc[UR10][R4.64+0x80] ;  /* 0x0000800a04077981 */ /* 0x000f28000c1e9900 */
[----:B------:R-:W4:Y:S04]  /*2370*/  LDG.E.CONSTANT R8, desc[UR10][R4.64+0x100] ;  /* 0x0001000a04087981 */ /* 0x000f28000c1e9900 */
[----:B------:R-:W4:Y:S04]  /*2380*/  LDG.E.CONSTANT R9, desc[UR10][R4.64+0x180] ;  /* 0x0001800a04097981 */ /* 0x000f28000c1e9900 */
[----:B------:R-:W4:Y:S04]  /*2390*/  LDG.E.CONSTANT R10, desc[UR10][R4.64+0x200] ;  /* 0x0002000a040a7981 */ /* 0x000f28000c1e9900 */
[----:B------:R-:W4:Y:S04]  /*23a0*/  LDG.E.CONSTANT R11, desc[UR10][R4.64+0x280] ;  /* 0x0002800a040b7981 */ /* 0x000f28000c1e9900 */
[----:B------:R-:W4:Y:S04]  /*23b0*/  LDG.E.CONSTANT R12, desc[UR10][R4.64+0x300] ;  /* 0x0003000a040c7981 */ /* 0x000f28000c1e9900 */
[----:B------:R-:W4:Y:S04]  /*23c0*/  LDG.E.CONSTANT R13, desc[UR10][R4.64+0x380] ;  /* 0x0003800a040d7981 */ /* 0x000f28000c1e9900 */
[----:B------:R2:W4:Y:S01]  /*23d0*/  LDG.E.CONSTANT R14, desc[UR10][R4.64+0x400] ;  /* 0x0004000a040e7981 */ /* 0x000522000c1e9900 */
[----:B------:R-:W-:-:S13]  /*23e0*/  ISETP.NE.AND P0, PT, R0, RZ, PT ;  /* 0x000000ff0000720c */ /* 0x000fda0003f05270 */
[----:B------:R-:W-:-:S05]  /*23f0*/  @!P0 IMAD.WIDE.U32 R2, R15, 0x4, R2 ;  /* 0x000000040f028825 */ /* 0x000fca00078e0002 */
[----:B------:R0:W4:Y:S01]  /*2400*/  @!P0 LDG.E.CONSTANT R34, desc[UR10][R2.64+-0x4] ;  /* 0xfffffc0a02228981 */ /* 0x000122000c1e9900 */
[----:B------:R-:W-:Y:S01]  /*2410*/  SHF.R.U32.HI R41, RZ, 0x5, R0 ;  /* 0x00000005ff297819 */ /* 0x000fe20000011600 */
[----:B---3--:R-:W-:Y:S01]  /*2420*/  ULEA UR4, UR5, UR4, 0x18 ;  /* 0x0000000405047291 */ /* 0x008fe2000f8ec0ff */
[----:B------:R-:W-:-:S03]  /*2430*/  ISETP.NE.AND P0, PT, R0, RZ, PT ;  /* 0x000000ff0000720c */ /* 0x000fc60003f05270 */
[----:B--2---:R-:W-:Y:S02]  /*2440*/  IMAD R4, R41, 0x120, R36 ;  /* 0x0000012029047824 */ /* 0x004fe400078e0224 */
[----:B------:R-:W-:-:S03]  /*2450*/  LEA R20, R0, UR4, 0x2 ;  /* 0x0000000400147c11 */ /* 0x000fc6000f8e10ff */
[----:B------:R-:W-:-:S05]  /*2460*/  LEA R17, R4, UR4, 0x2 ;  /* 0x0000000404117c11 */ /* 0x000fca000f8e10ff */
[----:B------:R-:W-:Y:S01]  /*2470*/  IMAD R19, R36, 0x20, R17 ;  /* 0x0000002024137824 */ /* 0x000fe200078e0211 */
        /* <DEDUP_REMOVED lines=10> */
[----:B------:R-:W-:Y:S04]  /*2520*/  LDS R37, [R19+0x20] ;  /* 0x0000200013257984 */ /* 0x000fe80000000800 */
[----:B0-----:R-:W-:Y:S04]  /*2530*/  LDS R2, [R19] ;  /* 0x0000000013027984 */ /* 0x001fe80000000800 */
[----:B------:R-:W0:Y:S04]  /*2540*/  LDS R4, [R19+0x4] ;  /* 0x0000040013047984 */ /* 0x000e280000000800 */
[----:B------:R-:W1:Y:S04]  /*2550*/  LDS R6, [R19+0x8] ;  /* 0x0000080013067984 */ /* 0x000e680000000800 */
[----:B------:R-:W2:Y:S04]  /*2560*/  LDS R8, [R19+0xc] ;  /* 0x00000c0013087984 */ /* 0x000ea80000000800 */
[----:B------:R-:W-:Y:S04]  /*2570*/  LDS R10, [R19+0x10] ;  /* 0x00001000130a7984 */ /* 0x000fe80000000800 */
[----:B------:R-:W-:Y:S04]  /*2580*/  LDS R12, [R19+0x14] ;  /* 0x00001400130c7984 */ /* 0x000fe80000000800 */
[----:B------:R-:W-:Y:S04]  /*2590*/  LDS R14, [R19+0x18] ;  /* 0x00001800130e7984 */ /* 0x000fe80000000800 */
[----:B------:R-:W-:Y:S01]  /*25a0*/  LDS R32, [R19+0x1c] ;  /* 0x00001c0013207984 */ /* 0x000fe20000000800 */
[----:B------:R-:W-:Y:S01]  /*25b0*/  BAR.SYNC.DEFER_BLOCKING 0x0 ;  /* 0x0000000000007b1d */ /* 0x000fe20000010000 */
[----:B0-----:R-:W-:-:S02]  /*25c0*/  ISETP.NE.AND P2, PT, R2, R4, PT ;  /* 0x000000040200720c */ /* 0x001fc40003f45270 */
[----:B-1----:R-:W-:Y:S02]  /*25d0*/  ISETP.NE.AND P3, PT, R4, R6, PT ;  /* 0x000000060400720c */ /* 0x002fe40003f65270 */
[----:B--2---:R-:W-:Y:S01]  /*25e0*/  ISETP.NE.AND P4, PT, R6, R8, PT ;  /* 0x000000080600720c */ /* 0x004fe20003f85270 */
        /* <DEDUP_REMOVED lines=11> */
[----:B0-----:R-:W-:-:S03]  /*26a0*/  IMAD.MOV.U32 R17, RZ, RZ, 0x2 ;  /* 0x00000002ff117424 */ /* 0x001fc600078e00ff */
[----:B------:R-:W0:Y:S04]  /*26b0*/  LDS R5, [R19+0x4] ;  /* 0x0000040013057984 */ /* 0x000e280000000800 */
[----:B------:R-:W2:Y:S04]  /*26c0*/  LDS R7, [R19+0x8] ;  /* 0x0000080013077984 */ /* 0x000ea80000000800 */
[----:B------:R-:W3:Y:S04]  /*26d0*/  LDS R9, [R19+0xc] ;  /* 0x00000c0013097984 */ /* 0x000ee80000000800 */
[----:B------:R-:W4:Y:S04]  /*26e0*/  LDS R11, [R19+0x10] ;  /* 0x00001000130b7984 */ /* 0x000f280000000800 */
[----:B------:R-:W-:Y:S04]  /*26f0*/  LDS R13, [R19+0x14] ;  /* 0x00001400130d7984 */ /* 0x000fe80000000800 */
[----:B------:R-:W-:Y:S04]  /*2700*/  LDS R15, [R19+0x18] ;  /* 0x00001800130f7984 */ /* 0x000fe80000000800 */
[----:B------:R-:W-:Y:S04]  /*2710*/  LDS R33, [R19+0x1c] ;  /* 0x00001c0013217984 */ /* 0x000fe80000000800 */
[----:B------:R-:W-:Y:S01]  /*2720*/  LDS R16, [R19+0x20] ;  /* 0x0000200013107984 */ /* 0x000fe20000000800 */
[----:B------:R-:W-:Y:S01]  /*2730*/  BAR.SYNC.DEFER_BLOCKING 0x0 ;  /* 0x0000000000007b1d */ /* 0x000fe20000010000 */
[----:B-1----:R-:W-:-:S05]  /*2740*/  SEL R18, R3, RZ, !P2 ;  /* 0x000000ff03127207 */ /* 0x002fca0005000000 */
[----:B0-----:R-:W-:-:S05]  /*2750*/  IMAD.IADD R18, R5, 0x1, R18 ;  /* 0x0000000105127824 */ /* 0x001fca00078e0212 */
[----:B------:R-:W-:-:S05]  /*2760*/  SEL R18, R18, RZ, !P3 ;  /* 0x000000ff12127207 */ /* 0x000fca0005800000 */
[----:B--2---:R-:W-:Y:S01]  /*2770*/  IMAD.IADD R18, R7, 0x1, R18 ;  /* 0x0000000107127824 */ /* 0x004fe200078e0212 */
[----:B------:R-:W-:Y:S04]  /*2780*/  STS [R20+0x47c], R37 ;  /* 0x00047c2514007388 */ /* 0x000fe80000000800 */
[----:B------:R-:W-:Y:S01]  /*2790*/  SEL R18, R18, RZ, !P4 ;  /* 0x000000ff12127207 */ /* 0x000fe20006000000 */
[----:B------:R-:W-:Y:S04]  /*27a0*/  BAR.SYNC.DEFER_BLOCKING 0x0 ;  /* 0x0000000000007b1d */ /* 0x000fe80000010000 */
[----:B---3--:R-:W-:-:S02]  /*27b0*/  IMAD.IADD R18, R9, 0x1, R18 ;  /* 0x0000000109127824 */ /* 0x008fc400078e0212 */
[----:B------:R-:W0:Y:S01]  /*27c0*/  @P0 LDS R34, [R20+0x478] ;  /* 0x0004780014220984 */ /* 0x000e220000000800 */
[----:B------:R-:W-:-:S04]  /*27d0*/  ISETP.NE.AND P0, PT, R8, R10, PT ;  /* 0x0000000a0800720c */ /* 0x000fc80003f05270 */
[----:B------:R-:W-:-:S05]  /*27e0*/  SEL R18, R18, RZ, !P0 ;  /* 0x000000ff12127207 */ /* 0x000fca0004000000 */
[----:B----4-:R-:W-:Y:S01]  /*27f0*/  IMAD.IADD R18, R11, 0x1, R18 ;  /* 0x000000010b127824 */ /* 0x010fe200078e0212 */
[----:B0-----:R-:W-:-:S04]  /*2800*/  ISETP.NE.AND P1, PT, R34, R2, PT ;  /* 0x000000022200720c */ /* 0x001fc80003f25270 */
[----:B------:R-:W-:-:S09]  /*2810*/  SEL R19, RZ, 0x1, !P1 ;  /* 0x00000001ff137807 */ /* 0x000fd20004800000 */
[----:B------:R-:W-:Y:S01]  /*2820*/  @!P1 IMAD.MOV R17, RZ, RZ, 0x1 ;  /* 0x00000001ff119424 */ /* 0x000fe200078e02ff */
[----:B------:R-:W-:Y:S01]  /*2830*/  ISETP.NE.AND P1, PT, R10, R12, PT ;  /* 0x0000000c0a00720c */ /* 0x000fe20003f25270 */
[----:B------:R-:W-:Y:S01]  /*2840*/  @!P2 IMAD.MOV R17, RZ, RZ, R19 ;  /* 0x000000ffff11a224 */ /* 0x000fe200078e0213 */
[----:B------:R-:W-:Y:S02]  /*2850*/  ISETP.NE.AND P2, PT, R12, R14, PT ;  /* 0x0000000e0c00720c */ /* 0x000fe40003f45270 */
[----:B------:R-:W-:Y:S01]  /*2860*/  SEL R18, R18, RZ, !P1 ;  /* 0x000000ff12127207 */ /* 0x000fe20004800000 */
[----:B------:R-:W-:Y:S02]  /*2870*/  VIADD R19, R17, 0x1 ;  /* 0x0000000111137836 */ /* 0x000fe40000000000 */
[----:B------:R-:W-:Y:S01]  /*2880*/  @!P3 IMAD.MOV R19, RZ, RZ, R17 ;  /* 0x000000ffff13b224 */ /* 0x000fe200078e0211 */
[----:B------:R-:W-:Y:S01]  /*2890*/  ISETP.NE.AND P3, PT, R14, R32, PT ;  /* 0x000000200e00720c */ /* 0x000fe20003f65270 */
[----:B------:R-:W-:-:S02]  /*28a0*/  IMAD.IADD R18, R13, 0x1, R18 ;  /* 0x000000010d127824 */ /* 0x000fc400078e0212 */
[----:B------:R-:W-:Y:S02]  /*28b0*/  VIADD R17, R19, 0x1 ;  /* 0x0000000113117836 */ /* 0x000fe40000000000 */
[----:B------:R-:W-:Y:S01]  /*28c0*/  @!P4 IMAD.MOV R17, RZ, RZ, R19 ;  /* 0x000000ffff11c224 */ /* 0x000fe200078e0213 */
[----:B------:R-:W-:Y:S02]  /*28d0*/  SEL R18, R18, RZ, !P2 ;  /* 0x000000ff12127207 */ /* 0x000fe40005000000 */
[----:B------:R-:W-:Y:S01]  /*28e0*/  ISETP.NE.AND P4, PT, R41, 0x5, PT ;  /* 0x000000052900780c */ /* 0x000fe20003f85270 */
[----:B------:R-:W-:Y:S02]  /*28f0*/  VIADD R19, R17, 0x1 ;  /* 0x0000000111137836 */ /* 0x000fe40000000000 */
[----:B------:R-:W-:Y:S02]  /*2900*/  IMAD.IADD R18, R15, 0x1, R18 ;  /* 0x000000010f127824 */ /* 0x000fe400078e0212 */
[----:B------:R-:W-:Y:S01]  /*2910*/  @!P0 IMAD.MOV R19, RZ, RZ, R17 ;  /* 0x000000ffff138224 */ /* 0x000fe200078e0211 */
[----:B------:R-:W-:-:S02]  /*2920*/  ISETP.NE.AND P0, PT, R32, R37, PT ;  /* 0x000000252000720c */ /* 0x000fc40003f05270 */
[----:B------:R-:W-:Y:S01]  /*2930*/  SEL R18, R18, RZ, !P3 ;  /* 0x000000ff12127207 */ /* 0x000fe20005800000 */
[----:B------:R-:W-:Y:S02]  /*2940*/  VIADD R20, R19, 0x1 ;  /* 0x0000000113147836 */ /* 0x000fe40000000000 */
[----:B------:R-:W-:Y:S01]  /*2950*/  @!P1 IMAD.MOV R20, RZ, RZ, R19 ;  /* 0x000000ffff149224 */ /* 0x000fe200078e0213 */
[----:B------:R-:W-:Y:S01]  /*2960*/  ISETP.GE.AND P1, PT, R36, 0x1, PT ;  /* 0x000000012400780c */ /* 0x000fe20003f26270 */
[----:B------:R-:W-:Y:S02]  /*2970*/  IMAD.IADD R18, R33, 0x1, R18 ;  /* 0x0000000121127824 */ /* 0x000fe400078e0212 */
[----:B------:R-:W-:Y:S02]  /*2980*/  VIADD R21, R20, 0x1 ;  /* 0x0000000114157836 */ /* 0x000fe40000000000 */
[----:B------:R-:W-:Y:S01]  /*2990*/  @!P2 IMAD.MOV R21, RZ, RZ, R20 ;  /* 0x000000ffff15a224 */ /* 0x000fe200078e0214 */
[----:B------:R-:W-:-:S02]  /*29a0*/  SEL R17, R18, RZ, !P0 ;  /* 0x000000ff12117207 */ /* 0x000fc40004000000 */
[----:B------:R-:W-:-:S03]  /*29b0*/  ISETP.NE.AND P2, PT, R36, 0x1f, PT ;  /* 0x0000001f2400780c */ /* 0x000fc60003f45270 */
[----:B------:R-:W-:Y:S02]  /*29c0*/  IMAD.IADD R18, R16, 0x1, R17 ;  /* 0x0000000110127824 */ /* 0x000fe400078e0211 */
[----:B------:R-:W-:Y:S02]  /*29d0*/  VIADD R16, R21, 0x1 ;  /* 0x0000000115107836 */ /* 0x000fe40000000000 */
[----:B------:R-:W-:Y:S01]  /*29e0*/  @!P3 IMAD.MOV R16, RZ, RZ, R21 ;  /* 0x000000ffff10b224 */ /* 0x000fe200078e0215 */
[----:B------:R-:W0:Y:S01]  /*29f0*/  SHFL.UP PT, R19, R18, 0x1, RZ ;  /* 0x0420000012137989 */ /* 0x000e2200000e00ff */
[C---:B------:R-:W-:Y:S02]  /*2a00*/  ISETP.NE.AND P3, PT, R41.reuse, 0x6, PT ;  /* 0x000000062900780c */ /* 0x040fe40003f65270 */
[----:B------:R-:W-:Y:S02]  /*2a10*/  VIADD R17, R16, 0x1 ;  /* 0x0000000110117836 */ /* 0x000fe40000000000 */
[----:B------:R-:W-:Y:S01]  /*2a20*/  @!P0 IMAD.MOV R17, RZ, RZ, R16 ;  /* 0x000000ffff118224 */ /* 0x000fe200078e0210 */
[----:B------:R-:W-:-:S04]  /*2a30*/  @!P2 LEA R35, R41, UR4, 0x3 ;  /* 0x000000042923ac11 */ /* 0x000fc8000f8e18ff */
[----:B------:R-:W1:Y:S01]  /*2a40*/  SHFL.UP PT, R16, R17, 0x1, RZ ;  /* 0x0420000011107989 */ /* 0x000e6200000e00ff */
[----:B------:R-:W-:-:S04]  /*2a50*/  ISETP.NE.AND P0, PT, R17, RZ, PT ;  /* 0x000000ff1100720c */ /* 0x000fc80003f05270 */
[----:B0-----:R-:W-:-:S04]  /*2a60*/  SEL R19, R19, RZ, !P0 ;  /* 0x000000ff13137207 */ /* 0x001fc80004000000 */
[----:B------:R-:W-:-:S05]  /*2a70*/  SEL R19, R19, RZ, P1 ;  /* 0x000000ff13137207 */ /* 0x000fca0000800000 */
[----:B------:R-:W-:Y:S01]  /*2a80*/  IMAD.IADD R19, R18, 0x1, R19 ;  /* 0x0000000112137824 */ /* 0x000fe200078e0213 */
[----:B-1----:R-:W-:Y:S02]  /*2a90*/  SEL R16, R16, RZ, P1 ;  /* 0x000000ff10107207 */ /* 0x002fe40000800000 */
[----:B------:R-:W-:Y:S02]  /*2aa0*/  ISETP.GE.AND P1, PT, R36, 0x2, PT ;  /* 0x000000022400780c */ /* 0x000fe40003f26270 */
[----:B------:R-:W0:Y:S01]  /*2ab0*/  SHFL.UP PT, R20, R19, 0x2, RZ ;  /* 0x0440000013147989 */ /* 0x000e2200000e00ff */
[----:B------:R-:W-:-:S05]  /*2ac0*/  IMAD.IADD R16, R16, 0x1, R17 ;  /* 0x0000000110107824 */ /* 0x000fca00078e0211 */
[----:B------:R-:W1:Y:S01]  /*2ad0*/  SHFL.UP PT, R18, R16, 0x2, RZ ;  /* 0x0440000010127989 */ /* 0x000e6200000e00ff */
[----:B------:R-:W-:-:S04]  /*2ae0*/  ISETP.NE.AND P0, PT, R16, RZ, PT ;  /* 0x000000ff1000720c */ /* 0x000fc80003f05270 */
[----:B0-----:R-:W-:-:S04]  /*2af0*/  SEL R20, R20, RZ, !P0 ;  /* 0x000000ff14147207 */ /* 0x001fc80004000000 */
[----:B------:R-:W-:Y:S02]  /*2b00*/  SEL R20, R20, RZ, P1 ;  /* 0x000000ff14147207 */ /* 0x000fe40000800000 */
[----:B-1----:R-:W-:Y:S02]  /*2b10*/  SEL R17, R18, RZ, P1 ;  /* 0x000000ff12117207 */ /* 0x002fe40000800000 */
[----:B------:R-:W-:Y:S01]  /*2b20*/  ISETP.GE.AND P1, PT, R36, 0x4, PT ;  /* 0x000000042400780c */ /* 0x000fe20003f26270 */
[----:B------:R-:W-:Y:S02]  /*2b30*/  IMAD.IADD R20, R19, 0x1, R20 ;  /* 0x0000000113147824 */ /* 0x000fe400078e0214 */
[----:B------:R-:W-:-:S03]  /*2b40*/  IMAD.IADD R17, R16, 0x1, R17 ;  /* 0x0000000110117824 */ /* 0x000fc600078e0211 */
[----:B------:R-:W0:Y:S02]  /*2b50*/  SHFL.UP PT, R21, R20, 0x4, RZ ;  /* 0x0480000014157989 */ /* 0x000e2400000e00ff */
[----:B------:R-:W-:Y:S02]  /*2b60*/  ISETP.NE.AND P0, PT, R17, RZ, PT ;  /* 0x000000ff1100720c */ /* 0x000fe40003f05270 */
[----:B------:R-:W1:Y:S02]  /*2b70*/  SHFL.UP PT, R18, R17, 0x4, RZ ;  /* 0x0480000011127989 */ /* 0x000e6400000e00ff */
        /* <DEDUP_REMOVED lines=18> */
[----:B0-----:R-:W-:Y:S02]  /*2ca0*/  SEL R19, R19, RZ, !P0 ;  /* 0x000000ff13137207 */ /* 0x001fe40004000000 */
[----:B-1----:R-:W-:Y:S02]  /*2cb0*/  SEL R16, R16, RZ, P1 ;  /* 0x000000ff10107207 */ /* 0x002fe40000800000 */
[----:B------:R-:W-:-:S03]  /*2cc0*/  SEL R19, R19, RZ, P1 ;  /* 0x000000ff13137207 */ /* 0x000fc60000800000 */
[----:B------:R-:W-:Y:S02]  /*2cd0*/  IMAD.IADD R38, R17, 0x1, R16 ;  /* 0x0000000111267824 */ /* 0x000fe400078e0210 */
[----:B------:R-:W-:-:S05]  /*2ce0*/  IMAD.IADD R39, R20, 0x1, R19 ;  /* 0x0000000114277824 */ /* 0x000fca00078e0213 */
[----:B------:R-:W-:Y:S01]  /*2cf0*/  @!P2 STS.64 [R35], R38 ;  /* 0x000000262300a388 */ /* 0x000fe20000000a00 */
[----:B------:R-:W-:Y:S06]  /*2d00*/  BAR.SYNC.DEFER_BLOCKING 0x0 ;  /* 0x0000000000007b1d */ /* 0x000fec0000010000 */
[----:B------:R-:W-:Y:S04]  /*2d10*/  SHFL.UP PT, R35, R39, 0x1, RZ ;  /* 0x0420000027237989 */ /* 0x000fe800000e00ff */
[----:B------:R-:W0:Y:S04]  /*2d20*/  LDS.128 R16, [UR4] ;  /* 0x00000004ff107984 */ /* 0x000e280008000c00 */
[----:B------:R-:W1:Y:S04]  /*2d30*/  LDS.128 R20, [UR4+0x10] ;  /* 0x00001004ff147984 */ /* 0x000e680008000c00 */
[----:B------:R-:W2:Y:S01]  /*2d40*/  LDS.128 R24, [UR4+0x20] ;  /* 0x00002004ff187984 */ /* 0x000ea20008000c00 */
[----:B0-----:R-:W-:-:S04]  /*2d50*/  ISETP.NE.AND P0, PT, R18, RZ, PT ;  /* 0x000000ff1200720c */ /* 0x001fc80003f05270 */
[----:B------:R-:W-:Y:S02]  /*2d60*/  SEL R28, R17, RZ, !P0 ;  /* 0x000000ff111c7207 */ /* 0x000fe40004000000 */
[----:B-1----:R-:W-:Y:S02]  /*2d70*/  ISETP.NE.AND P0, PT, R20, RZ, PT ;  /* 0x000000ff1400720c */ /* 0x002fe40003f05270 */
[----:B--2---:R-:W-:Y:S01]  /*2d80*/  ISETP.NE.AND P1, PT, R24, RZ, PT ;  /* 0x000000ff1800720c */ /* 0x004fe20003f25270 */
[----:B------:R-:W-:Y:S01]  /*2d90*/  IMAD.IADD R40, R19, 0x1, R28 ;  /* 0x0000000113287824 */ /* 0x000fe200078e021c */
[----:B------:R-:W-:Y:S01]  /*2da0*/  ISETP.NE.AND P2, PT, R26, RZ, PT ;  /* 0x000000ff1a00720c */ /* 0x000fe20003f45270 */
[----:B------:R-:W0:Y:S01]  /*2db0*/  LDS.128 R28, [UR4+0x30] ;  /* 0x00003004ff1c7984 */ /* 0x000e220008000c00 */
[----:B------:R-:W-:Y:S02]  /*2dc0*/  IMAD.IADD R19, R16, 0x1, R18 ;  /* 0x0000000110137824 */ /* 0x000fe400078e0212 */
[----:B------:R-:W-:-:S02]  /*2dd0*/  SEL R42, R40, RZ, !P0 ;  /* 0x000000ff282a7207 */ /* 0x000fc40004000000 */
[----:B------:R-:W-:-:S03]  /*2de0*/  ISETP.NE.AND P0, PT, R22, RZ, PT ;  /* 0x000000ff1600720c */ /* 0x000fc60003f05270 */
[----:B------:R-:W-:-:S05]  /*2df0*/  IMAD.IADD R21, R21, 0x1, R42 ;  /* 0x0000000115157824 */ /* 0x000fca00078e022a */
[----:B------:R-:W-:Y:S02]  /*2e00*/  SEL R42, R21, RZ, !P0 ;  /* 0x000000ff152a7207 */ /* 0x000fe40004000000 */
[----:B------:R-:W-:-:S03]  /*2e10*/  ISETP.NE.AND P0, PT, R41, 0x2, PT ;  /* 0x000000022900780c */ /* 0x000fc60003f05270 */
[----:B------:R-:W-:Y:S01]  /*2e20*/  IMAD.IADD R23, R23, 0x1, R42 ;  /* 0x0000000117177824 */ /* 0x000fe200078e022a */
[----:B------:R-:W-:Y:S02]  /*2e30*/  SEL R40, R40, R17, !P0 ;  /* 0x0000001128287207 */ /* 0x000fe40004000000 */
[C---:B------:R-:W-:Y:S01]  /*2e40*/  SEL R16, R19.reuse, R16, !P0 ;  /* 0x0000001013107207 */ /* 0x040fe20004000000 */
[----:B------:R-:W-:Y:S01]  /*2e50*/  IMAD.IADD R19, R19, 0x1, R20 ;  /* 0x0000000113137824 */ /* 0x000fe200078e0214 */
[----:B------:R-:W-:Y:S02]  /*2e60*/  SEL R18, R23, RZ, !P1 ;  /* 0x000000ff17127207 */ /* 0x000fe40004800000 */
[C---:B------:R-:W-:Y:S02]  /*2e70*/  ISETP.NE.AND P1, PT, R41.reuse, 0x3, PT ;  /* 0x000000032900780c */ /* 0x040fe40003f25270 */
[----:B------:R-:W-:Y:S01]  /*2e80*/  ISETP.NE.AND P0, PT, R41, 0x4, PT ;  /* 0x000000042900780c */ /* 0x000fe20003f05270 */
[----:B------:R-:W-:Y:S01]  /*2e90*/  IMAD.IADD R17, R25, 0x1, R18 ;  /* 0x0000000119117824 */ /* 0x000fe200078e0212 */
[----:B------:R-:W-:Y:S01]  /*2ea0*/  SEL R40, R21, R40, !P1 ;  /* 0x0000002815287207 */ /* 0x000fe20004800000 */
[----:B------:R-:W1:Y:S01]  /*2eb0*/  SHFL.UP PT, R25, R38, 0x1, RZ ;  /* 0x0420000026197989 */ /* 0x000e6200000e00ff */
[----:B------:R-:W-:Y:S01]  /*2ec0*/  SEL R16, R19, R16, !P1 ;  /* 0x0000001013107207 */ /* 0x000fe20004800000 */
[----:B------:R-:W-:Y:S01]  /*2ed0*/  IMAD.IADD R19, R22, 0x1, R19 ;  /* 0x0000000116137824 */ /* 0x000fe200078e0213 */
[----:B------:R-:W-:-:S02]  /*2ee0*/  SEL R18, R17, RZ, !P2 ;  /* 0x000000ff11127207 */ /* 0x000fc40005000000 */
[----:B------:R-:W-:Y:S02]  /*2ef0*/  ISETP.GE.U32.AND P1, PT, R0, 0x20, PT ;  /* 0x000000200000780c */ /* 0x000fe40003f26070 */
[----:B------:R-:W-:Y:S01]  /*2f00*/  SEL R40, R23, R40, !P0 ;  /* 0x0000002817287207 */ /* 0x000fe20004000000 */
[----:B------:R-:W-:Y:S01]  /*2f10*/  IMAD.IADD R27, R27, 0x1, R18 ;  /* 0x000000011b1b7824 */ /* 0x000fe200078e0212 */
[C---:B------:R-:W-:Y:S01]  /*2f20*/  SEL R16, R19.reuse, R16, !P0 ;  /* 0x0000001013107207 */ /* 0x040fe20004000000 */
[----:B------:R-:W-:Y:S01]  /*2f30*/  IMAD.IADD R19, R19, 0x1, R24 ;  /* 0x0000000113137824 */ /* 0x000fe200078e0218 */
[----:B0-----:R-:W-:Y:S02]  /*2f40*/  ISETP.NE.AND P5, PT, R28, RZ, PT ;  /* 0x000000ff1c00720c */ /* 0x001fe40003fa5270 */
[----:B------:R-:W-:Y:S02]  /*2f50*/  SEL R40, R17, R40, !P4 ;  /* 0x0000002811287207 */ /* 0x000fe40006000000 */
[----:B------:R-:W-:-:S02]  /*2f60*/  SEL R18, R27, RZ, !P5 ;  /* 0x000000ff1b127207 */ /* 0x000fc40006800000 */
[----:B------:R-:W-:Y:S02]  /*2f70*/  ISETP.NE.AND P2, PT, R41, 0x7, PT ;  /* 0x000000072900780c */ /* 0x000fe40003f45270 */
[----:B------:R-:W-:Y:S01]  /*2f80*/  SEL R40, R27, R40, !P3 ;  /* 0x000000281b287207 */ /* 0x000fe20005800000 */
[----:B------:R-:W-:Y:S01]  /*2f90*/  IMAD.IADD R29, R29, 0x1, R18 ;  /* 0x000000011d1d7824 */ /* 0x000fe200078e0212 */
[----:B------:R-:W-:Y:S02]  /*2fa0*/  ISETP.NE.AND P0, PT, R36, RZ, P1 ;  /* 0x000000ff2400720c */ /* 0x000fe40000f05270 */
[----:B------:R-:W-:Y:S01]  /*2fb0*/  SEL R16, R19, R16, !P4 ;  /* 0x0000001013107207 */ /* 0x000fe20006000000 */
[----:B------:R-:W-:Y:S01]  /*2fc0*/  IMAD.IADD R19, R26, 0x1, R19 ;  /* 0x000000011a137824 */ /* 0x000fe200078e0213 */
[----:B-1----:R-:W-:Y:S02]  /*2fd0*/  @P1 ISETP.NE.AND P4, PT, R25, RZ, PT ;  /* 0x000000ff1900120c */ /* 0x002fe40003f85270 */
[----:B------:R-:W-:-:S02]  /*2fe0*/  SEL R40, R29, R40, !P2 ;  /* 0x000000281d287207 */ /* 0x000fc40005000000 */
[C---:B------:R-:W-:Y:S01]  /*2ff0*/  SEL R16, R19.reuse, R16, !P3 ;  /* 0x0000001013107207 */ /* 0x040fe20005800000 */
[----:B------:R-:W-:Y:S01]  /*3000*/  IMAD.IADD R19, R19, 0x1, R28 ;  /* 0x0000000113137824 */ /* 0x000fe200078e021c */
[----:B------:R-:W-:Y:S02]  /*3010*/  @P1 ISETP.NE.AND P5, PT, R36, RZ, PT ;  /* 0x000000ff2400120c */ /* 0x000fe40003fa5270 */
[C---:B------:R-:W-:Y:S01]  /*3020*/  ISETP.NE.AND P3, PT, R30.reuse, RZ, PT ;  /* 0x000000ff1e00720c */ /* 0x040fe20003f65270 */
[----:B------:R-:W-:Y:S01]  /*3030*/  IMAD.IADD R30, R30, 0x1, R19 ;  /* 0x000000011e1e7824 */ /* 0x000fe200078e0213 */
[----:B------:R-:W-:Y:S02]  /*3040*/  @P1 SEL R20, R40, RZ, !P4 ;  /* 0x000000ff28141207 */ /* 0x000fe40006000000 */
[----:B------:R-:W-:Y:S02]  /*3050*/  @P1 SEL R17, R25, RZ, P5 ;  /* 0x000000ff19111207 */ /* 0x000fe40002800000 */
[----:B------:R-:W-:Y:S01]  /*3060*/  SEL R16, R19, R16, !P2 ;  /* 0x0000001013107207 */ /* 0x000fe20005000000 */
[----:B------:R-:W-:Y:S01]  /*3070*/  @P0 IMAD.IADD R40, R35, 0x1, R20 ;  /* 0x0000000123280824 */ /* 0x000fe200078e0214 */
[----:B------:R-:W-:-:S03]  /*3080*/  SEL R18, R29, RZ, !P3 ;  /* 0x000000ff1d127207 */ /* 0x000fc60005800000 */
[----:B------:R-:W-:Y:S02]  /*3090*/  @P1 IMAD.IADD R25, R16, 0x1, R17 ;  /* 0x0000000110191824 */ /* 0x000fe400078e0211 */
[----:B------:R-:W-:Y:S02]  /*30a0*/  IMAD.IADD R31, R31, 0x1, R18 ;  /* 0x000000011f1f7824 */ /* 0x000fe400078e0212 */
[----:B------:R-:W-:Y:S01]  /*30b0*/  @P1 IMAD.MOV.U32 R35, RZ, RZ, R40 ;  /* 0x000000ffff231224 */ /* 0x000fe200078e0028 */
[----:B------:R-:W-:Y:S06]  /*30c0*/  @P1 BRA `(.L_x_1284) ;  /* 0x0000000c001c1947 */ /* 0x000fec0003800000 */
[----:B------:R-:W0:Y:S01]  /*30d0*/  LDC.64 R28, c[0x0][0x3b0] ;  /* 0x0000ec00ff1c7b82 */ /* 0x000e220000000a00 */
[----:B------:R-:W-:Y:S01]  /*30e0*/  ISETP.NE.AND P1, PT, R0, RZ, PT ;  /* 0x000000ff0000720c */ /* 0x000fe20003f25270 */
[----:B------:R-:W-:Y:S01]  /*30f0*/  IMAD.U32 R17, RZ, RZ, UR8 ;  /* 0x00000008ff117e24 */ /* 0x000fe2000f8e00ff */
[----:B------:R-:W1:Y:S11]  /*3100*/  LDCU UR5, c[0x0][0x370] ;  /* 0x00006e00ff0577ac */ /* 0x000e760008000800 */
[----:B------:R-:W-:Y:S01]  /*3110*/  @!P1 IMAD.MOV.U32 R18, RZ, RZ, 0x64 ;  /* 0x00000064ff129424 */ /* 0x000fe200078e00ff */
[----:B------:R2:W-:Y:S01]  /*3120*/  @!P1 STS [UR4+0x74], R30 ;  /* 0x0000741eff009988 */ /* 0x0005e20008000804 */
[----:B------:R-:W-:-:S02]  /*3130*/  @!P1 IMAD.MOV.U32 R19, RZ, RZ, 0x0 ;  /* 0x00000000ff139424 */ /* 0x000fc400078e00ff */
[----:B------:R-:W-:Y:S01]  /*3140*/  @!P1 IMAD.MOV.U32 R16, RZ, RZ, R30 ;  /* 0x000000ffff109224 */ /* 0x000fe200078e001e */
[----:B------:R2:W-:Y:S01]  /*3150*/  @!P1 STS [UR4+0x78], R31 ;  /* 0x0000781fff009988 */ /* 0x0005e20008000804 */
[----:B-1----:R-:W-:Y:S01]  /*3160*/  UISETP.GT.U32.AND UP0, UPT, UR5, 0x1f3, UPT ;  /* 0x000001f30500788c */ /* 0x002fe2000bf04070 */
[----:B0-----:R-:W-:-:S04]  /*3170*/  IMAD.WIDE.U32 R28, R17, 0x10, R28 ;  /* 0x00000010111c7825 */ /* 0x001fc800078e001c */
[----:B------:R-:W-:-:S05]  /*3180*/  @!P1 IMAD.MOV.U32 R17, RZ, RZ, R31 ;  /* 0x000000ffff119224 */ /* 0x000fca00078e001f */
[----:B------:R2:W-:Y:S01]  /*3190*/  @!P1 ST.E.128.STRONG.GPU desc[UR10][R28.64+0x200], R16 ;  /* 0x000200101c009985 */ /* 0x0005e2000c10fd0a */
[----:B------:R-:W-:Y:S05]  /*31a0*/  BRA.U UP0, `(.L_x_1285) ;  /* 0x0000000100087547 */ /* 0x000fea000b800000 */
[----:B------:R0:W-:Y:S06]  /*31b0*/  MEMBAR.SC.CTA ;  /* 0x0000000000007992 */ /* 0x0001ec0000000000 */
[----:B0-----:R-:W-:Y:S05]  /*31c0*/  BRA `(.L_x_1286) ;  /* 0x0000000000087947 */ /* 0x001fea0003800000 */
.L_x_1285:
[----:B------:R-:W-:Y:S05]  /*31d0*/  NANOSLEEP 0x1c2 ;  /* 0x000001c20000795d */ /* 0x000fea0003800000 */
[----:B------:R-:W-:Y:S01]  /*31e0*/  NOP ;  /* 0x0000000000007918 */ /* 0x000fe20000000000 */
.L_x_1286:
[----:B--2---:R-:W-:-:S03]  /*31f0*/  IMAD.WIDE.U32 R16, R0, 0x10, RZ ;  /* 0x0000001000107825 */ /* 0x004fc600078e00ff */
[----:B------:R-:W-:Y:S02]  /*3200*/  LOP3.LUT R23, R16, 0xfffffff0, RZ, 0x3c, !PT ;  /* 0xfffffff010177812 */ /* 0x000fe400078e3cff */
[----:B------:R-:W-:Y:S02]  /*3210*/  LOP3.LUT R17, RZ, R17, RZ, 0x33, !PT ;  /* 0x00000011ff117212 */ /* 0x000fe400078e33ff */
[----:B------:R-:W-:-:S05]  /*3220*/  IADD3 R22, P0, PT, R28, R23, RZ ;  /* 0x000000171c167210 */ /* 0x000fca0007f1e0ff */
[----:B------:R-:W-:-:S08]  /*3230*/  IMAD.X R23, R29, 0x1, R17, P0 ;  /* 0x000000011d177824 */ /* 0x000fd000000e0611 */
.L_x_1288:
[----:B------:R-:W2:Y:S01]  /*3240*/  LD.E.128.STRONG.GPU R16, desc[UR10][R22.64+0x200] ;  /* 0x0002000a16107980 */ /* 0x000ea2000c10fd00 */
[----:B------:R-:W-:Y:S05]  /*3250*/  YIELD ;  /* 0x0000000000007946 */ /* 0x000fea0003800000 */
[----:B------:R-:W-:Y:S01]  /*3260*/  UMOV UR5, 0xffffffff ;  /* 0xffffffff00057882 */ /* 0x000fe20000000000 */
[----:B--2---:R-:W-:-:S04]  /*3270*/  ISETP.NE.U32.AND P0, PT, R18, 0x63, PT ;  /* 0x000000631200780c */ /* 0x004fc80003f05070 */
[----:B------:R-:W-:Y:S01]  /*3280*/  ISETP.NE.AND.EX P0, PT, R19, RZ, PT, P0 ;  /* 0x000000ff1300720c */ /* 0x000fe20003f05300 */
[----:B------:R-:W-:-:S12]  /*3290*/  BRA.DIV UR5, `(.L_x_1287) ;  /* 0x0000007a054c7947 */ /* 0x000fd8000b800000 */
[----:B------:R-:W-:-:S13]  /*32a0*/  VOTE.ANY P0, !P0 ;  /* 0x0000000000ff7806 */ /* 0x000fda0004000100 */
.L_x_1346:
[----:B------:R-:W-:Y:S05]  /*32b0*/  @P0 BRA `(.L_x_1288) ;  /* 0xfffffffc00e00947 */ /* 0x000fea000383ffff */
[----:B------:R-:W-:Y:S01]  /*32c0*/  UMOV UR5, 0xffffffff ;  /* 0xffffffff00057882 */ /* 0x000fe20000000000 */
[----:B------:R-:W-:-:S04]  /*32d0*/  ISETP.NE.U32.AND P0, PT, R18, 0x65, PT ;  /* 0x000000651200780c */ /* 0x000fc80003f05070 */
[----:B------:R-:W-:Y:S01]  /*32e0*/  ISETP.NE.AND.EX P0, PT, R19, RZ, PT, P0 ;  /* 0x000000ff1300720c */ /* 0x000fe20003f05300 */
[----:B------:R-:W-:-:S12]  /*32f0*/  BRA.DIV UR5, `(.L_x_1289) ;  /* 0x0000007a05547947 */ /* 0x000fd8000b800000 */
[----:B------:R-:W0:Y:S01]  /*3300*/  S2R R26, SR_GEMASK ;  /* 0x00000000001a7919 */ /* 0x000e220000003c00 */
[----:B------:R-:W-:Y:S01]  /*3310*/  VOTE.ANY R21, PT, !P0 ;  /* 0x0000000000157806 */ /* 0x000fe200040e0100 */
[----:B------:R-:W-:Y:S01]  /*3320*/  VIADD R24, R36, 0x2 ;  /* 0x0000000224187836 */ /* 0x000fe20000000000 */
[----:B------:R-:W-:Y:S02]  /*3330*/  ISETP.NE.AND P2, PT, R16, RZ, PT ;  /* 0x000000ff1000720c */ /* 0x000fe40003f45270 */
[----:B------:R-:W-:Y:S01]  /*3340*/  ISETP.NE.U32.AND P4, PT, R18, 0x65, PT ;  /* 0x000000651200780c */ /* 0x000fe20003f85070 */
[----:B------:R-:W-:-:S03]  /*3350*/  VIADD R18, R36, 0x10 ;  /* 0x0000001024127836 */ /* 0x000fc60000000000 */
[----:B------:R-:W-:-:S13]  /*3360*/  ISETP.NE.AND.EX P4, PT, R19, RZ, PT, P4 ;  /* 0x000000ff1300720c */ /* 0x000fda0003f85340 */
[----:B------:R-:W-:Y:S02]  /*3370*/  VOTE.ALL P4, P4 ;  /* 0x0000000000ff7806 */ /* 0x000fe40002080000 */
[----:B0-----:R-:W-:-:S05]  /*3380*/  LOP3.LUT R21, R21, 0x80000000, R26, 0xec, !PT ;  /* 0x8000000015157812 */ /* 0x001fca00078eec1a */
[----:B------:R-:W-:-:S05]  /*3390*/  VIADD R20, R21, 0xffffffff ;  /* 0xffffffff15147836 */ /* 0x000fca0000000000 */
[----:B------:R-:W-:-:S04]  /*33a0*/  LOP3.LUT R21, R21, R20, RZ, 0xc, !PT ;  /* 0x0000001415157212 */ /* 0x000fc800078e0cff */
[----:B------:R-:W0:Y:S02]  /*33b0*/  POPC R27, R21 ;  /* 0x00000015001b7309 */ /* 0x000e240000000000 */
[----:B0-----:R-:W0:Y:S01]  /*33c0*/  SHFL.DOWN PT, R23, R17, 0x1, R27 ;  /* 0x0820000011177989 */ /* 0x001e2200000e001b */
[----:B------:R-:W-:-:S03]  /*33d0*/  ISETP.GE.AND P0, PT, R36, R27, PT ;  /* 0x0000001b2400720c */ /* 0x000fc60003f06270 */
[----:B------:R-:W1:Y:S01]  /*33e0*/  SHFL.DOWN PT, R22, R16, 0x1, R27 ;  /* 0x0820000010167989 */ /* 0x000e6200000e001b */
[----:B0-----:R-:W-:-:S04]  /*33f0*/  SEL R23, R23, RZ, !P2 ;  /* 0x000000ff17177207 */ /* 0x001fc80005000000 */
[----:B------:R-:W-:-:S05]  /*3400*/  SEL R23, R23, RZ, !P0 ;  /* 0x000000ff17177207 */ /* 0x000fca0004000000 */
[----:B------:R-:W-:Y:S01]  /*3410*/  IMAD.IADD R20, R17, 0x1, R23 ;  /* 0x0000000111147824 */ /* 0x000fe200078e0217 */
[----:B-1----:R-:W-:Y:S02]  /*3420*/  SEL R23, R22, RZ, !P0 ;  /* 0x000000ff16177207 */ /* 0x002fe40004000000 */
[----:B------:R-:W-:Y:S02]  /*3430*/  ISETP.GT.AND P0, PT, R24, R27, PT ;  /* 0x0000001b1800720c */ /* 0x000fe40003f04270 */
[----:B------:R-:W0:Y:S01]  /*3440*/  SHFL.DOWN PT, R39, R20, 0x2, R27 ;  /* 0x0840000014277989 */ /* 0x000e2200000e001b */
[----:B------:R-:W-:-:S05]  /*3450*/  IMAD.IADD R22, R16, 0x1, R23 ;  /* 0x0000000110167824 */ /* 0x000fca00078e0217 */
[----:B------:R-:W1:Y:S01]  /*3460*/  SHFL.DOWN PT, R38, R22, 0x2, R27 ;  /* 0x0840000016267989 */ /* 0x000e6200000e001b */
[----:B------:R-:W-:-:S04]  /*3470*/  ISETP.NE.AND P2, PT, R22, RZ, PT ;  /* 0x000000ff1600720c */ /* 0x000fc80003f45270 */
[----:B0-----:R-:W-:-:S04]  /*3480*/  SEL R39, R39, RZ, !P2 ;  /* 0x000000ff27277207 */ /* 0x001fc80005000000 */
[----:B------:R-:W-:Y:S02]  /*3490*/  SEL R39, R39, RZ, !P0 ;  /* 0x000000ff27277207 */ /* 0x000fe40004000000 */
[----:B-1----:R-:W-:-:S03]  /*34a0*/  SEL R17, R38, RZ, !P0 ;  /* 0x000000ff26117207 */ /* 0x002fc60004000000 */
[----:B------:R-:W-:Y:S02]  /*34b0*/  IMAD.IADD R16, R20, 0x1, R39 ;  /* 0x0000000114107824 */ /* 0x000fe400078e0227 */
[----:B------:R-:W-:Y:S02]  /*34c0*/  IMAD.IADD R38, R22, 0x1, R17 ;  /* 0x0000000116267824 */ /* 0x000fe400078e0211 */
[C---:B------:R-:W-:Y:S01]  /*34d0*/  VIADD R20, R36.reuse, 0x4 ;  /* 0x0000000424147836 */ /* 0x040fe20000000000 */
[----:B------:R-:W0:Y:S01]  /*34e0*/  SHFL.DOWN PT, R23, R16, 0x4, R27 ;  /* 0x0880000010177989 */ /* 0x000e2200000e001b */
[----:B------:R-:W-:Y:S01]  /*34f0*/  VIADD R22, R36, 0x8 ;  /* 0x0000000824167836 */ /* 0x000fe20000000000 */
[----:B------:R-:W-:Y:S02]  /*3500*/  ISETP.NE.AND P2, PT, R38, RZ, PT ;  /* 0x000000ff2600720c */ /* 0x000fe40003f45270 */
[----:B------:R-:W1:Y:S01]  /*3510*/  SHFL.DOWN PT, R17, R38, 0x4, R27 ;  /* 0x0880000026117989 */ /* 0x000e6200000e001b */
[----:B------:R-:W-:-:S02]  /*3520*/  ISETP.GT.AND P0, PT, R20, R27, PT ;  /* 0x0000001b1400720c */ /* 0x000fc40003f04270 */
[----:B0-----:R-:W-:-:S04]  /*3530*/  SEL R23, R23, RZ, !P2 ;  /* 0x000000ff17177207 */ /* 0x001fc80005000000 */
[----:B------:R-:W-:Y:S02]  /*3540*/  SEL R23, R23, RZ, !P0 ;  /* 0x000000ff17177207 */ /* 0x000fe40004000000 */
[----:B-1----:R-:W-:Y:S02]  /*3550*/  SEL R17, R17, RZ, !P0 ;  /* 0x000000ff11117207 */ /* 0x002fe40004000000 */
[----:B------:R-:W-:Y:S01]  /*3560*/  ISETP.GT.AND P0, PT, R22, R27, PT ;  /* 0x0000001b1600720c */ /* 0x000fe20003f04270 */
[----:B------:R-:W-:Y:S02]  /*3570*/  IMAD.IADD R20, R16, 0x1, R23 ;  /* 0x0000000110147824 */ /* 0x000fe400078e0217 */
[----:B------:R-:W-:-:S03]  /*3580*/  IMAD.IADD R40, R38, 0x1, R17 ;  /* 0x0000000126287824 */ /* 0x000fc600078e0211 */
[----:B------:R-:W0:Y:S02]  /*3590*/  SHFL.DOWN PT, R23, R20, 0x8, R27 ;  /* 0x0900000014177989 */ /* 0x000e2400000e001b */
[----:B------:R-:W-:Y:S02]  /*35a0*/  ISETP.NE.AND P2, PT, R40, RZ, PT ;  /* 0x000000ff2800720c */ /* 0x000fe40003f45270 */
[----:B------:R-:W1:Y:S02]  /*35b0*/  SHFL.DOWN PT, R16, R40, 0x8, R27 ;  /* 0x0900000028107989 */ /* 0x000e6400000e001b */
[----:B0-----:R-:W-:-:S04]  /*35c0*/  SEL R23, R23, RZ, !P2 ;  /* 0x000000ff17177207 */ /* 0x001fc80005000000 */
[----:B------:R-:W-:Y:S02]  /*35d0*/  SEL R23, R23, RZ, !P0 ;  /* 0x000000ff17177207 */ /* 0x000fe40004000000 */
[----:B-1----:R-:W-:Y:S02]  /*35e0*/  SEL R17, R16, RZ, !P0 ;  /* 0x000000ff10117207 */ /* 0x002fe40004000000 */
[----:B------:R-:W-:Y:S01]  /*35f0*/  ISETP.GT.AND P0, PT, R18, R27, PT ;  /* 0x0000001b1200720c */ /* 0x000fe20003f04270 */
[----:B------:R-:W-:Y:S02]  /*3600*/  IMAD.IADD R22, R20, 0x1, R23 ;  /* 0x0000000114167824 */ /* 0x000fe400078e0217 */
[----:B------:R-:W-:Y:S02]  /*3610*/  IMAD.IADD R38, R40, 0x1, R17 ;  /* 0x0000000128267824 */ /* 0x000fe400078e0211 */
[----:B------:R-:W0:Y:S01]  /*3620*/  LDC.64 R16, c[0x0][0x3b0] ;  /* 0x0000ec00ff107b82 */ /* 0x000e220000000a00 */
[----:B------:R-:W1:Y:S02]  /*3630*/  SHFL.DOWN PT, R23, R22, 0x10, R27 ;  /* 0x0a00000016177989 */ /* 0x000e6400000e001b */
[----:B------:R-:W-:-:S02]  /*3640*/  ISETP.NE.AND P2, PT, R38, RZ, PT ;  /* 0x000000ff2600720c */ /* 0x000fc40003f45270 */
[----:B------:R-:W2:Y:S02]  /*3650*/  SHFL.DOWN PT, R20, R38, 0x10, R27 ;  /* 0x0a00000026147989 */ /* 0x000ea400000e001b */
[----:B-1----:R-:W-:Y:S02]  /*3660*/  SEL R23, R23, RZ, !P2 ;  /* 0x000000ff17177207 */ /* 0x002fe40005000000 */
[----:B0-----:R-:W-:Y:S02]  /*3670*/  IADD3 R40, P2, PT, R16, 0x200, RZ ;  /* 0x0000020010287810 */ /* 0x001fe40007f5e0ff */
[----:B--2---:R-:W-:Y:S02]  /*3680*/  SEL R19, R20, RZ, !P0 ;  /* 0x000000ff14137207 */ /* 0x004fe40004000000 */
[----:B------:R-:W-:Y:S01]  /*3690*/  SEL R23, R23, RZ, !P0 ;  /* 0x000000ff17177207 */ /* 0x000fe20004000000 */
[----:B------:R-:W-:Y:S01]  /*36a0*/  IMAD.X R41, RZ, RZ, R17, P2 ;  /* 0x000000ffff297224 */ /* 0x000fe200010e0611 */
[----:B------:R-:W-:Y:S01]  /*36b0*/  LOP3.LUT R16, RZ, R0, RZ, 0x33, !PT ;  /* 0x00000000ff107212 */ /* 0x000fe200078e33ff */
[----:B------:R-:W-:-:S02]  /*36c0*/  IMAD.IADD R20, R38, 0x1, R19 ;  /* 0x0000000126147824 */ /* 0x000fc400078e0213 */
[----:B------:R-:W-:Y:S02]  /*36d0*/  IMAD.IADD R22, R22, 0x1, R23 ;  /* 0x0000000116167824 */ /* 0x000fe400078e0217 */
[----:B------:R-:W-:-:S07]  /*36e0*/  VIADD R27, R16, UR8 ;  /* 0x00000008101b7c36 */ /* 0x000fce0008000000 */
.L_x_1360:
[----:B------:R-:W-:Y:S05]  /*36f0*/  @!P4 BRA `(.L_x_1290) ;  /* 0x00000004002cc947 */ /* 0x000fea0003800000 */
.L_x_1294:
[----:B------:R-:W-:-:S07]  /*3700*/  IMAD.WIDE R38, R27, 0x10, R40 ;  /* 0x000000101b267825 */ /* 0x000fce00078e0228 */
.L_x_1292:
[----:B------:R-:W2:Y:S01]  /*3710*/  LD.E.128.STRONG.GPU R16, desc[UR10][R38.64+-0x200] ;  /* 0xfffe000a26107980 */ /* 0x000ea2000c10fd00 */
[----:B------:R-:W-:Y:S05]  /*3720*/  YIELD ;  /* 0x0000000000007946 */ /* 0x000fea0003800000 */
[----:B------:R-:W-:Y:S01]  /*3730*/  UMOV UR5, 0xffffffff ;  /* 0xffffffff00057882 */ /* 0x000fe20000000000 */
[----:B--2---:R-:W-:-:S04]  /*3740*/  ISETP.NE.U32.AND P0, PT, R18, 0x63, PT ;  /* 0x000000631200780c */ /* 0x004fc80003f05070 */
[----:B------:R-:W-:Y:S01]  /*3750*/  ISETP.NE.AND.EX P0, PT, R19, RZ, PT, P0 ;  /* 0x000000ff1300720c */ /* 0x000fe20003f05300 */
[----:B------:R-:W-:-:S12]  /*3760*/  BRA.DIV UR5, `(.L_x_1291) ;  /* 0x0000007e05047947 */ /* 0x000fd8000b800000 */
[----:B------:R-:W-:-:S13]  /*3770*/  VOTE.ANY P0, !P0 ;  /* 0x0000000000ff7806 */ /* 0x000fda0004000100 */
.L_x_1363:
[----:B------:R-:W-:Y:S05]  /*3780*/  @P0 BRA `(.L_x_1292) ;  /* 0xfffffffc00e00947 */ /* 0x000fea000383ffff */
[----:B------:R-:W-:Y:S01]  /*3790*/  UMOV UR5, 0xffffffff ;  /* 0xffffffff00057882 */ /* 0x000fe20000000000 */
[----:B------:R-:W-:-:S04]  /*37a0*/  ISETP.NE.U32.AND P0, PT, R18, 0x65, PT ;  /* 0x000000651200780c */ /* 0x000fc80003f05070 */
[----:B------:R-:W-:Y:S01]  /*37b0*/  ISETP.NE.AND.EX P0, PT, R19, RZ, PT, P0 ;  /* 0x000000ff1300720c */ /* 0x000fe20003f05300 */
[----:B------:R-:W-:-:S12]  /*37c0*/  BRA.DIV UR5, `(.L_x_1293) ;  /* 0x0000007e050c7947 */ /* 0x000fd8000b800000 */
[----:B------:R-:W-:Y:S01]  /*37d0*/  VOTE.ANY R21, PT, !P0 ;  /* 0x0000000000157806 */ /* 0x000fe200040e0100 */
[----:B------:R-:W-:Y:S01]  /*37e0*/  VIADD R27, R27, 0xffffffe0 ;  /* 0xffffffe01b1b7836 */ /* 0x000fe20000000000 */
[----:B------:R-:W-:Y:S02]  /*37f0*/  ISETP.NE.AND P2, PT, R16, RZ, PT ;  /* 0x000000ff1000720c */ /* 0x000fe40003f45270 */
[----:B------:R-:W-:Y:S02]  /*3800*/  LOP3.LUT R21, R21, 0x80000000, R26, 0xec, !PT ;  /* 0x8000000015157812 */ /* 0x000fe400078eec1a */
[----:B------:R-:W-:Y:S01]  /*3810*/  ISETP.NE.U32.AND P4, PT, R18, 0x65, PT ;  /* 0x000000651200780c */ /* 0x000fe20003f85070 */
[----:B------:R-:W-:Y:S02]  /*3820*/  VIADD R18, R36, 0x10 ;  /* 0x0000001024127836 */ /* 0x000fe40000000000 */
[----:B------:R-:W-:Y:S01]  /*3830*/  VIADD R24, R21, 0xffffffff ;  /* 0xffffffff15187836 */ /* 0x000fe20000000000 */
[----:B------:R-:W-:-:S04]  /*3840*/  ISETP.NE.AND.EX P4, PT, R19, RZ, PT, P4 ;  /* 0x000000ff1300720c */ /* 0x000fc80003f85340 */
[----:B------:R-:W-:-:S04]  /*3850*/  LOP3.LUT R24, R21, R24, RZ, 0xc, !PT ;  /* 0x0000001815187212 */ /* 0x000fc800078e0cff */
[----:B------:R0:W1:Y:S05]  /*3860*/  POPC R43, R24 ;  /* 0x00000018002b7309 */ /* 0x00006a0000000000 */
[----:B------:R-:W-:Y:S01]  /*3870*/  VOTE.ALL P4, P4 ;  /* 0x0000000000ff7806 */ /* 0x000fe20002080000 */
[C---:B0-----:R-:W-:Y:S01]  /*3880*/  VIADD R24, R36.reuse, 0x2 ;  /* 0x0000000224187836 */ /* 0x041fe20000000000 */
[----:B-1----:R-:W0:Y:S01]  /*3890*/  SHFL.DOWN PT, R23, R17, 0x1, R43 ;  /* 0x0820000011177989 */ /* 0x002e2200000e002b */
[----:B------:R-:W-:-:S03]  /*38a0*/  ISETP.GE.AND P0, PT, R36, R43, PT ;  /* 0x0000002b2400720c */ /* 0x000fc60003f06270 */
[----:B------:R-:W1:Y:S01]  /*38b0*/  SHFL.DOWN PT, R39, R16, 0x1, R43 ;  /* 0x0820000010277989 */ /* 0x000e6200000e002b */
[----:B0-----:R-:W-:-:S04]  /*38c0*/  SEL R23, R23, RZ, !P2 ;  /* 0x000000ff17177207 */ /* 0x001fc80005000000 */
[----:B------:R-:W-:Y:S02]  /*38d0*/  SEL R23, R23, RZ, !P0 ;  /* 0x000000ff17177207 */ /* 0x000fe40004000000 */
[----:B-1----:R-:W-:Y:S02]  /*38e0*/  SEL R39, R39, RZ, !P0 ;  /* 0x000000ff27277207 */ /* 0x002fe40004000000 */
[----:B------:R-:W-:Y:S01]  /*38f0*/  ISETP.GT.AND P0, PT, R24, R43, PT ;  /* 0x0000002b1800720c */ /* 0x000fe20003f04270 */
[----:B------:R-:W-:Y:S02]  /*3900*/  IMAD.IADD R38, R17, 0x1, R23 ;  /* 0x0000000111267824 */ /* 0x000fe400078e0217 */
[----:B------:R-:W-:Y:S02]  /*3910*/  IMAD.IADD R39, R16, 0x1, R39 ;  /* 0x0000000110277824 */ /* 0x000fe400078e0227 */
[----:B------:R-:W-:Y:S01]  /*3920*/  VIADD R24, R36, 0x4 ;  /* 0x0000000424187836 */ /* 0x000fe20000000000 */
[----:B------:R-:W0:Y:S02]  /*3930*/  SHFL.DOWN PT, R23, R38, 0x2, R43 ;  /* 0x0840000026177989 */ /* 0x000e2400000e002b */
[----:B------:R-:W-:-:S02]  /*3940*/  ISETP.NE.AND P2, PT, R39, RZ, PT ;  /* 0x000000ff2700720c */ /* 0x000fc40003f45270 */
[----:B------:R-:W1:Y:S02]  /*3950*/  SHFL.DOWN PT, R17, R39, 0x2, R43 ;  /* 0x0840000027117989 */ /* 0x000e6400000e002b */
        /* <DEDUP_REMOVED lines=11> */
[----:B-1----:R-:W-:-:S03]  /*3a10*/  SEL R23, R23, RZ, !P0 ;  /* 0x000000ff17177207 */ /* 0x002fc60004000000 */
[----:B------:R-:W-:Y:S02]  /*3a20*/  IMAD.IADD R38, R16, 0x1, R45 ;  /* 0x0000000110267824 */ /* 0x000fe400078e022d */
[----:B------:R-:W-:Y:S02]  /*3a30*/  IMAD.IADD R44, R42, 0x1, R23 ;  /* 0x000000012a2c7824 */ /* 0x000fe400078e0217 */
[----:B------:R-:W-:Y:S01]  /*3a40*/  VIADD R16, R36, 0x8 ;  /* 0x0000000824107836 */ /* 0x000fe20000000000 */
[----:B------:R-:W0:Y:S02]  /*3a50*/  SHFL.DOWN PT, R39, R38, 0x8, R43 ;  /* 0x0900000026277989 */ /* 0x000e2400000e002b */
        /* <DEDUP_REMOVED lines=12> */
[----:B0-----:R-:W-:Y:S02]  /*3b20*/  SEL R39, R39, RZ, !P2 ;  /* 0x000000ff27277207 */ /* 0x001fe40005000000 */
[----:B------:R-:W-:Y:S02]  /*3b30*/  ISETP.NE.AND P2, PT, R20, RZ, PT ;  /* 0x000000ff1400720c */ /* 0x000fe40003f45270 */
[----:B------:R-:W-:-:S02]  /*3b40*/  SEL R39, R39, RZ, !P0 ;  /* 0x000000ff27277207 */ /* 0x000fc40004000000 */
[----:B-1----:R-:W-:-:S03]  /*3b50*/  SEL R38, R38, RZ, !P0 ;  /* 0x000000ff26267207 */ /* 0x002fc60004000000 */
[----:B------:R-:W-:Y:S01]  /*3b60*/  IMAD.IADD R39, R16, 0x1, R39 ;  /* 0x0000000110277824 */ /* 0x000fe200078e0227 */
[----:B------:R-:W-:-:S04]  /*3b70*/  IADD3 R20, PT, PT, R17, R38, R20 ;  /* 0x0000002611147210 */ /* 0x000fc80007ffe014 */
[----:B------:R-:W-:-:S05]  /*3b80*/  SEL R39, R39, RZ, !P2 ;  /* 0x000000ff27277207 */ /* 0x000fca0005000000 */
[----:B------:R-:W-:-:S07]  /*3b90*/  IMAD.IADD R22, R39, 0x1, R22 ;  /* 0x0000000127167824 */ /* 0x000fce00078e0216 */
.L_x_1377:
[----:B------:R-:W-:Y:S05]  /*3ba0*/  @P4 BRA `(.L_x_1294) ;  /* 0xfffffff800d44947 */ /* 0x000fea000383ffff */
.L_x_1290:
[----:B------:R-:W-:Y:S01]  /*3bb0*/  ISETP.NE.AND P2, PT, R36, RZ, PT ;  /* 0x000000ff2400720c */ /* 0x000fe20003f45270 */
[----:B------:R-:W-:Y:S01]  /*3bc0*/  BSSY.RECONVERGENT B0, `(.L_x_1295) ;  /* 0x0000014000007945 */ /* 0x000fe20003800200 */
[----:B------:R-:W-:-:S11]  /*3bd0*/  IMAD.MOV.U32 R21, RZ, RZ, R22 ;  /* 0x000000ffff157224 */ /* 0x000fd600078e0016 */
[----:B------:R-:W0:Y:S01]  /*3be0*/  @!P2 S2R R17, SR_CgaCtaId ;  /* 0x000000000011a919 */ /* 0x000e220000008800 */
[----:B------:R-:W-:-:S04]  /*3bf0*/  @!P2 MOV R16, 0x400 ;  /* 0x000004000010a802 */ /* 0x000fc80000000f00 */
[----:B0-----:R-:W-:Y:S01]  /*3c00*/  @!P2 LEA R24, R17, R16, 0x18 ;  /* 0x000000101118a211 */ /* 0x001fe200078ec0ff */
[----:B------:R-:W-:Y:S06]  /*3c10*/  @P1 BRA `(.L_x_1296) ;  /* 0x0000000000381947 */ /* 0x000fec0003800000 */
[----:B------:R-:W0:Y:S01]  /*3c20*/  S2UR UR6, SR_CgaCtaId ;  /* 0x00000000000679c3 */ /* 0x000e220000008800 */
[C---:B------:R-:W-:Y:S01]  /*3c30*/  ISETP.NE.AND P0, PT, R30.reuse, RZ, PT ;  /* 0x000000ff1e00720c */ /* 0x040fe20003f05270 */
[----:B------:R-:W-:Y:S01]  /*3c40*/  UMOV UR5, 0x400 ;  /* 0x0000040000057882 */ /* 0x000fe20000000000 */
[----:B------:R-:W-:Y:S02]  /*3c50*/  IMAD.IADD R23, R30, 0x1, R20 ;  /* 0x000000011e177824 */ /* 0x000fe400078e0214 */
[----:B------:R-:W-:Y:S01]  /*3c60*/  SEL R16, R22, RZ, !P0 ;  /* 0x000000ff16107207 */ /* 0x000fe20004000000 */
[----:B------:R-:W-:Y:S02]  /*3c70*/  IMAD.MOV.U32 R18, RZ, RZ, 0x65 ;  /* 0x00000065ff127424 */ /* 0x000fe400078e00ff */
[----:B------:R-:W-:Y:S02]  /*3c80*/  IMAD.MOV.U32 R19, RZ, RZ, 0x0 ;  /* 0x00000000ff137424 */ /* 0x000fe400078e00ff */
[----:B------:R-:W-:-:S02]  /*3c90*/  IMAD.IADD R17, R31, 0x1, R16 ;  /* 0x000000011f117824 */ /* 0x000fc400078e0210 */
[----:B------:R-:W-:-:S05]  /*3ca0*/  IMAD.MOV.U32 R16, RZ, RZ, R23 ;  /* 0x000000ffff107224 */ /* 0x000fca00078e0017 */
[----:B------:R1:W-:Y:S01]  /*3cb0*/  ST.E.128.STRONG.GPU desc[UR10][R28.64+0x200], R16 ;  /* 0x000200101c007985 */ /* 0x0003e2000c10fd0a */
[----:B0-----:R-:W-:-:S09]  /*3cc0*/  ULEA UR5, UR6, UR5, 0x18 ;  /* 0x0000000506057291 */ /* 0x001fd2000f8ec0ff */
[----:B------:R1:W-:Y:S04]  /*3cd0*/  STS.64 [UR5+0x68], R22 ;  /* 0x00006816ff007988 */ /* 0x0003e80008000a05 */
[----:B------:R1:W-:Y:S04]  /*3ce0*/  STS [UR5+0x70], R17 ;  /* 0x00007011ff007988 */ /* 0x0003e80008000805 */
[----:B------:R1:W-:Y:S02]  /*3cf0*/  STS [UR5+0x64], R20 ;  /* 0x00006414ff007988 */ /* 0x0003e40008000805 */
.L_x_1296:
[----:B------:R-:W-:Y:S05]  /*3d00*/  BSYNC.RECONVERGENT B0 ;  /* 0x0000000000007941 */ /* 0x000fea0003800200 */
.L_x_1295:
[----:B------:R0:W-:Y:S01]  /*3d10*/  @!P2 STS.64 [R24+0x48], R20 ;  /* 0x000048141800a388 */ /* 0x0001e20000000a00 */
[----:B------:R-:W-:Y:S02]  /*3d20*/  @!P2 IMAD.MOV.U32 R25, RZ, RZ, R20 ;  /* 0x000000ffff19a224 */ /* 0x000fe400078e0014 */
[----:B------:R-:W-:-:S07]  /*3d30*/  @!P2 IMAD.MOV.U32 R35, RZ, RZ, R22 ;  /* 0x000000ffff23a224 */ /* 0x000fce00078e0016 */
.L_x_1284:
[----:B------:R-:W-:Y:S05]  /*3d40*/  WARPSYNC.ALL ;  /* 0x0000000000007948 */ /* 0x000fea0003800000 */
[----:B------:R-:W-:Y:S01]  /*3d50*/  ISETP.NE.AND P0, PT, R0, RZ, PT ;  /* 0x000000ff0000720c */ /* 0x000fe20003f05270 */
[----:B------:R-:W2:Y:S08]  /*3d60*/  S2UR UR5, SR_CgaCtaId ;  /* 0x00000000000579c3 */ /* 0x000eb00000008800 */
[----:B------:R-:W-:Y:S04]  /*3d70*/  BAR.SYNC.DEFER_BLOCKING 0x0 ;  /* 0x0000000000007b1d */ /* 0x000fe80000010000 */
[----:B------:R-:W-:-:S02]  /*3d80*/  @P0 ISETP.NE.AND P1, PT, R25, RZ, PT ;  /* 0x000000ff1900020c */ /* 0x000fc40003f25270 */
[----:B------:R-:W-:Y:S01]  /*3d90*/  ISETP.NE.AND P2, PT, R34, R2, PT ;  /* 0x000000022200720c */ /* 0x000fe20003f45270 */
[----:B------:R-:W-:-:S03]  /*3da0*/  UMOV UR4, 0x400 ;  /* 0x0000040000047882 */ /* 0x000fc60000000000 */
[----:B-1----:R-:W-:-:S05]  /*3db0*/  SEL R22, RZ, 0x1, !P2 ;  /* 0x00000001ff167807 */ /* 0x002fca0005000000 */
[----:B------:R-:W-:Y:S01]  /*3dc0*/  VIADD R46, R22, 0x1 ;  /* 0x00000001162e7836 */ /* 0x000fe20000000000 */
[----:B--2---:R-:W-:-:S09]  /*3dd0*/  ULEA UR8, UR5, UR4, 0x18 ;  /* 0x0000000405087291 */ /* 0x004fd2000f8ec0ff */
[----:B------:R-:W1:Y:S04]  /*3de0*/  @P0 LDS.64 R16, [UR8+0x48] ;  /* 0x00004808ff100984 */ /* 0x000e680008000a00 */
[----:B------:R-:W2:Y:S01]  /*3df0*/  LDS R23, [UR8+0x74] ;  /* 0x00007408ff177984 */ /* 0x000ea20008000800 */
[----:B-1----:R-:W-:Y:S01]  /*3e00*/  @P0 SEL R18, R17, RZ, !P1 ;  /* 0x000000ff11120207 */ /* 0x002fe20004800000 */
[----:B------:R-:W-:Y:S01]  /*3e10*/  @P0 IMAD.IADD R16, R25, 0x1, R16 ;  /* 0x0000000119100824 */ /* 0x000fe200078e0210 */
[----:B------:R-:W-:-:S03]  /*3e20*/  ISETP.NE.AND P1, PT, R2, R4, PT ;  /* 0x000000040200720c */ /* 0x000fc60003f25270 */
[----:B------:R-:W-:Y:S02]  /*3e30*/  @P0 IMAD.IADD R35, R35, 0x1, R18 ;  /* 0x0000000123230824 */ /* 0x000fe400078e0212 */
[----:B------:R-:W-:Y:S01]  /*3e40*/  @P0 IMAD.MOV.U32 R25, RZ, RZ, R16 ;  /* 0x000000ffff190224 */ /* 0x000fe200078e0010 */
[----:B------:R-:W-:Y:S02]  /*3e50*/  ISETP.NE.AND P0, PT, R4, R6, PT ;  /* 0x000000060400720c */ /* 0x000fe40003f05270 */
[----:B------:R-:W-:Y:S01]  /*3e60*/  SEL R18, R35, RZ, !P2 ;  /* 0x000000ff23127207 */ /* 0x000fe20005000000 */
[----:B------:R-:W-:-:S04]  /*3e70*/  IMAD.IADD R49, R22, 0x1, R25 ;  /* 0x0000000116317824 */ /* 0x000fc800078e0219 */
[----:B------:R-:W-:Y:S02]  /*3e80*/  IMAD.IADD R3, R3, 0x1, R18 ;  /* 0x0000000103037824 */ /* 0x000fe400078e0212 */
[----:B------:R-:W-:-:S03]  /*3e90*/  @!P1 IMAD.MOV R46, RZ, RZ, R22 ;  /* 0x000000ffff2e9224 */ /* 0x000fc600078e0216 */
[----:B------:R-:W-:Y:S01]  /*3ea0*/  SEL R16, R3, RZ, !P1 ;  /* 0x000000ff03107207 */ /* 0x000fe20004800000 */
[----:B------:R-:W-:Y:S01]  /*3eb0*/  IMAD.IADD R46, R25, 0x1, R46 ;  /* 0x00000001192e7824 */ /* 0x000fe200078e022e */
[----:B------:R-:W-:-:S03]  /*3ec0*/  ISETP.NE.AND P1, PT, R6, R8, PT ;  /* 0x000000080600720c */ /* 0x000fc60003f25270 */
[----:B------:R-:W-:Y:S02]  /*3ed0*/  IMAD.IADD R5, R5, 0x1, R16 ;  /* 0x0000000105057824 */ /* 0x000fe400078e0210 */
[----:B------:R-:W-:Y:S02]  /*3ee0*/  VIADD R16, R46, 0x1 ;  /* 0x000000012e107836 */ /* 0x000fe40000000000 */
[----:B------:R-:W-:Y:S01]  /*3ef0*/  @!P0 IMAD.MOV R16, RZ, RZ, R46 ;  /* 0x000000ffff108224 */ /* 0x000fe200078e022e */
[----:B------:R-:W-:Y:S02]  /*3f00*/  SEL R18, R5, RZ, !P0 ;  /* 0x000000ff05127207 */ /* 0x000fe40004000000 */
[----:B------:R-:W-:Y:S01]  /*3f10*/  ISETP.NE.AND P0, PT, R8, R10, PT ;  /* 0x0000000a0800720c */ /* 0x000fe20003f05270 */
[----:B------:R-:W-:Y:S02]  /*3f20*/  VIADD R17, R16, 0x1 ;  /* 0x0000000110117836 */ /* 0x000fe40000000000 */
[----:B------:R-:W-:-:S02]  /*3f30*/  IMAD.IADD R7, R7, 0x1, R18 ;  /* 0x0000000107077824 */ /* 0x000fc400078e0212 */
[----:B------:R-:W-:-:S03]  /*3f40*/  @!P1 IMAD.MOV R17, RZ, RZ, R16 ;  /* 0x000000ffff119224 */ /* 0x000fc600078e0210 */
[----:B------:R-:W-:Y:S02]  /*3f50*/  SEL R18, R7, RZ, !P1 ;  /* 0x000000ff07127207 */ /* 0x000fe40004800000 */
[----:B------:R-:W-:-:S03]  /*3f60*/  ISETP.NE.AND P1, PT, R10, R12, PT ;  /* 0x0000000c0a00720c */ /* 0x000fc60003f25270 */
[----:B------:R-:W-:Y:S02]  /*3f70*/  IMAD.IADD R9, R9, 0x1, R18 ;  /* 0x0000000109097824 */ /* 0x000fe400078e0212 */
[----:B------:R-:W-:Y:S02]  /*3f80*/  VIADD R18, R17, 0x1 ;  /* 0x0000000111127836 */ /* 0x000fe40000000000 */
[----:B------:R-:W-:Y:S01]  /*3f90*/  @!P0 IMAD.MOV R18, RZ, RZ, R17 ;  /* 0x000000ffff128224 */ /* 0x000fe200078e0211 */
[----:B0-----:R-:W-:Y:S02]  /*3fa0*/  SEL R20, R9, RZ, !P0 ;  /* 0x000000ff09147207 */ /* 0x001fe40004000000 */
        /* <DEDUP_REMOVED lines=9> */
[----:B------:R-:W-:Y:S02]  /*4040*/  SEL R24, R13, RZ, !P0 ;  /* 0x000000ff0d187207 */ /* 0x000fe40004000000 */
[----:B--2---:R-:W-:Y:S01]  /*4050*/  ISETP.GE.AND P0, PT, R23, 0x101, PT ;  /* 0x000001011700780c */ /* 0x004fe20003f06270 */
[----:B------:R-:W-:Y:S02]  /*4060*/  VIADD R21, R20, 0x1 ;  /* 0x0000000114157836 */ /* 0x000fe40000000000 */
[----:B------:R-:W-:-:S02]  /*4070*/  IMAD.IADD R15, R15, 0x1, R24 ;  /* 0x000000010f0f7824 */ /* 0x000fc400078e0218 */
[----:B------:R-:W-:-:S03]  /*4080*/  @!P1 IMAD.MOV R21, RZ, RZ, R20 ;  /* 0x000000ffff159224 */ /* 0x000fc600078e0214 */
[----:B------:R-:W-:-:S05]  /*4090*/  SEL R24, R15, RZ, !P1 ;  /* 0x000000ff0f187207 */ /* 0x000fca0004800000 */
[----:B------:R-:W-:Y:S01]  /*40a0*/  IMAD.IADD R33, R33, 0x1, R24 ;  /* 0x0000000121217824 */ /* 0x000fe200078e0218 */
[----:B------:R-:W-:Y:S06]  /*40b0*/  @!P0 BRA `(.L_x_1297) ;  /* 0x0000000c00488947 */ /* 0x000fec0003800000 */
[----:B------:R-:W0:Y:S01]  /*40c0*/  LDS R41, [UR8+0x64] ;  /* 0x00006408ff297984 */ /* 0x000e220008000800 */
        /* <DEDUP_REMOVED lines=28> */
[----:B------:R-:W-:Y:S01]  /*4290*/  ISETP.GE.AND P0, PT, R0, R23, PT ;  /* 0x000000170000720c */ /* 0x000fe20003f06270 */
[--C-:B------:R-:W-:Y:S02]  /*42a0*/  @P2 IMAD.IADD R21, R21, 0x1, -R41.reuse ;  /* 0x0000000115152824 */ /* 0x100fe400078e0a29 */
[----:B------:R0:W-:Y:S02]  /*42b0*/  @P6 STS.64 [R17], R8 ;  /* 0x0000000811006388 */ /* 0x0001e40000000a00 */
[----:B------:R-:W-:Y:S01]  /*42c0*/  @P3 IMAD.IADD R20, R20, 0x1, -R41 ;  /* 0x0000000114143824 */ /* 0x000fe200078e0a29 */
[----:B------:R-:W-:Y:S01]  /*42d0*/  @P2 LEA R21, R21, UR8, 0x3 ;  /* 0x0000000815152c11 */ /* 0x000fe2000f8e18ff */
[----:B------:R0:W-:Y:S03]  /*42e0*/  @P5 STS.64 [R18], R10 ;  /* 0x0000000a12005388 */ /* 0x0001e60000000a00 */
[----:B------:R-:W-:Y:S01]  /*42f0*/  @P3 LEA R20, R20, UR8, 0x3 ;  /* 0x0000000814143c11 */ /* 0x000fe2000f8e18ff */
[----:B------:R0:W-:Y:S04]  /*4300*/  @P4 STS.64 [R19], R12 ;  /* 0x0000000c13004388 */ /* 0x0001e80000000a00 */
[----:B------:R0:W-:Y:S04]  /*4310*/  @P3 STS.64 [R20], R14 ;  /* 0x0000000e14003388 */ /* 0x0001e80000000a00 */
[----:B------:R0:W-:Y:S01]  /*4320*/  @P2 STS.64 [R21], R32 ;  /* 0x0000002015002388 */ /* 0x0001e20000000a00 */
[----:B------:R-:W-:Y:S06]  /*4330*/  BAR.SYNC.DEFER_BLOCKING 0x0 ;  /* 0x0000000000007b1d */ /* 0x000fec0000010000 */
[----:B------:R-:W-:Y:S05]  /*4340*/  @P0 EXIT ;  /* 0x000000000000094d */ /* 0x000fea0003800000 */
[----:B0-----:R-:W-:Y:S01]  /*4350*/  LOP3.LUT R2, RZ, R0, RZ, 0x33, !PT ;  /* 0x00000000ff027212 */ /* 0x001fe200078e33ff */
[----:B------:R-:W-:Y:S04]  /*4360*/  BSSY.RECONVERGENT B0, `(.L_x_1298) ;  /* 0x000001a000007945 */ /* 0x000fe80003800200 */
[----:B------:R-:W-:-:S05]  /*4370*/  IMAD.IADD R2, R2, 0x1, R23 ;  /* 0x0000000102027824 */ /* 0x000fca00078e0217 */
[C---:B------:R-:W-:Y:S02]  /*4380*/  LOP3.LUT R3, R2.reuse, 0x300, RZ, 0xc0, !PT ;  /* 0x0000030002037812 */ /* 0x040fe400078ec0ff */
[----:B------:R-:W-:Y:S02]  /*4390*/  ISETP.GE.U32.AND P1, PT, R2, 0x300, PT ;  /* 0x000003000200780c */ /* 0x000fe40003f26070 */
[----:B------:R-:W-:-:S13]  /*43a0*/  ISETP.NE.AND P0, PT, R3, 0x300, PT ;  /* 0x000003000300780c */ /* 0x000fda0003f05270 */
[----:B------:R-:W-:Y:S05]  /*43b0*/  @!P0 BRA `(.L_x_1299) ;  /* 0x0000000000508947 */ /* 0x000fea0003800000 */
[----:B------:R-:W0:Y:S01]  /*43c0*/  LDC.64 R6, c[0x0][0x3a0] ;  /* 0x0000e800ff067b82 */ /* 0x000e220000000a00 */
[----:B------:R-:W-:Y:S01]  /*43d0*/  LEA.HI R2, R2, 0x1, RZ, 0x18 ;  /* 0x0000000102027811 */ /* 0x000fe200078fc0ff */
[C---:B------:R-:W-:Y:S01]  /*43e0*/  IMAD.IADD R11, R0.reuse, 0x1, R41 ;  /* 0x00000001000b7824 */ /* 0x040fe200078e0229 */
[----:B------:R-:W-:-:S03]  /*43f0*/  LEA R10, R0, UR8, 0x3 ;  /* 0x00000008000a7c11 */ /* 0x000fc6000f8e18ff */
[C---:B------:R-:W-:Y:S01]  /*4400*/  IMAD.SHL.U32 R3, R2.reuse, 0x100, RZ ;  /* 0x0000010002037824 */ /* 0x040fe200078e00ff */
[----:B------:R-:W-:Y:S01]  /*4410*/  LOP3.LUT R2, R2, 0x3, RZ, 0xc0, !PT ;  /* 0x0000000302027812 */ /* 0x000fe200078ec0ff */
[----:B------:R-:W1:Y:S03]  /*4420*/  LDC.64 R8, c[0x0][0x398] ;  /* 0x0000e600ff087b82 */ /* 0x000e660000000a00 */
[----:B------:R-:W-:Y:S01]  /*4430*/  LOP3.LUT R3, R3, 0x300, RZ, 0xc0, !PT ;  /* 0x0000030003037812 */ /* 0x000fe200078ec0ff */
[----:B------:R-:W-:-:S04]  /*4440*/  IMAD.MOV R12, RZ, RZ, -R2 ;  /* 0x000000ffff0c7224 */ /* 0x000fc800078e0a02 */
[----:B------:R-:W-:-:S07]  /*4450*/  IMAD.IADD R0, R0, 0x1, R3 ;  /* 0x0000000100007824 */ /* 0x000fce00078e0203 */
.L_x_1300:
[----:B--2---:R2:W3:Y:S01]  /*4460*/  LDS.64 R14, [R10] ;  /* 0x000000000a0e7984 */ /* 0x0044e20000000a00 */
[----:B-1----:R-:W-:-:S04]  /*4470*/  IMAD.WIDE R4, R11, 0x4, R8 ;  /* 0x000000040b047825 */ /* 0x002fc800078e0208 */
[----:B0-----:R-:W-:-:S04]  /*4480*/  IMAD.WIDE R2, R11, 0x4, R6 ;  /* 0x000000040b027825 */ /* 0x001fc800078e0206 */
[----:B------:R-:W-:Y:S02]  /*4490*/  VIADD R12, R12, 0x1 ;  /* 0x000000010c0c7836 */ /* 0x000fe40000000000 */
[----:B------:R-:W-:Y:S02]  /*44a0*/  VIADD R11, R11, 0x100 ;  /* 0x000001000b0b7836 */ /* 0x000fe40000000000 */
[----:B--2---:R-:W-:Y:S01]  /*44b0*/  VIADD R10, R10, 0x800 ;  /* 0x000008000a0a7836 */ /* 0x004fe20000000000 */
[----:B------:R-:W-:Y:S01]  /*44c0*/  ISETP.NE.AND P0, PT, R12, RZ, PT ;  /* 0x000000ff0c00720c */ /* 0x000fe20003f05270 */
[----:B---3--:R2:W-:Y:S04]  /*44d0*/  STG.E desc[UR10][R4.64], R14 ;  /* 0x0000000e04007986 */ /* 0x0085e8000c10190a */
[----:B------:R2:W-:Y:S08]  /*44e0*/  STG.E desc[UR10][R2.64], R15 ;  /* 0x0000000f02007986 */ /* 0x0005f0000c10190a */
[----:B------:R-:W-:Y:S05]  /*44f0*/  @P0 BRA `(.L_x_1300) ;  /* 0xfffffffc00d80947 */ /* 0x000fea000383ffff */
.L_x_1299:
[----:B------:R-:W-:Y:S05]  /*4500*/  BSYNC.RECONVERGENT B0 ;  /* 0x0000000000007941 */ /* 0x000fea0003800200 */
.L_x_1298:
[----:B------:R-:W-:Y:S05]  /*4510*/  @!P1 EXIT ;  /* 0x000000000000994d */ /* 0x000fea0003800000 */
[----:B------:R-:W0:Y:S01]  /*4520*/  LDCU.64 UR4, c[0x0][0x398] ;  /* 0x00007300ff0477ac */ /* 0x000e220008000a00 */
[----:B--2---:R-:W-:Y:S01]  /*4530*/  IMAD.IADD R2, R23, 0x1, -R0 ;  /* 0x0000000117027824 */ /* 0x004fe200078e0a00 */
[C---:B------:R-:W-:Y:S01]  /*4540*/  LEA R22, R0.reuse, UR8, 0x3 ;  /* 0x0000000800167c11 */ /* 0x040fe2000f8e18ff */
[----:B------:R-:W-:Y:S01]  /*4550*/  BSSY.RECONVERGENT B0, `(.L_x_1301) ;  /* 0x0000051000007945 */ /* 0x000fe20003800200 */
[----:B------:R-:W1:Y:S01]  /*4560*/  LDCU.64 UR6, c[0x0][0x3a0] ;  /* 0x00007400ff0677ac */ /* 0x000e620008000a00 */
[----:B------:R-:W-:Y:S01]  /*4570*/  IMAD.IADD R41, R0, 0x1, R41 ;  /* 0x0000000100297824 */ /* 0x000fe200078e0229 */
[----:B------:R-:W-:Y:S01]  /*4580*/  ISETP.GT.AND P1, PT, R2, 0xc00, PT ;  /* 0x00000c000200780c */ /* 0x000fe20003f24270 */
[----:B------:R-:W-:Y:S01]  /*4590*/  VIADD R22, R22, 0x1000 ;  /* 0x0000100016167836 */ /* 0x000fe20000000000 */
[----:B------:R-:W-:Y:S01]  /*45a0*/  PLOP3.LUT P0, PT, PT, PT, PT, 0x80, 0x8 ;  /* 0x000000000008781c */ /* 0x000fe20003f0f070 */
[----:B0-----:R-:W-:Y:S02]  /*45b0*/  UIADD3 UR4, UP0, UPT, UR4, 0x800, URZ ;  /* 0x0000080004047890 */ /* 0x001fe4000ff1e0ff */
[----:B-1----:R-:W-:-:S02]  /*45c0*/  UIADD3 UR6, UP1, UPT, UR6, 0x800, URZ ;  /* 0x0000080006067890 */ /* 0x002fc4000ff3e0ff */
[----:B------:R-:W-:Y:S02]  /*45d0*/  UIADD3.X UR5, UPT, UPT, URZ, UR5, URZ, UP0, !UPT ;  /* 0x00000005ff057290 */ /* 0x000fe400087fe4ff */
[----:B------:R-:W-:Y:S01]  /*45e0*/  IMAD.U32 R4, RZ, RZ, UR4 ;  /* 0x00000004ff047e24 */ /* 0x000fe2000f8e00ff */
[----:B------:R-:W-:Y:S01]  /*45f0*/  UIADD3.X UR7, UPT, UPT, URZ, UR7, URZ, UP1, !UPT ;  /* 0x00000007ff077290 */ /* 0x000fe20008ffe4ff */
[----:B------:R-:W-:Y:S02]  /*4600*/  IMAD.U32 R2, RZ, RZ, UR6 ;  /* 0x00000006ff027e24 */ /* 0x000fe4000f8e00ff */
[----:B------:R-:W-:-:S03]  /*4610*/  IMAD.U32 R5, RZ, RZ, UR5 ;  /* 0x00000005ff057e24 */ /* 0x000fc6000f8e00ff */
[----:B------:R-:W-:Y:S01]  /*4620*/  IMAD.U32 R3, RZ, RZ, UR7 ;  /* 0x00000007ff037e24 */ /* 0x000fe2000f8e00ff */
[----:B------:R-:W-:Y:S06]  /*4630*/  @!P1 BRA `(.L_x_1302) ;  /* 0x0000000400089947 */ /* 0x000fec0003800000 */
[----:B------:R-:W-:Y:S01]  /*4640*/  PLOP3.LUT P0, PT, PT, PT, PT, 0x8, 0x80 ;  /* 0x000000000080781c */ /* 0x000fe20003f0e170 */
[----:B------:R-:W-:-:S12]  /*4650*/  VIADD R43, R23, 0xfffff400 ;  /* 0xfffff400172b7836 */ /* 0x000fd80000000000 */
.L_x_1303:
[----:B-1----:R-:W0:Y:S01]  /*4660*/  LDS.64 R36, [R22+-0x1000] ;  /* 0xfff0000016247984 */ /* 0x002e220000000a00 */
[----:B------:R-:W-:-:S03]  /*4670*/  IMAD.WIDE R44, R41, 0x4, R4 ;  /* 0x00000004292c7825 */ /* 0x000fc600078e0204 */
[----:B------:R-:W1:Y:S01]  /*4680*/  LDS.64 R48, [R22+-0x800] ;  /* 0xfff8000016307984 */ /* 0x000e620000000a00 */
[----:B------:R-:W-:-:S03]  /*4690*/  IMAD.WIDE R18, R41, 0x4, R2 ;  /* 0x0000000429127825 */ /* 0x000fc600078e0202 */
[----:B------:R-:W2:Y:S01]  /*46a0*/  LDS.64 R46, [R22] ;  /* 0x00000000162e7984 */ /* 0x000ea20000000a00 */
[----:B------:R-:W-:Y:S02]  /*46b0*/  VIADD R39, R41, 0x400 ;  /* 0x0000040029277836 */ /* 0x000fe40000000000 */
[----:B------:R-:W-:Y:S01]  /*46c0*/  VIADD R0, R0, 0x1000 ;  /* 0x0000100000007836 */ /* 0x000fe20000000000 */
[----:B------:R-:W3:Y:S04]  /*46d0*/  LDS.64 R6, [R22+0x800] ;  /* 0x0008000016067984 */ /* 0x000ee80000000a00 */
[----:B------:R-:W4:Y:S01]  /*46e0*/  LDS.64 R8, [R22+0x1000] ;  /* 0x0010000016087984 */ /* 0x000f220000000a00 */
[----:B------:R-:W-:-:S03]  /*46f0*/  ISETP.GE.AND P1, PT, R0, R43, PT ;  /* 0x0000002b0000720c */ /* 0x000fc60003f26270 */
[----:B------:R-:W5:Y:S04]  /*4700*/  LDS.64 R10, [R22+0x1800] ;  /* 0x00180000160a7984 */ /* 0x000f680000000a00 */
        /* <DEDUP_REMOVED lines=9> */
[----:B------:R1:W5:Y:S04]  /*47a0*/  LDS.64 R34, [R22+0x6800] ;  /* 0x0068000016227984 */ /* 0x0003680000000a00 */
[----:B0-----:R-:W-:Y:S04]  /*47b0*/  STG.E desc[UR10][R44.64+-0x800], R36 ;  /* 0xfff800242c007986 */ /* 0x001fe8000c10190a */
[----:B------:R0:W-:Y:S01]  /*47c0*/  STG.E desc[UR10][R18.64+-0x800], R37 ;  /* 0xfff8002512007986 */ /* 0x0001e2000c10190a */
[----:B-1----:R-:W-:-:S03]  /*47d0*/  VIADD R22, R22, 0x8000 ;  /* 0x0000800016167836 */ /* 0x002fc60000000000 */
[----:B------:R-:W-:Y:S04]  /*47e0*/  STG.E desc[UR10][R44.64+-0x400], R48 ;  /* 0xfffc00302c007986 */ /* 0x000fe8000c10190a */
[----:B------:R1:W-:Y:S01]  /*47f0*/  STG.E desc[UR10][R18.64+-0x400], R49 ;  /* 0xfffc003112007986 */ /* 0x0003e2000c10190a */
[----:B0-----:R-:W-:-:S03]  /*4800*/  IMAD.WIDE R36, R39, 0x4, R4 ;  /* 0x0000000427247825 */ /* 0x001fc600078e0204 */
[----:B--2---:R-:W-:Y:S01]  /*4810*/  STG.E desc[UR10][R44.64], R46 ;  /* 0x0000002e2c007986 */ /* 0x004fe2000c10190a */
[----:B------:R-:W-:-:S03]  /*4820*/  IMAD.WIDE R38, R39, 0x4, R2 ;  /* 0x0000000427267825 */ /* 0x000fc600078e0202 */
[----:B------:R0:W-:Y:S01]  /*4830*/  STG.E desc[UR10][R18.64], R47 ;  /* 0x0000002f12007986 */ /* 0x0001e2000c10190a */
[----:B-1----:R-:W-:-:S03]  /*4840*/  VIADD R49, R41, 0x800 ;  /* 0x0000080029317836 */ /* 0x002fc60000000000 */
[----:B---3--:R1:W-:Y:S04]  /*4850*/  STG.E desc[UR10][R44.64+0x400], R6 ;  /* 0x000400062c007986 */ /* 0x0083e8000c10190a */
[----:B------:R2:W-:Y:S04]  /*4860*/  STG.E desc[UR10][R18.64+0x400], R7 ;  /* 0x0004000712007986 */ /* 0x0005e8000c10190a */
[----:B----4-:R-:W-:Y:S01]  /*4870*/  STG.E desc[UR10][R36.64+-0x800], R8 ;  /* 0xfff8000824007986 */ /* 0x010fe2000c10190a */
[----:B0-----:R-:W-:-:S03]  /*4880*/  IMAD.WIDE R46, R49, 0x4, R4 ;  /* 0x00000004312e7825 */ /* 0x001fc600078e0204 */
[----:B------:R0:W-:Y:S01]  /*4890*/  STG.E desc[UR10][R38.64+-0x800], R9 ;  /* 0xfff8000926007986 */ /* 0x0001e2000c10190a */
[----:B-1----:R-:W-:-:S03]  /*48a0*/  IMAD.WIDE R44, R49, 0x4, R2 ;  /* 0x00000004312c7825 */ /* 0x002fc600078e0202 */
[----:B-----5:R1:W-:Y:S01]  /*48b0*/  STG.E desc[UR10][R36.64+-0x400], R10 ;  /* 0xfffc000a24007986 */ /* 0x0203e2000c10190a */
[C---:B--2---:R-:W-:Y:S02]  /*48c0*/  VIADD R19, R41.reuse, 0xc00 ;  /* 0x00000c0029137836 */ /* 0x044fe40000000000 */
[----:B------:R-:W-:Y:S01]  /*48d0*/  VIADD R41, R41, 0x1000 ;  /* 0x0000100029297836 */ /* 0x000fe20000000000 */
[----:B------:R1:W-:Y:S01]  /*48e0*/  STG.E desc[UR10][R38.64+-0x400], R11 ;  /* 0xfffc000b26007986 */ /* 0x0003e2000c10190a */
[----:B------:R-:W-:-:S03]  /*48f0*/  IMAD.WIDE R6, R19, 0x4, R4 ;  /* 0x0000000413067825 */ /* 0x000fc600078e0204 */
[----:B------:R1:W-:Y:S01]  /*4900*/  STG.E desc[UR10][R36.64], R12 ;  /* 0x0000000c24007986 */ /* 0x0003e2000c10190a */
[----:B0-----:R-:W-:-:S03]  /*4910*/  IMAD.WIDE R8, R19, 0x4, R2 ;  /* 0x0000000413087825 */ /* 0x001fc600078e0202 */
[----:B------:R1:W-:Y:S04]  /*4920*/  STG.E desc[UR10][R38.64], R13 ;  /* 0x0000000d26007986 */ /* 0x0003e8000c10190a */
        /* <DEDUP_REMOVED lines=17> */
[----:B------:R1:W-:Y:S01]  /*4a40*/  STG.E desc[UR10][R8.64+0x400], R35 ;  /* 0x0004002308007986 */ /* 0x0003e2000c10190a */
[----:B------:R-:W-:Y:S05]  /*4a50*/  @!P1 BRA `(.L_x_1303) ;  /* 0xfffffffc00009947 */ /* 0x000fea000383ffff */
.L_x_1302:
[----:B------:R-:W-:Y:S05]  /*4a60*/  BSYNC.RECONVERGENT B0 ;  /* 0x0000000000007941 */ /* 0x000fea0003800200 */
.L_x_1301:
[----:B-1----:R-:W-:Y:S01]  /*4a70*/  IMAD.IADD R6, R23, 0x1, -R0 ;  /* 0x0000000117067824 */ /* 0x002fe200078e0a00 */
[----:B------:R-:W-:Y:S04]  /*4a80*/  BSSY.RECONVERGENT B0, `(.L_x_1304) ;  /* 0x0000024000007945 */ /* 0x000fe80003800200 */
[----:B------:R-:W-:-:S13]  /*4a90*/  ISETP.GT.AND P1, PT, R6, 0x400, PT ;  /* 0x000004000600780c */ /* 0x000fda0003f24270 */
[----:B------:R-:W-:Y:S05]  /*4aa0*/  @!P1 BRA `(.L_x_1305) ;  /* 0x0000000000849947 */ /* 0x000fea0003800000 */
[----:B------:R-:W0:Y:S01]  /*4ab0*/  LDS.64 R14, [R22+-0x1000] ;  /* 0xfff00000160e7984 */ /* 0x000e220000000a00 */
[C---:B------:R-:W-:Y:S01]  /*4ac0*/  IMAD.WIDE R6, R41.reuse, 0x4, R4 ;  /* 0x0000000429067825 */ /* 0x040fe200078e0204 */
[----:B------:R-:W-:Y:S02]  /*4ad0*/  PLOP3.LUT P0, PT, PT, PT, PT, 0x8, 0x80 ;  /* 0x000000000080781c */ /* 0x000fe40003f0e170 */
[----:B------:R-:W1:Y:S01]  /*4ae0*/  LDS.64 R16, [R22+-0x800] ;  /* 0xfff8000016107984 */ /* 0x000e620000000a00 */
[----:B------:R-:W-:-:S03]  /*4af0*/  IMAD.WIDE R8, R41, 0x4, R2 ;  /* 0x0000000429087825 */ /* 0x000fc600078e0202 */
[----:B------:R-:W2:Y:S01]  /*4b00*/  LDS.64 R18, [R22] ;  /* 0x0000000016127984 */ /* 0x000ea20000000a00 */
[----:B------:R-:W-:Y:S02]  /*4b10*/  VIADD R13, R41, 0x400 ;  /* 0x00000400290d7836 */ /* 0x000fe40000000000 */
[----:B------:R-:W-:Y:S01]  /*4b20*/  VIADD R0, R0, 0x800 ;  /* 0x0000080000007836 */ /* 0x000fe20000000000 */
[----:B------:R-:W3:Y:S01]  /*4b30*/  LDS.64 R20, [R22+0x800] ;  /* 0x0008000016147984 */ /* 0x000ee20000000a00 */
[----:B------:R-:W-:-:S03]  /*4b40*/  IMAD.WIDE R10, R13, 0x4, R4 ;  /* 0x000000040d0a7825 */ /* 0x000fc600078e0204 */
[----:B------:R-:W4:Y:S01]  /*4b50*/  LDS.64 R24, [R22+0x1000] ;  /* 0x0010000016187984 */ /* 0x000f220000000a00 */
[----:B------:R-:W-:-:S03]  /*4b60*/  IMAD.WIDE R12, R13, 0x4, R2 ;  /* 0x000000040d0c7825 */ /* 0x000fc600078e0202 */
[----:B------:R-:W5:Y:S01]  /*4b70*/  LDS.64 R26, [R22+0x1800] ;  /* 0x00180000161a7984 */ /* 0x000f620000000a00 */
[----:B------:R-:W-:-:S03]  /*4b80*/  VIADD R41, R41, 0x800 ;  /* 0x0000080029297836 */ /* 0x000fc60000000000 */
[----:B------:R-:W5:Y:S04]  /*4b90*/  LDS.64 R28, [R22+0x2000] ;  /* 0x00200000161c7984 */ /* 0x000f680000000a00 */
[----:B------:R0:W5:Y:S02]  /*4ba0*/  LDS.64 R30, [R22+0x2800] ;  /* 0x00280000161e7984 */ /* 0x0001640000000a00 */
[----:B0-----:R-:W-:Y:S02]  /*4bb0*/  VIADD R22, R22, 0x4000 ;  /* 0x0000400016167836 */ /* 0x001fe40000000000 */
[----:B------:R0:W-:Y:S04]  /*4bc0*/  STG.E desc[UR10][R6.64+-0x800], R14 ;  /* 0xfff8000e06007986 */ /* 0x0001e8000c10190a */
[----:B------:R0:W-:Y:S04]  /*4bd0*/  STG.E desc[UR10][R8.64+-0x800], R15 ;  /* 0xfff8000f08007986 */ /* 0x0001e8000c10190a */
[----:B-1----:R0:W-:Y:S04]  /*4be0*/  STG.E desc[UR10][R6.64+-0x400], R16 ;  /* 0xfffc001006007986 */ /* 0x0021e8000c10190a */
[----:B------:R0:W-:Y:S04]  /*4bf0*/  STG.E desc[UR10][R8.64+-0x400], R17 ;  /* 0xfffc001108007986 */ /* 0x0001e8000c10190a */
[----:B--2---:R0:W-:Y:S04]  /*4c00*/  STG.E desc[UR10][R6.64], R18 ;  /* 0x0000001206007986 */ /* 0x0041e8000c10190a */
[----:B------:R0:W-:Y:S04]  /*4c10*/  STG.E desc[UR10][R8.64], R19 ;  /* 0x0000001308007986 */ /* 0x0001e8000c10190a */
[----:B---3--:R0:W-:Y:S04]  /*4c20*/  STG.E desc[UR10][R6.64+0x400], R20 ;  /* 0x0004001406007986 */ /* 0x0081e8000c10190a */
[----:B------:R0:W-:Y:S04]  /*4c30*/  STG.E desc[UR10][R8.64+0x400], R21 ;  /* 0x0004001508007986 */ /* 0x0001e8000c10190a */
[----:B----4-:R0:W-:Y:S04]  /*4c40*/  STG.E desc[UR10][R10.64+-0x800], R24 ;  /* 0xfff800180a007986 */ /* 0x0101e8000c10190a */
[----:B------:R0:W-:Y:S04]  /*4c50*/  STG.E desc[UR10][R12.64+-0x800], R25 ;  /* 0xfff800190c007986 */ /* 0x0001e8000c10190a */
[----:B-----5:R0:W-:Y:S04]  /*4c60*/  STG.E desc[UR10][R10.64+-0x400], R26 ;  /* 0xfffc001a0a007986 */ /* 0x0201e8000c10190a */
[----:B------:R0:W-:Y:S04]  /*4c70*/  STG.E desc[UR10][R12.64+-0x400], R27 ;  /* 0xfffc001b0c007986 */ /* 0x0001e8000c10190a */
[----:B------:R0:W-:Y:S04]  /*4c80*/  STG.E desc[UR10][R10.64], R28 ;  /* 0x0000001c0a007986 */ /* 0x0001e8000c10190a */
[----:B------:R0:W-:Y:S04]  /*4c90*/  STG.E desc[UR10][R12.64], R29 ;  /* 0x0000001d0c007986 */ /* 0x0001e8000c10190a */
[----:B------:R0:W-:Y:S04]  /*4ca0*/  STG.E desc[UR10][R10.64+0x400], R30 ;  /* 0x0004001e0a007986 */ /* 0x0001e8000c10190a */
[----:B------:R0:W-:Y:S02]  /*4cb0*/  STG.E desc[UR10][R12.64+0x400], R31 ;  /* 0x0004001f0c007986 */ /* 0x0001e4000c10190a */
.L_x_1305:
[----:B------:R-:W-:Y:S05]  /*4cc0*/  BSYNC.RECONVERGENT B0 ;  /* 0x0000000000007941 */ /* 0x000fea0003800200 */
.L_x_1304:
[----:B------:R-:W-:-:S13]  /*4cd0*/  ISETP.LT.OR P0, PT, R0, R23, P0 ;  /* 0x000000170000720c */ /* 0x000fda0000701670 */
[----:B------:R-:W-:Y:S05]  /*4ce0*/  @!P0 EXIT ;  /* 0x000000000000894d */ /* 0x000fea0003800000 */
[----:B0-----:R-:W0:Y:S01]  /*4cf0*/  LDS.64 R6, [R22+-0x1000] ;  /* 0xfff0000016067984 */ /* 0x001e220000000a00 */
[----:B------:R-:W-:-:S03]  /*4d00*/  IMAD.WIDE R4, R41, 0x4, R4 ;  /* 0x0000000429047825 */ /* 0x000fc600078e0204 */
[----:B------:R-:W1:Y:S01]  /*4d10*/  LDS.64 R8, [R22+-0x800] ;  /* 0xfff8000016087984 */ /* 0x000e620000000a00 */
[----:B------:R-:W-:-:S03]  /*4d20*/  IMAD.WIDE R2, R41, 0x4, R2 ;  /* 0x0000000429027825 */ /* 0x000fc600078e0202 */
[----:B------:R-:W2:Y:S04]  /*4d30*/  LDS.64 R10, [R22] ;  /* 0x00000000160a7984 */ /* 0x000ea80000000a00 */
[----:B------:R-:W3:Y:S04]  /*4d40*/  LDS.64 R12, [R22+0x800] ;  /* 0x00080000160c7984 */ /* 0x000ee80000000a00 */
[----:B0-----:R-:W-:Y:S04]  /*4d50*/  STG.E desc[UR10][R4.64+-0x800], R6 ;  /* 0xfff8000604007986 */ /* 0x001fe8000c10190a */
[----:B------:R-:W-:Y:S04]  /*4d60*/  STG.E desc[UR10][R2.64+-0x800], R7 ;  /* 0xfff8000702007986 */ /* 0x000fe8000c10190a */
[----:B-1----:R-:W-:Y:S04]  /*4d70*/  STG.E desc[UR10][R4.64+-0x400], R8 ;  /* 0xfffc000804007986 */ /* 0x002fe8000c10190a */
[----:B------:R-:W-:Y:S04]  /*4d80*/  STG.E desc[UR10][R2.64+-0x400], R9 ;  /* 0xfffc000902007986 */ /* 0x000fe8000c10190a */
[----:B--2---:R-:W-:Y:S04]  /*4d90*/  STG.E desc[UR10][R4.64], R10 ;  /* 0x0000000a04007986 */ /* 0x004fe8000c10190a */
[----:B------:R-:W-:Y:S04]  /*4da0*/  STG.E desc[UR10][R2.64], R11 ;  /* 0x0000000b02007986 */ /* 0x000fe8000c10190a */
[----:B---3--:R-:W-:Y:S04]  /*4db0*/  STG.E desc[UR10][R4.64+0x400], R12 ;  /* 0x0004000c04007986 */ /* 0x008fe8000c10190a */
[----:B------:R-:W-:Y:S01]  /*4dc0*/  STG.E desc[UR10][R2.64+0x400], R13 ;  /* 0x0004000d02007986 */ /* 0x000fe2000c10190a */
[----:B------:R-:W-:Y:S05]  /*4dd0*/  EXIT ;  /* 0x000000000000794d */ /* 0x000fea0003800000 */
.L_x_1297:
[----:B------:R-:W-:Y:S02]  /*4de0*/  ISETP.NE.AND P5, PT, R34, R2, PT ;  /* 0x000000022200720c */ /* 0x000fe40003fa5270 */
[----:B------:R-:W-:Y:S02]  /*4df0*/  ISETP.NE.AND P0, PT, R2, R4, PT ;  /* 0x000000040200720c */ /* 0x000fe40003f05270 */
[----:B------:R-:W-:Y:S02]  /*4e00*/  ISETP.NE.AND P1, PT, R4, R6, PT ;  /* 0x000000060400720c */ /* 0x000fe40003f25270 */
[----:B------:R-:W-:Y:S02]  /*4e10*/  ISETP.NE.AND P2, PT, R6, R8, PT ;  /* 0x000000080600720c */ /* 0x000fe40003f45270 */
[----:B------:R-:W-:Y:S02]  /*4e20*/  ISETP.NE.AND P3, PT, R8, R10, PT ;  /* 0x0000000a0800720c */ /* 0x000fe40003f65270 */
[----:B------:R-:W-:-:S02]  /*4e30*/  ISETP.NE.AND P4, PT, R10, R12, PT ;  /* 0x0000000c0a00720c */ /* 0x000fc40003f85270 */
[----:B------:R-:W-:Y:S01]  /*4e40*/  ISETP.NE.AND P6, PT, R12, R14, PT ;  /* 0x0000000e0c00720c */ /* 0x000fe20003fc5270 */
[----:B------:R-:W0:Y:S08]  /*4e50*/  @P5 LDC.64 R30, c[0x0][0x398] ;  /* 0x0000e600ff1e5b82 */ /* 0x000e300000000a00 */
[----:B------:R-:W1:Y:S08]  /*4e60*/  @P5 LDC.64 R28, c[0x0][0x3a0] ;  /* 0x0000e800ff1c5b82 */ /* 0x000e700000000a00 */
[----:B------:R-:W2:Y:S08]  /*4e70*/  @P0 LDC.64 R22, c[0x0][0x398] ;  /* 0x0000e600ff160b82 */ /* 0x000eb00000000a00 */
[----:B------:R-:W3:Y:S01]  /*4e80*/  @P0 LDC.64 R26, c[0x0][0x3a0] ;  /* 0x0000e800ff1a0b82 */ /* 0x000ee20000000a00 */
[----:B0-----:R-:W-:-:S05]  /*4e90*/  @P5 IMAD.WIDE R42, R25, 0x4, R30 ;  /* 0x00000004192a5825 */ /* 0x001fca00078e021e */
[----:B------:R-:W-:Y:S02]  /*4ea0*/  @P5 STG.E desc[UR10][R42.64], R34 ;  /* 0x000000222a005986 */ /* 0x000fe4000c10190a */
[----:B------:R-:W0:Y:S01]  /*4eb0*/  @P1 LDC.64 R40, c[0x0][0x398] ;  /* 0x0000e600ff281b82 */ /* 0x000e220000000a00 */
[----:B-1----:R-:W-:-:S05]  /*4ec0*/  @P5 IMAD.WIDE R44, R25, 0x4, R28 ;  /* 0x00000004192c5825 */ /* 0x002fca00078e021c */
[----:B------:R1:W-:Y:S01]  /*4ed0*/  @P5 STG.E desc[UR10][R44.64], R35 ;  /* 0x000000232c005986 */ /* 0x0003e2000c10190a */
[----:B------:R-:W-:Y:S01]  /*4ee0*/  ISETP.NE.AND P5, PT, R14, R32, PT ;  /* 0x000000200e00720c */ /* 0x000fe20003fa5270 */
[----:B------:R-:W4:Y:S01]  /*4ef0*/  @P1 LDC.64 R38, c[0x0][0x3a0] ;  /* 0x0000e800ff261b82 */ /* 0x000f220000000a00 */
[----:B--2---:R-:W-:-:S05]  /*4f00*/  @P0 IMAD.WIDE R52, R49, 0x4, R22 ;  /* 0x0000000431340825 */ /* 0x004fca00078e0216 */
[----:B------:R2:W-:Y:S02]  /*4f10*/  @P0 STG.E desc[UR10][R52.64], R2 ;  /* 0x0000000234000986 */ /* 0x0005e4000c10190a */
[----:B------:R-:W5:Y:S01]  /*4f20*/  @P2 LDC.64 R30, c[0x0][0x398] ;  /* 0x0000e600ff1e2b82 */ /* 0x000f620000000a00 */
[----:B---3--:R-:W-:-:S05]  /*4f30*/  @P0 IMAD.WIDE R48, R49, 0x4, R26 ;  /* 0x0000000431300825 */ /* 0x008fca00078e021a */
[----:B------:R2:W-:Y:S01]  /*4f40*/  @P0 STG.E desc[UR10][R48.64], R3 ;  /* 0x0000000330000986 */ /* 0x0005e2000c10190a */
[----:B------:R-:W-:Y:S01]  /*4f50*/  ISETP.NE.AND P0, PT, R32, R37, PT ;  /* 0x000000252000720c */ /* 0x000fe20003f05270 */
[----:B------:R-:W3:Y:S01]  /*4f60*/  @P2 LDC.64 R22, c[0x0][0x3a0] ;  /* 0x0000e800ff162b82 */ /* 0x000ee20000000a00 */
[----:B0-----:R-:W-:-:S05]  /*4f70*/  @P1 IMAD.WIDE R50, R46, 0x4, R40 ;  /* 0x000000042e321825 */ /* 0x001fca00078e0228 */
[----:B------:R2:W-:Y:S02]  /*4f80*/  @P1 STG.E desc[UR10][R50.64], R4 ;  /* 0x0000000432001986 */ /* 0x0005e4000c10190a */
[----:B------:R-:W0:Y:S01]  /*4f90*/  @P3 LDC.64 R28, c[0x0][0x398] ;  /* 0x0000e600ff1c3b82 */ /* 0x000e220000000a00 */
[----:B----4-:R-:W-:-:S05]  /*4fa0*/  @P1 IMAD.WIDE R46, R46, 0x4, R38 ;  /* 0x000000042e2e1825 */ /* 0x010fca00078e0226 */
[----:B------:R2:W-:Y:S02]  /*4fb0*/  @P1 STG.E desc[UR10][R46.64], R5 ;  /* 0x000000052e001986 */ /* 0x0005e4000c10190a */
[----:B------:R-:W4:Y:S01]  /*4fc0*/  @P3 LDC.64 R26, c[0x0][0x3a0] ;  /* 0x0000e800ff1a3b82 */ /* 0x000f220000000a00 */
[----:B-----5:R-:W-:-:S05]  /*4fd0*/  @P2 IMAD.WIDE R30, R16, 0x4, R30 ;  /* 0x00000004101e2825 */ /* 0x020fca00078e021e */
[----:B------:R2:W-:Y:S02]  /*4fe0*/  @P2 STG.E desc[UR10][R30.64], R6 ;  /* 0x000000061e002986 */ /* 0x0005e4000c10190a */
[----:B------:R-:W5:Y:S01]  /*4ff0*/  @P4 LDC.64 R24, c[0x0][0x398] ;  /* 0x0000e600ff184b82 */ /* 0x000f620000000a00 */
[----:B---3--:R-:W-:-:S05]  /*5000*/  @P2 IMAD.WIDE R22, R16, 0x4, R22 ;  /* 0x0000000410162825 */ /* 0x008fca00078e0216 */
[----:B------:R2:W-:Y:S02]  /*5010*/  @P2 STG.E desc[UR10][R22.64], R7 ;  /* 0x0000000716002986 */ /* 0x0005e4000c10190a */
[----:B-1----:R-:W1:Y:S01]  /*5020*/  @P4 LDC.64 R44, c[0x0][0x3a0] ;  /* 0x0000e800ff2c4b82 */ /* 0x002e620000000a00 */
[----:B0-----:R-:W-:-:S05]  /*5030*/  @P3 IMAD.WIDE R28, R17, 0x4, R28 ;  /* 0x00000004111c3825 */ /* 0x001fca00078e021c */
[----:B------:R2:W-:Y:S02]  /*5040*/  @P3 STG.E desc[UR10][R28.64], R8 ;  /* 0x000000081c003986 */ /* 0x0005e4000c10190a */
[----:B------:R-:W0:Y:S01]  /*5050*/  @P6 LDC.64 R42, c[0x0][0x398] ;  /* 0x0000e600ff2a6b82 */ /* 0x000e220000000a00 */
[----:B----4-:R-:W-:-:S05]  /*5060*/  @P3 IMAD.WIDE R26, R17, 0x4, R26 ;  /* 0x00000004111a3825 */ /* 0x010fca00078e021a */
[----:B------:R2:W-:Y:S02]  /*5070*/  @P3 STG.E desc[UR10][R26.64], R9 ;  /* 0x000000091a003986 */ /* 0x0005e4000c10190a */
[----:B------:R-:W3:Y:S01]  /*5080*/  @P6 LDC.64 R34, c[0x0][0x3a0] ;  /* 0x0000e800ff226b82 */ /* 0x000ee20000000a00 */
[----:B-----5:R-:W-:-:S05]  /*5090*/  @P4 IMAD.WIDE R24, R18, 0x4, R24 ;  /* 0x0000000412184825 */ /* 0x020fca00078e0218 */
[----:B------:R2:W-:Y:S02]  /*50a0*/  @P4 STG.E desc[UR10][R24.64], R10 ;  /* 0x0000000a18004986 */ /* 0x0005e4000c10190a */
[----:B------:R-:W4:Y:S01]  /*50b0*/  @P5 LDC.64 R38, c[0x0][0x398] ;  /* 0x0000e600ff265b82 */ /* 0x000f220000000a00 */
[----:B-1----:R-:W-:-:S05]  /*50c0*/  @P4 IMAD.WIDE R44, R18, 0x4, R44 ;  /* 0x00000004122c4825 */ /* 0x002fca00078e022c */
[----:B------:R2:W-:Y:S02]  /*50d0*/  @P4 STG.E desc[UR10][R44.64], R11 ;  /* 0x0000000b2c004986 */ /* 0x0005e4000c10190a */
[----:B------:R-:W1:Y:S01]  /*50e0*/  @P5 LDC.64 R40, c[0x0][0x3a0] ;  /* 0x0000e800ff285b82 */ /* 0x000e620000000a00 */
[----:B0-----:R-:W-:-:S05]  /*50f0*/  @P6 IMAD.WIDE R42, R19, 0x4, R42 ;  /* 0x00000004132a6825 */ /* 0x001fca00078e022a */
[----:B------:R2:W-:Y:S01]  /*5100*/  @P6 STG.E desc[UR10][R42.64], R12 ;  /* 0x0000000c2a006986 */ /* 0x0005e2000c10190a */
[----:B---3--:R-:W-:-:S05]  /*5110*/  @P6 IMAD.WIDE R34, R19, 0x4, R34 ;  /* 0x0000000413226825 */ /* 0x008fca00078e0222 */
[----:B------:R2:W-:Y:S01]  /*5120*/  @P6 STG.E desc[UR10][R34.64], R13 ;  /* 0x0000000d22006986 */ /* 0x0005e2000c10190a */
[----:B----4-:R-:W-:-:S05]  /*5130*/  @P5 IMAD.WIDE R38, R20, 0x4, R38 ;  /* 0x0000000414265825 */ /* 0x010fca00078e0226 */
[----:B------:R2:W-:Y:S01]  /*5140*/  @P5 STG.E desc[UR10][R38.64], R14 ;  /* 0x0000000e26005986 */ /* 0x0005e2000c10190a */
[----:B-1----:R-:W-:-:S05]  /*5150*/  @P5 IMAD.WIDE R40, R20, 0x4, R40 ;  /* 0x0000000414285825 */ /* 0x002fca00078e0228 */
[----:B------:R2:W-:Y:S01]  /*5160*/  @P5 STG.E desc[UR10][R40.64], R15 ;  /* 0x0000000f28005986 */ /* 0x0005e2000c10190a */
[----:B------:R-:W-:Y:S05]  /*5170*/  @!P0 EXIT ;  /* 0x000000000000894d */ /* 0x000fea0003800000 */
[----:B--2---:R-:W0:Y:S08]  /*5180*/  LDC.64 R2, c[0x0][0x398] ;  /* 0x0000e600ff027b82 */ /* 0x004e300000000a00 */
[----:B------:R-:W1:Y:S01]  /*5190*/  LDC.64 R4, c[0x0][0x3a0] ;  /* 0x0000e800ff047b82 */ /* 0x000e620000000a00 */
[----:B0-----:R-:W-:-:S05]  /*51a0*/  IMAD.WIDE R2, R21, 0x4, R2 ;  /* 0x0000000415027825 */ /* 0x001fca00078e0202 */
[----:B------:R-:W-:Y:S01]  /*51b0*/  STG.E desc[UR10][R2.64], R32 ;  /* 0x0000002002007986 */ /* 0x000fe2000c10190a */
[----:B-1----:R-:W-:-:S05]  /*51c0*/  IMAD.WIDE R4, R21, 0x4, R4 ;  /* 0x0000000415047825 */ /* 0x002fca00078e0204 */
[----:B------:R-:W-:Y:S01]  /*51d0*/  STG.E desc[UR10][R4.64], R33 ;  /* 0x0000002104007986 */ /* 0x000fe2000c10190a */
[----:B------:R-:W-:Y:S05]  /*51e0*/  EXIT ;  /* 0x000000000000794d */ /* 0x000fea0003800000 */
.L_x_1273:
[----:B------:R-:W-:-:S06]  /*51f0*/  UISETP.GE.AND UP0, UPT, UR7, 0x1, UPT ;  /* 0x000000010700788c */ /* 0x000fcc000bf06270 */
[----:B------:R-:W-:-:S13]  /*5200*/  PLOP3.LUT P0, PT, PT, PT, UP0, 0x80, 0x8 ;  /* 0x000000000008781c */ /* 0x000fda0003f0f008 */
[----:B------:R-:W-:Y:S05]  /*5210*/  @!P0 EXIT ;  /* 0x000000000000894d */ /* 0x000fea0003800000 */
[----:B------:R-:W-:-:S09]  /*5220*/  UISETP.NE.AND UP0, UPT, UR8, URZ, UPT ;  /* 0x000000ff0800728c */ /* 0x000fd2000bf05270 */
[----:B------:R-:W-:Y:S05]  /*5230*/  BRA.U UP0, `(.L_x_1306) ;  /* 0x0000002500687547 */ /* 0x000fea000b800000 */
[----:B------:R-:W0:Y:S02]  /*5240*/  LDCU.64 UR4, c[0x0][0x380] ;  /* 0x00007000ff0477ac */ /* 0x000e240008000a00 */
[----:B0-----:R-:W-:-:S06]  /*5250*/  UIMAD.WIDE.U32 UR4, UR6, 0x4, UR4 ;  /* 0x00000004060478a5 */ /* 0x001fcc000f8e0004 */
[----:B------:R-:W-:Y:S02]  /*5260*/  IMAD.U32 R2, RZ, RZ, UR4 ;  /* 0x00000004ff027e24 */ /* 0x000fe4000f8e00ff */
[----:B------:R-:W-:-:S05]  /*5270*/  IMAD.U32 R3, RZ, RZ, UR5 ;  /* 0x00000005ff037e24 */ /* 0x000fca000f8e00ff */
[----:B------:R0:W2:Y:S01]  /*5280*/  LDG.E.CONSTANT R8, desc[UR10][R2.64] ;  /* 0x0000000a02087981 */ /* 0x0000a2000c1e9900 */
[----:B------:R-:W1:Y:S02]  /*5290*/  S2R R0, SR_TID.X ;  /* 0x0000000000007919 */ /* 0x000e640000002100 */
[C---:B-1----:R-:W-:Y:S02]  /*52a0*/  LOP3.LUT R7, R0.reuse, 0x1f, RZ, 0xc0, !PT ;  /* 0x0000001f00077812 */ /* 0x042fe400078ec0ff */
[----:B------:R-:W-:-:S05]  /*52b0*/  LOP3.LUT R4, R0, 0x3e0, RZ, 0xc0, !PT ;  /* 0x000003e000047812 */ /* 0x000fca00078ec0ff */
[----:B------:R-:W-:-:S04]  /*52c0*/  IMAD R7, R4, 0x9, R7 ;  /* 0x0000000904077824 */ /* 0x000fc800078e0207 */
[C---:B------:R-:W-:Y:S01]  /*52d0*/  VIADD R4, R7.reuse, 0x20 ;  /* 0x0000002007047836 */ /* 0x040fe20000000000 */
[C---:B------:R-:W-:Y:S01]  /*52e0*/  ISETP.GE.U32.AND P5, PT, R7.reuse, UR7, PT ;  /* 0x0000000707007c0c */ /* 0x040fe2000bfa6070 */
[C---:B------:R-:W-:Y:S02]  /*52f0*/  VIADD R5, R7.reuse, 0x40 ;  /* 0x0000004007057836 */ /* 0x040fe40000000000 */
[C---:B------:R-:W-:Y:S01]  /*5300*/  VIADD R9, R7.reuse, 0xa0 ;  /* 0x000000a007097836 */ /* 0x040fe20000000000 */
[----:B------:R-:W-:Y:S01]  /*5310*/  ISETP.GE.U32.AND P0, PT, R4, UR7, PT ;  /* 0x0000000704007c0c */ /* 0x000fe2000bf06070 */
[----:B------:R-:W-:Y:S01]  /*5320*/  VIADD R4, R7, 0x60 ;  /* 0x0000006007047836 */ /* 0x000fe20000000000 */
[----:B------:R-:W-:Y:S01]  /*5330*/  ISETP.GE.U32.AND P1, PT, R5, UR7, PT ;  /* 0x0000000705007c0c */ /* 0x000fe2000bf26070 */
[----:B------:R-:W-:Y:S01]  /*5340*/  VIADD R5, R7, 0x80 ;  /* 0x0000008007057836 */ /* 0x000fe20000000000 */
[----:B------:R-:W-:Y:S02]  /*5350*/  ISETP.GE.U32.AND P4, PT, R9, UR7, PT ;  /* 0x0000000709007c0c */ /* 0x000fe4000bf86070 */
[----:B------:R-:W-:-:S02]  /*5360*/  ISETP.GE.U32.AND P2, PT, R4, UR7, PT ;  /* 0x0000000704007c0c */ /* 0x000fc4000bf46070 */
[C---:B------:R-:W-:Y:S01]  /*5370*/  LEA R4, P6, R7.reuse, UR4, 0x2 ;  /* 0x0000000407047c11 */ /* 0x040fe2000f8c10ff */
[----:B0-----:R-:W-:Y:S01]  /*5380*/  @!P5 IMAD.WIDE.U32 R2, R7, 0x4, R2 ;  /* 0x000000040702d825 */ /* 0x001fe200078e0002 */
[----:B------:R-:W-:-:S03]  /*5390*/  ISETP.GE.U32.AND P3, PT, R5, UR7, PT ;  /* 0x0000000705007c0c */ /* 0x000fc6000bf66070 */
[C---:B------:R-:W-:Y:S02]  /*53a0*/  VIADD R9, R7.reuse, 0xc0 ;  /* 0x000000c007097836 */ /* 0x040fe40000000000 */
[C---:B------:R-:W-:Y:S02]  /*53b0*/  VIADD R12, R7.reuse, 0xe0 ;  /* 0x000000e0070c7836 */ /* 0x040fe40000000000 */
[----:B------:R-:W-:Y:S02]  /*53c0*/  IMAD.X R5, RZ, RZ, UR5, P6 ;  /* 0x00000005ff057e24 */ /* 0x000fe4000b0e06ff */
[----:B------:R-:W-:Y:S01]  /*53d0*/  VIADD R7, R7, 0x100 ;  /* 0x0000010007077836 */ /* 0x000fe20000000000 */
[----:B------:R-:W-:Y:S01]  /*53e0*/  ISETP.GE.U32.AND P6, PT, R9, UR7, PT ;  /* 0x0000000709007c0c */ /* 0x000fe2000bfc6070 */
[----:B--2---:R-:W-:Y:S02]  /*53f0*/  IMAD.MOV.U32 R11, RZ, RZ, R8 ;  /* 0x000000ffff0b7224 */ /* 0x004fe400078e0008 */
[----:B------:R0:W2:Y:S01]  /*5400*/  @!P5 LDG.E.CONSTANT R8, desc[UR10][R2.64] ;  /* 0x0000000a0208d981 */ /* 0x0000a2000c1e9900 */
[----:B------:R-:W-:Y:S01]  /*5410*/  ISETP.GE.U32.AND P5, PT, R12, UR7, PT ;  /* 0x000000070c007c0c */ /* 0x000fe2000bfa6070 */
[----:B------:R-:W-:-:S06]  /*5420*/  IMAD.MOV.U32 R10, RZ, RZ, R11 ;  /* 0x000000ffff0a7224 */ /* 0x000fcc00078e000b */
[----:B------:R-:W3:Y:S01]  /*5430*/  @!P0 LDG.E.CONSTANT R10, desc[UR10][R4.64+0x80] ;  /* 0x0000800a040a8981 */ /* 0x000ee2000c1e9900 */
[----:B------:R-:W-:Y:S01]  /*5440*/  ISETP.GE.U32.AND P0, PT, R7, UR7, PT ;  /* 0x0000000707007c0c */ /* 0x000fe2000bf06070 */
[--C-:B------:R-:W-:Y:S02]  /*5450*/  IMAD.MOV.U32 R7, RZ, RZ, R11.reuse ;  /* 0x000000ffff077224 */ /* 0x100fe400078e000b */
[--C-:B0-----:R-:W-:Y:S02]  /*5460*/  IMAD.MOV.U32 R2, RZ, RZ, R11.reuse ;  /* 0x000000ffff027224 */ /* 0x101fe400078e000b */
        /* <DEDUP_REMOVED lines=11> */
[----:B------:R-:W1:Y:S01]  /*5520*/  S2R R9, SR_LANEID ;  /* 0x0000000000097919 */ /* 0x000e620000000000 */
[----:B------:R-:W1:Y:S01]  /*5530*/  S2UR UR5, SR_CgaCtaId ;  /* 0x00000000000579c3 */ /* 0x000e620000008800 */
[----:B------:R-:W-:Y:S01]  /*5540*/  SHF.R.U32.HI R44, RZ, 0x5, R0 ;  /* 0x00000005ff2c7819 */ /* 0x000fe20000011600 */
[----:B------:R-:W-:-:S06]  /*5550*/  UMOV UR4, 0x400 ;  /* 0x0000040000047882 */ /* 0x000fcc0000000000 */
[----:B0-----:R-:W0:Y:S01]  /*5560*/  LDC R5, c[0x0][0x390] ;  /* 0x0000e400ff057b82 */ /* 0x001e220000000800 */
[----:B-1----:R-:W-:Y:S01]  /*5570*/  ULEA UR4, UR5, UR4, 0x18 ;  /* 0x0000000405047291 */ /* 0x002fe2000f8ec0ff */
[----:B------:R-:W-:-:S05]  /*5580*/  IMAD R3, R44, 0x120, R9 ;  /* 0x000001202c037824 */ /* 0x000fca00078e0209 */
[----:B------:R-:W-:-:S05]  /*5590*/  LEA R16, R3, UR4, 0x2 ;  /* 0x0000000403107c11 */ /* 0x000fca000f8e10ff */
[----:B------:R-:W-:Y:S01]  /*55a0*/  IMAD R17, R9, 0x20, R16 ;  /* 0x0000002009117824 */ /* 0x000fe200078e0210 */
[----:B------:R-:W-:Y:S01]  /*55b0*/  ISETP.NE.AND P3, PT, R0, RZ, PT ;  /* 0x000000ff0000720c */ /* 0x000fe20003f65270 */
[----:B--2---:R-:W-:Y:S04]  /*55c0*/  STS [R16], R8 ;  /* 0x0000000810007388 */ /* 0x004fe80000000800 */
[----:B---3--:R-:W-:Y:S04]  /*55d0*/  STS [R16+0x80], R10 ;  /* 0x0000800a10007388 */ /* 0x008fe80000000800 */
[----:B----4-:R-:W-:Y:S04]  /*55e0*/  STS [R16+0x100], R7 ;  /* 0x0001000710007388 */ /* 0x010fe80000000800 */
[----:B-----5:R-:W-:Y:S04]  /*55f0*/  STS [R16+0x180], R2 ;  /* 0x0001800210007388 */ /* 0x020fe80000000800 */
[----:B------:R-:W-:Y:S04]  /*5600*/  STS [R16+0x200], R12 ;  /* 0x0002000c10007388 */ /* 0x000fe80000000800 */
[----:B------:R-:W-:Y:S04]  /*5610*/  STS [R16+0x280], R13 ;  /* 0x0002800d10007388 */ /* 0x000fe80000000800 */
[----:B------:R1:W-:Y:S04]  /*5620*/  STS [R16+0x300], R14 ;  /* 0x0003000e10007388 */ /* 0x0003e80000000800 */
[----:B------:R-:W-:Y:S04]  /*5630*/  STS [R16+0x380], R15 ;  /* 0x0003800f10007388 */ /* 0x000fe80000000800 */
[----:B------:R-:W-:Y:S01]  /*5640*/  STS [R16+0x400], R11 ;  /* 0x0004000b10007388 */ /* 0x000fe20000000800 */
[----:B------:R-:W-:-:S03]  /*5650*/  NOP ;  /* 0x0000000000007918 */ /* 0x000fc60000000000 */
[----:B------:R-:W2:Y:S04]  /*5660*/  LDS R3, [R17+0x20] ;  /* 0x0000200011037984 */ /* 0x000ea80000000800 */
[----:B------:R-:W-:Y:S04]  /*5670*/  LDS R8, [R17] ;  /* 0x0000000011087984 */ /* 0x000fe80000000800 */
[----:B------:R-:W3:Y:S04]  /*5680*/  LDS R10, [R17+0x4] ;  /* 0x00000400110a7984 */ /* 0x000ee80000000800 */
[----:B------:R-:W4:Y:S04]  /*5690*/  LDS R28, [R17+0x8] ;  /* 0x00000800111c7984 */ /* 0x000f280000000800 */
        /* <DEDUP_REMOVED lines=19> */
[----:B------:R-:W5:Y:S04]  /*57d0*/  LDS R29, [R17+0x8] ;  /* 0x00000800111d7984 */ /* 0x000f680000000800 */
[----:B------:R-:W-:Y:S04]  /*57e0*/  LDS R31, [R17+0xc] ;  /* 0x00000c00111f7984 */ /* 0x000fe80000000800 */
[----:B------:R-:W-:Y:S04]  /*57f0*/  LDS R33, [R17+0x10] ;  /* 0x0000100011217984 */ /* 0x000fe80000000800 */
[----:B------:R-:W-:Y:S04]  /*5800*/  LDS R35, [R17+0x14] ;  /* 0x0000140011237984 */ /* 0x000fe80000000800 */
[----:B------:R-:W-:Y:S04]  /*5810*/  LDS R37, [R17+0x18] ;  /* 0x0000180011257984 */ /* 0x000fe80000000800 */
[----:B------:R-:W-:Y:S04]  /*5820*/  LDS R4, [R17+0x1c] ;  /* 0x00001c0011047984 */ /* 0x000fe80000000800 */
[----:B------:R-:W-:Y:S01]  /*5830*/  LDS R5, [R17+0x20] ;  /* 0x0000200011057984 */ /* 0x000fe20000000800 */
[----:B------:R-:W-:Y:S06]  /*5840*/  BAR.SYNC.DEFER_BLOCKING 0x0 ;  /* 0x0000000000007b1d */ /* 0x000fec0000010000 */
[----:B--2---:R-:W-:Y:S02]  /*5850*/  STS [R14+0x47c], R3 ;  /* 0x00047c030e007388 */ /* 0x004fe40000000800 */
[----:B------:R-:W-:Y:S01]  /*5860*/  BAR.SYNC.DEFER_BLOCKING 0x0 ;  /* 0x0000000000007b1d */ /* 0x000fe20000010000 */
[----:B------:R-:W-:-:S05]  /*5870*/  IMAD R7, R0, 0x9, RZ ;  /* 0x0000000900077824 */ /* 0x000fca00078e02ff */
[----:B------:R0:W2:Y:S01]  /*5880*/  @P3 LDS R6, [R14+0x478] ;  /* 0x000478000e063984 */ /* 0x0000a20000000800 */
[----:B------:R-:W-:Y:S01]  /*5890*/  VIADD R12, R7, 0x1 ;  /* 0x00000001070c7836 */ /* 0x000fe20000000000 */
[----:B---3--:R-:W-:-:S04]  /*58a0*/  ISETP.NE.AND P0, PT, R8, R10, PT ;  /* 0x0000000a0800720c */ /* 0x008fc80003f05270 */
[----:B------:R-:W-:Y:S01]  /*58b0*/  ISETP.EQ.OR P4, PT, R12, UR7, P0 ;  /* 0x000000070c007c0c */ /* 0x000fe20008782670 */
[----:B------:R-:W-:Y:S01]  /*58c0*/  VIADD R12, R7, 0x2 ;  /* 0x00000002070c7836 */ /* 0x000fe20000000000 */
[----:B----4-:R-:W-:Y:S02]  /*58d0*/  ISETP.NE.AND P0, PT, R10, R28, PT ;  /* 0x0000001c0a00720c */ /* 0x010fe40003f05270 */
[----:B0-----:R-:W-:Y:S02]  /*58e0*/  SEL R14, R39, RZ, !P4 ;  /* 0x000000ff270e7207 */ /* 0x001fe40006000000 */
[----:B------:R-:W-:-:S03]  /*58f0*/  ISETP.EQ.OR P0, PT, R12, UR7, P0 ;  /* 0x000000070c007c0c */ /* 0x000fc60008702670 */
[----:B-1----:R-:W-:Y:S01]  /*5900*/  IMAD.IADD R14, R11, 0x1, R14 ;  /* 0x000000010b0e7824 */ /* 0x002fe200078e020e */
[C---:B------:R-:W-:Y:S01]  /*5910*/  ISETP.NE.AND P2, PT, R7.reuse, UR7, PT ;  /* 0x0000000707007c0c */ /* 0x040fe2000bf45270 */
[----:B------:R-:W-:Y:S02]  /*5920*/  IMAD.MOV.U32 R13, RZ, RZ, 0x1 ;  /* 0x00000001ff0d7424 */ /* 0x000fe400078e00ff */
[----:B------:R-:W-:Y:S01]  /*5930*/  VIADD R15, R7, 0x3 ;  /* 0x00000003070f7836 */ /* 0x000fe20000000000 */
[----:B------:R-:W-:Y:S02]  /*5940*/  SEL R14, R14, RZ, !P0 ;  /* 0x000000ff0e0e7207 */ /* 0x000fe40004000000 */
[----:B------:R-:W-:-:S03]  /*5950*/  SEL R2, RZ, 0x1, P2 ;  /* 0x00000001ff027807 */ /* 0x000fc60001000000 */
[----:B-----5:R-:W-:Y:S01]  /*5960*/  IMAD.IADD R14, R29, 0x1, R14 ;  /* 0x000000011d0e7824 */ /* 0x020fe200078e020e */
[----:B--2---:R-:W-:-:S04]  /*5970*/  @P3 ISETP.NE.AND P1, PT, R6, R8, PT ;  /* 0x000000080600320c */ /* 0x004fc80003f25270 */
[----:B------:R-:W-:Y:S02]  /*5980*/  @P3 SEL R13, RZ, 0x1, !P1 ;  /* 0x00000001ff0d3807 */ /* 0x000fe40004800000 */
[----:B------:R-:W-:Y:S02]  /*5990*/  ISETP.NE.AND P1, PT, R28, R30, PT ;  /* 0x0000001e1c00720c */ /* 0x000fe40003f25270 */
[----:B------:R-:W-:Y:S02]  /*59a0*/  @P3 SEL R2, R2, R13, !P2 ;  /* 0x0000000d02023207 */ /* 0x000fe40005000000 */
[----:B------:R-:W-:Y:S01]  /*59b0*/  ISETP.EQ.OR P1, PT, R15, UR7, P1 ;  /* 0x000000070f007c0c */ /* 0x000fe20008f22670 */
[----:B------:R-:W-:Y:S02]  /*59c0*/  VIADD R15, R7, 0x4 ;  /* 0x00000004070f7836 */ /* 0x000fe40000000000 */
[----:B------:R-:W-:Y:S01]  /*59d0*/  VIADD R42, R2, 0x1 ;  /* 0x00000001022a7836 */ /* 0x000fe20000000000 */
[----:B------:R-:W-:-:S02]  /*59e0*/  SEL R14, R14, RZ, !P1 ;  /* 0x000000ff0e0e7207 */ /* 0x000fc40004800000 */
[----:B------:R-:W-:Y:S01]  /*59f0*/  ISETP.NE.AND P5, PT, R30, R32, PT ;  /* 0x000000201e00720c */ /* 0x000fe20003fa5270 */
[----:B------:R-:W-:Y:S02]  /*5a00*/  IMAD.MOV.U32 R12, RZ, RZ, R42 ;  /* 0x000000ffff0c7224 */ /* 0x000fe400078e002a */
[----:B------:R-:W-:Y:S01]  /*5a10*/  @!P4 IMAD.MOV R12, RZ, RZ, R2 ;  /* 0x000000ffff0cc224 */ /* 0x000fe200078e0202 */
[----:B------:R-:W-:Y:S01]  /*5a20*/  ISETP.EQ.OR P5, PT, R15, UR7, P5 ;  /* 0x000000070f007c0c */ /* 0x000fe2000afa2670 */
[----:B------:R-:W-:Y:S02]  /*5a30*/  IMAD.IADD R14, R31, 0x1, R14 ;  /* 0x000000011f0e7824 */ /* 0x000fe400078e020e */
[----:B------:R-:W-:Y:S02]  /*5a40*/  VIADD R16, R12, 0x1 ;  /* 0x000000010c107836 */ /* 0x000fe40000000000 */
[----:B------:R-:W-:Y:S01]  /*5a50*/  @!P0 IMAD.MOV R16, RZ, RZ, R12 ;  /* 0x000000ffff108224 */ /* 0x000fe200078e020c */
[----:B------:R-:W-:Y:S01]  /*5a60*/  SEL R14, R14, RZ, !P5 ;  /* 0x000000ff0e0e7207 */ /* 0x000fe20006800000 */
[----:B------:R-:W-:Y:S01]  /*5a70*/  VIADD R12, R7, 0x5 ;  /* 0x00000005070c7836 */ /* 0x000fe20000000000 */
[----:B------:R-:W-:-:S03]  /*5a80*/  ISETP.NE.AND P2, PT, R32, R34, PT ;  /* 0x000000222000720c */ /* 0x000fc60003f45270 */
[----:B------:R-:W-:Y:S01]  /*5a90*/  IMAD.IADD R14, R33, 0x1, R14 ;  /* 0x00000001210e7824 */ /* 0x000fe200078e020e */
[----:B------:R-:W-:Y:S01]  /*5aa0*/  ISETP.EQ.OR P2, PT, R12, UR7, P2 ;  /* 0x000000070c007c0c */ /* 0x000fe20009742670 */
[----:B------:R-:W-:Y:S01]  /*5ab0*/  VIADD R12, R7, 0x6 ;  /* 0x00000006070c7836 */ /* 0x000fe20000000000 */
[----:B------:R-:W-:Y:S02]  /*5ac0*/  ISETP.NE.AND P3, PT, R34, R36, PT ;  /* 0x000000242200720c */ /* 0x000fe40003f65270 */
[----:B------:R-:W-:Y:S02]  /*5ad0*/  SEL R14, R14, RZ, !P2 ;  /* 0x000000ff0e0e7207 */ /* 0x000fe40005000000 */
[----:B------:R-:W-:-:S03]  /*5ae0*/  ISETP.EQ.OR P3, PT, R12, UR7, P3 ;  /* 0x000000070c007c0c */ /* 0x000fc60009f62670 */
[----:B------:R-:W-:Y:S01]  /*5af0*/  IMAD.IADD R14, R35, 0x1, R14 ;  /* 0x00000001230e7824 */ /* 0x000fe200078e020e */
[----:B------:R-:W-:Y:S01]  /*5b00*/  P2R R13, PR, RZ, 0x10 ;  /* 0x00000010ff0d7803 */ /* 0x000fe20000000000 */
[C---:B------:R-:W-:Y:S01]  /*5b10*/  VIADD R12, R7.reuse, 0x7 ;  /* 0x00000007070c7836 */ /* 0x040fe20000000000 */
[----:B------:R-:W-:Y:S02]  /*5b20*/  ISETP.NE.AND P4, PT, R36, R38, PT ;  /* 0x000000262400720c */ /* 0x000fe40003f85270 */
[----:B------:R-:W-:Y:S01]  /*5b30*/  SEL R14, R14, RZ, !P3 ;  /* 0x000000ff0e0e7207 */ /* 0x000fe20005800000 */
[----:B------:R-:W-:Y:S01]  /*5b40*/  VIADD R7, R7, 0x8 ;  /* 0x0000000807077836 */ /* 0x000fe20000000000 */
[----:B------:R-:W-:Y:S02]  /*5b50*/  ISETP.NE.AND P6, PT, R38, R3, PT ;  /* 0x000000032600720c */ /* 0x000fe40003fc5270 */
[----:B------:R-:W-:Y:S01]  /*5b60*/  ISETP.EQ.OR P4, PT, R12, UR7, P4 ;  /* 0x000000070c007c0c */ /* 0x000fe2000a782670 */
[----:B------:R-:W-:Y:S01]  /*5b70*/  IMAD.IADD R14, R37, 0x1, R14 ;  /* 0x00000001250e7824 */ /* 0x000fe200078e020e */
[----:B------:R-:W-:-:S04]  /*5b80*/  ISETP.EQ.OR P6, PT, R7, UR7, P6 ;  /* 0x0000000707007c0c */ /* 0x000fc8000b7c2670 */
[----:B------:R-:W-:Y:S02]  /*5b90*/  SEL R7, R14, RZ, !P4 ;  /* 0x000000ff0e077207 */ /* 0x000fe40006000000 */
[----:B------:R-:W-:-:S03]  /*5ba0*/  P2R R43, PR, RZ, 0x1 ;  /* 0x00000001ff2b7803 */ /* 0x000fc60000000000 */
[----:B------:R-:W-:Y:S01]  /*5bb0*/  IMAD.IADD R7, R4, 0x1, R7 ;  /* 0x0000000104077824 */ /* 0x000fe200078e0207 */
[----:B------:R-:W-:Y:S01]  /*5bc0*/  ISETP.NE.AND P0, PT, R13, RZ, PT ;  /* 0x000000ff0d00720c */ /* 0x000fe20003f05270 */
[----:B------:R-:W-:Y:S02]  /*5bd0*/  VIADD R13, R16, 0x1 ;  /* 0x00000001100d7836 */ /* 0x000fe40000000000 */
[----:B------:R-:W-:Y:S01]  /*5be0*/  @!P1 IMAD.MOV R13, RZ, RZ, R16 ;  /* 0x000000ffff0d9224 */ /* 0x000fe200078e0210 */
[----:B------:R-:W-:-:S03]  /*5bf0*/  SEL R14, R7, RZ, !P6 ;  /* 0x000000ff070e7207 */ /* 0x000fc60007000000 */
[----:B------:R-:W-:Y:S02]  /*5c00*/  VIADD R15, R13, 0x1 ;  /* 0x000000010d0f7836 */ /* 0x000fe40000000000 */
[----:B------:R-:W-:Y:S02]  /*5c10*/  @!P5 IMAD.MOV R15, RZ, RZ, R13 ;  /* 0x000000ffff0fd224 */ /* 0x000fe400078e020d */
[----:B------:R-:W-:Y:S02]  /*5c20*/  IMAD.IADD R5, R5, 0x1, R14 ;  /* 0x0000000105057824 */ /* 0x000fe400078e020e */
[----:B------:R-:W-:Y:S02]  /*5c30*/  VIADD R13, R15, 0x1 ;  /* 0x000000010f0d7836 */ /* 0x000fe40000000000 */
[----:B------:R-:W-:Y:S01]  /*5c40*/  @!P2 IMAD.MOV R13, RZ, RZ, R15 ;  /* 0x000000ffff0da224 */ /* 0x000fe200078e020f */
[----:B------:R-:W0:Y:S03]  /*5c50*/  SHFL.UP PT, R7, R5, 0x1, RZ ;  /* 0x0420000005077989 */ /* 0x000e2600000e00ff */
[----:B------:R-:W-:-:S02]  /*5c60*/  VIADD R15, R13, 0x1 ;  /* 0x000000010d0f7836 */ /* 0x000fc40000000000 */
[----:B------:R-:W-:-:S04]  /*5c70*/  @!P3 IMAD.MOV R15, RZ, RZ, R13 ;  /* 0x000000ffff0fb224 */ /* 0x000fc800078e020d */
[----:B------:R-:W-:Y:S02]  /*5c80*/  VIADD R13, R15, 0x1 ;  /* 0x000000010f0d7836 */ /* 0x000fe40000000000 */
[----:B------:R-:W-:-:S04]  /*5c90*/  @!P4 IMAD.MOV R13, RZ, RZ, R15 ;  /* 0x000000ffff0dc224 */ /* 0x000fc800078e020f */
[----:B------:R-:W-:Y:S02]  /*5ca0*/  VIADD R12, R13, 0x1 ;  /* 0x000000010d0c7836 */ /* 0x000fe40000000000 */
[----:B------:R-:W-:-:S05]  /*5cb0*/  @!P6 IMAD.MOV R12, RZ, RZ, R13 ;  /* 0x000000ffff0ce224 */ /* 0x000fca00078e020d */
        /* <DEDUP_REMOVED lines=40> */
[----:B------:R-:W-:Y:S02]  /*5f40*/  SEL R14, R15, RZ, P6 ;  /* 0x000000ff0f0e7207 */ /* 0x000fe40003000000 */
[----:B0-----:R-:W-:Y:S02]  /*5f50*/  SEL R12, R12, RZ, P6 ;  /* 0x000000ff0c0c7207 */ /* 0x001fe40003000000 */
[----:B------:R-:W-:Y:S01]  /*5f60*/  ISETP.NE.AND P6, PT, R9, 0x1f, PT ;  /* 0x0000001f0900780c */ /* 0x000fe20003fc5270 */
[----:B------:R-:W-:Y:S02]  /*5f70*/  IMAD.IADD R41, R13, 0x1, R14 ;  /* 0x000000010d297824 */ /* 0x000fe400078e020e */
[----:B------:R-:W-:-:S10]  /*5f80*/  IMAD.IADD R40, R7, 0x1, R12 ;  /* 0x0000000107287824 */ /* 0x000fd400078e020c */
[----:B------:R-:W-:-:S05]  /*5f90*/  @!P6 LEA R21, R44, UR4, 0x3 ;  /* 0x000000042c15ec11 */ /* 0x000fca000f8e18ff */
[----:B------:R-:W-:Y:S01]  /*5fa0*/  @!P6 STS.64 [R21], R40 ;  /* 0x000000281500e388 */ /* 0x000fe20000000a00 */
[----:B------:R-:W-:Y:S06]  /*5fb0*/  BAR.SYNC.DEFER_BLOCKING 0x0 ;  /* 0x0000000000007b1d */ /* 0x000fec0000010000 */
[----:B------:R-:W0:Y:S04]  /*5fc0*/  LDS.128 R12, [UR4] ;  /* 0x00000004ff0c7984 */ /* 0x000e280008000c00 */
[----:B------:R-:W1:Y:S01]  /*5fd0*/  LDS.128 R16, [UR4+0x10] ;  /* 0x00001004ff107984 */ /* 0x000e620008000c00 */
[----:B0-----:R-:W-:-:S04]  /*5fe0*/  ISETP.NE.AND P6, PT, R14, RZ, PT ;  /* 0x000000ff0e00720c */ /* 0x001fc80003fc5270 */
[----:B------:R-:W-:Y:S02]  /*5ff0*/  SEL R20, R13, RZ, !P6 ;  /* 0x000000ff0d147207 */ /* 0x000fe40007000000 */
[----:B-1----:R-:W-:-:S03]  /*6000*/  ISETP.NE.AND P6, PT, R16, RZ, PT ;  /* 0x000000ff1000720c */ /* 0x002fc60003fc5270 */
[----:B------:R-:W-:Y:S02]  /*6010*/  IMAD.IADD R20, R15, 0x1, R20 ;  /* 0x000000010f147824 */ /* 0x000fe400078e0214 */
[----:B------:R-:W-:-:S03]  /*6020*/  IMAD.IADD R5, R12, 0x1, R14 ;  /* 0x000000010c057824 */ /* 0x000fc600078e020e */
[----:B------:R-:W-:Y:S02]  /*6030*/  SEL R22, R20, RZ, !P6 ;  /* 0x000000ff14167207 */ /* 0x000fe40007000000 */
[----:B------:R-:W-:-:S03]  /*6040*/  ISETP.NE.AND P6, PT, R44, 0x2, PT ;  /* 0x000000022c00780c */ /* 0x000fc60003fc5270 */
[----:B------:R-:W-:Y:S01]  /*6050*/  IMAD.IADD R22, R17, 0x1, R22 ;  /* 0x0000000111167824 */ /* 0x000fe200078e0216 */
[C---:B------:R-:W-:Y:S01]  /*6060*/  SEL R7, R5.reuse, R12, !P6 ;  /* 0x0000000c05077207 */ /* 0x040fe20007000000 */
[----:B------:R-:W-:Y:S01]  /*6070*/  IMAD.IADD R5, R5, 0x1, R16 ;  /* 0x0000000105057824 */ /* 0x000fe200078e0210 */
[----:B------:R-:W-:Y:S02]  /*6080*/  SEL R13, R20, R13, !P6 ;  /* 0x0000000d140d7207 */ /* 0x000fe40007000000 */
[----:B------:R-:W-:-:S04]  /*6090*/  ISETP.NE.AND P6, PT, R44, 0x3, PT ;  /* 0x000000032c00780c */ /* 0x000fc80003fc5270 */
[----:B------:R-:W-:Y:S02]  /*60a0*/  SEL R7, R5, R7, !P6 ;  /* 0x0000000705077207 */ /* 0x000fe40007000000 */
[----:B------:R-:W-:Y:S02]  /*60b0*/  SEL R13, R22, R13, !P6 ;  /* 0x0000000d160d7207 */ /* 0x000fe40007000000 */
[----:B------:R-:W-:-:S04]  /*60c0*/  ISETP.NE.AND P6, PT, R18, RZ, PT ;  /* 0x000000ff1200720c */ /* 0x000fc80003fc5270 */
[----:B------:R-:W-:Y:S02]  /*60d0*/  SEL R24, R22, RZ, !P6 ;  /* 0x000000ff16187207 */ /* 0x000fe40007000000 */
[----:B------:R-:W0:Y:S03]  /*60e0*/  LDS.128 R20, [UR4+0x20] ;  /* 0x00002004ff147984 */ /* 0x000e260008000c00 */
[----:B------:R-:W-:Y:S02]  /*60f0*/  IMAD.IADD R24, R19, 0x1, R24 ;  /* 0x0000000113187824 */ /* 0x000fe400078e0218 */
[----:B------:R-:W-:Y:S01]  /*6100*/  IMAD.IADD R5, R18, 0x1, R5 ;  /* 0x0000000112057824 */ /* 0x000fe200078e0205 */
[----:B0-----:R-:W-:-:S04]  /*6110*/  ISETP.NE.AND P6, PT, R20, RZ, PT ;  /* 0x000000ff1400720c */ /* 0x001fc80003fc5270 */
[----:B------:R-:W-:Y:S02]  /*6120*/  SEL R46, R24, RZ, !P6 ;  /* 0x000000ff182e7207 */ /* 0x000fe40007000000 */
[----:B------:R-:W-:-:S04]  /*6130*/  ISETP.NE.AND P6, PT, R44, 0x4, PT ;  /* 0x000000042c00780c */ /* 0x000fc80003fc5270 */
[C---:B------:R-:W-:Y:S01]  /*6140*/  SEL R26, R5.reuse, R7, !P6 ;  /* 0x00000007051a7207 */ /* 0x040fe20007000000 */
[----:B------:R-:W-:Y:S01]  /*6150*/  IMAD.IADD R7, R5, 0x1, R20 ;  /* 0x0000000105077824 */ /* 0x000fe200078e0214 */
[----:B------:R-:W-:Y:S02]  /*6160*/  SEL R13, R24, R13, !P6 ;  /* 0x0000000d180d7207 */ /* 0x000fe40007000000 */
[----:B------:R-:W-:-:S04]  /*6170*/  ISETP.NE.AND P6, PT, R44, 0x5, PT ;  /* 0x000000052c00780c */ /* 0x000fc80003fc5270 */
[----:B------:R-:W-:Y:S02]  /*6180*/  SEL R5, R7, R26, !P6 ;  /* 0x0000001a07057207 */ /* 0x000fe40007000000 */
[----:B------:R-:W0:Y:S01]  /*6190*/  LDS.128 R24, [UR4+0x30] ;  /* 0x00003004ff187984 */ /* 0x000e220008000c00 */
[----:B------:R-:W-:-:S05]  /*61a0*/  IMAD.IADD R46, R21, 0x1, R46 ;  /* 0x00000001152e7824 */ /* 0x000fca00078e022e */
[----:B------:R-:W-:Y:S02]  /*61b0*/  SEL R13, R46, R13, !P6 ;  /* 0x0000000d2e0d7207 */ /* 0x000fe40007000000 */
[----:B------:R-:W-:-:S04]  /*61c0*/  ISETP.NE.AND P6, PT, R22, RZ, PT ;  /* 0x000000ff1600720c */ /* 0x000fc80003fc5270 */
[----:B------:R-:W-:Y:S01]  /*61d0*/  SEL R46, R46, RZ, !P6 ;  /* 0x000000ff2e2e7207 */ /* 0x000fe20007000000 */
[----:B------:R-:W1:Y:S04]  /*61e0*/  SHFL.UP PT, R40, R40, 0x1, RZ ;  /* 0x0420000028287989 */ /* 0x000e6800000e00ff */
[----:B------:R-:W-:Y:S02]  /*61f0*/  IMAD.IADD R46, R23, 0x1, R46 ;  /* 0x00000001172e7824 */ /* 0x000fe400078e022e */
[----:B------:R-:W-:Y:S01]  /*6200*/  IMAD.IADD R7, R22, 0x1, R7 ;  /* 0x0000000116077824 */ /* 0x000fe200078e0207 */
[----:B0-----:R-:W-:-:S04]  /*6210*/  ISETP.NE.AND P6, PT, R24, RZ, PT ;  /* 0x000000ff1800720c */ /* 0x001fc80003fc5270 */
[----:B------:R-:W-:Y:S02]  /*6220*/  SEL R50, R46, RZ, !P6 ;  /* 0x000000ff2e327207 */ /* 0x000fe40007000000 */
[----:B------:R-:W-:-:S04]  /*6230*/  ISETP.NE.AND P6, PT, R44, 0x6, PT ;  /* 0x000000062c00780c */ /* 0x000fc80003fc5270 */
[----:B------:R-:W-:Y:S02]  /*6240*/  SEL R48, R46, R13, !P6 ;  /* 0x0000000d2e307207 */ /* 0x000fe40007000000 */
[C---:B------:R-:W-:Y:S01]  /*6250*/  SEL R46, R7.reuse, R5, !P6 ;  /* 0x00000005072e7207 */ /* 0x040fe20007000000 */
[----:B------:R-:W-:Y:S01]  /*6260*/  IMAD.IADD R5, R7, 0x1, R24 ;  /* 0x0000000107057824 */ /* 0x000fe200078e0218 */
[----:B------:R-:W-:Y:S01]  /*6270*/  ISETP.NE.AND P6, PT, R44, 0x7, PT ;  /* 0x000000072c00780c */ /* 0x000fe20003fc5270 */
[----:B------:R-:W-:-:S03]  /*6280*/  IMAD.IADD R13, R25, 0x1, R50 ;  /* 0x00000001190d7824 */ /* 0x000fc600078e0232 */
[----:B------:R-:W-:Y:S02]  /*6290*/  SEL R25, R5, R46, !P6 ;  /* 0x0000002e05197207 */ /* 0x000fe40007000000 */
[----:B------:R-:W-:Y:S01]  /*62a0*/  SEL R48, R13, R48, !P6 ;  /* 0x000000300d307207 */ /* 0x000fe20007000000 */
[----:B------:R-:W0:Y:S01]  /*62b0*/  SHFL.UP PT, R46, R41, 0x1, RZ ;  /* 0x04200000292e7989 */ /* 0x000e2200000e00ff */
[----:B------:R-:W-:-:S04]  /*62c0*/  ISETP.GE.U32.AND P6, PT, R0, 0x20, PT ;  /* 0x000000200000780c */ /* 0x000fc80003fc6070 */
[----:B------:R-:W-:Y:S02]  /*62d0*/  SEL R25, R25, RZ, P6 ;  /* 0x000000ff19197207 */ /* 0x000fe40003000000 */
[----:B------:R-:W-:Y:S02]  /*62e0*/  SEL R7, R48, RZ, P6 ;  /* 0x000000ff30077207 */ /* 0x000fe40003000000 */
[----:B-1----:R-:W-:-:S04]  /*62f0*/  ISETP.NE.AND P6, PT, R40, RZ, PT ;  /* 0x000000ff2800720c */ /* 0x002fc80003fc5270 */
[----:B------:R-:W-:Y:S02]  /*6300*/  SEL R15, R7, RZ, !P6 ;  /* 0x000000ff070f7207 */ /* 0x000fe40007000000 */
[----:B------:R-:W-:-:S04]  /*6310*/  ISETP.NE.AND P6, PT, R9, RZ, PT ;  /* 0x000000ff0900720c */ /* 0x000fc80003fc5270 */
[----:B------:R-:W-:-:S09]  /*6320*/  SEL R44, R40, RZ, P6 ;  /* 0x000000ff282c7207 */ /* 0x000fd20003000000 */
[----:B0-----:R-:W-:Y:S01]  /*6330*/  @P6 IMAD.IADD R7, R46, 0x1, R15 ;  /* 0x000000012e076824 */ /* 0x001fe200078e020f */
[----:B------:R-:W-:-:S04]  /*6340*/  ISETP.NE.AND P6, PT, R2, RZ, PT ;  /* 0x000000ff0200720c */ /* 0x000fc80003fc5270 */
[----:B------:R-:W-:-:S05]  /*6350*/  SEL R46, R7, RZ, !P6 ;  /* 0x000000ff072e7207 */ /* 0x000fca0007000000 */
[----:B------:R-:W-:-:S05]  /*6360*/  IMAD.IADD R9, R39, 0x1, R46 ;  /* 0x0000000127097824 */ /* 0x000fca00078e022e */
[----:B------:R-:W-:Y:S01]  /*6370*/  SEL R46, R9, RZ, !P0 ;  /* 0x000000ff092e7207 */ /* 0x000fe20004000000 */
[----:B------:R-:W-:Y:S01]  /*6380*/  @!P0 IMAD.MOV R42, RZ, RZ, R2 ;  /* 0x000000ffff2a8224 */ /* 0x000fe200078e0202 */
[----:B------:R-:W-:-:S03]  /*6390*/  ISETP.NE.AND P0, PT, R43, RZ, PT ;  /* 0x000000ff2b00720c */ /* 0x000fc60003f05270 */
[----:B------:R-:W-:-:S05]  /*63a0*/  IMAD.IADD R11, R11, 0x1, R46 ;  /* 0x000000010b0b7824 */ /* 0x000fca00078e022e */
[----:B------:R-:W-:-:S05]  /*63b0*/  SEL R40, R11, RZ, !P0 ;  /* 0x000000ff0b287207 */ /* 0x000fca0004000000 */
[----:B------:R-:W-:-:S05]  /*63c0*/  IMAD.IADD R29, R29, 0x1, R40 ;  /* 0x000000011d1d7824 */ /* 0x000fca00078e0228 */
[----:B------:R-:W-:Y:S01]  /*63d0*/  SEL R40, R29, RZ, !P1 ;  /* 0x000000ff1d287207 */ /* 0x000fe20004800000 */
[----:B------:R-:W-:-:S04]  /*63e0*/  IMAD.IADD R25, R25, 0x1, R44 ;  /* 0x0000000119197824 */ /* 0x000fc800078e022c */
[----:B------:R-:W-:Y:S02]  /*63f0*/  IMAD.IADD R31, R31, 0x1, R40 ;  /* 0x000000011f1f7824 */ /* 0x000fe400078e0228 */
[----:B------:R-:W-:-:S03]  /*6400*/  IMAD.IADD R23, R25, 0x1, R42 ;  /* 0x0000000119177824 */ /* 0x000fc600078e022a */
[----:B------:R-:W-:Y:S01]  /*6410*/  SEL R40, R31, RZ, !P5 ;  /* 0x000000ff1f287207 */ /* 0x000fe20006800000 */
[----:B------:R-:W-:Y:S02]  /*6420*/  VIADD R21, R23, 0x1 ;  /* 0x0000000117157836 */ /* 0x000fe40000000000 */
[----:B------:R-:W-:Y:S02]  /*6430*/  @!P0 IMAD.MOV R21, RZ, RZ, R23 ;  /* 0x000000ffff158224 */ /* 0x000fe400078e0217 */
[----:B------:R-:W-:Y:S02]  /*6440*/  IMAD.IADD R33, R33, 0x1, R40 ;  /* 0x0000000121217824 */ /* 0x000fe400078e0228 */
[----:B------:R-:W-:Y:S02]  /*6450*/  VIADD R19, R21, 0x1 ;  /* 0x0000000115137836 */ /* 0x000fe40000000000 */
[----:B------:R-:W-:Y:S01]  /*6460*/  @!P1 IMAD.MOV R19, RZ, RZ, R21 ;  /* 0x000000ffff139224 */ /* 0x000fe200078e0215 */
[----:B------:R-:W-:Y:S01]  /*6470*/  SEL R40, R33, RZ, !P2 ;  /* 0x000000ff21287207 */ /* 0x000fe20005000000 */
[----:B------:R-:W-:-:S02]  /*6480*/  IMAD.IADD R5, R26, 0x1, R5 ;  /* 0x000000011a057824 */ /* 0x000fc400078e0205 */
[----:B------:R-:W-:Y:S02]  /*6490*/  VIADD R17, R19, 0x1 ;  /* 0x0000000113117836 */ /* 0x000fe40000000000 */
[----:B------:R-:W-:Y:S01]  /*64a0*/  @!P5 IMAD.MOV R17, RZ, RZ, R19 ;  /* 0x000000ffff11d224 */ /* 0x000fe200078e0213 */
[----:B------:R-:W-:Y:S01]  /*64b0*/  ISETP.NE.AND P5, PT, R26, RZ, PT ;  /* 0x000000ff1a00720c */ /* 0x000fe20003fa5270 */
[----:B------:R-:W-:-:S03]  /*64c0*/  IMAD.IADD R35, R35, 0x1, R40 ;  /* 0x0000000123237824 */ /* 0x000fc600078e0228 */
[----:B------:R-:W-:Y:S02]  /*64d0*/  SEL R40, R13, RZ, !P5 ;  /* 0x000000ff0d287207 */ /* 0x000fe40006800000 */
[----:B------:R-:W-:Y:S02]  /*64e0*/  SEL R42, R35, RZ, !P3 ;  /* 0x000000ff232a7207 */ /* 0x000fe40005800000 */
[----:B------:R-:W-:Y:S01]  /*64f0*/  ISETP.GE.AND P5, PT, R5, 0x101, PT ;  /* 0x000001010500780c */ /* 0x000fe20003fa6270 */
[----:B------:R-:W-:Y:S02]  /*6500*/  VIADD R15, R17, 0x1 ;  /* 0x00000001110f7836 */ /* 0x000fe40000000000 */
[----:B------:R-:W-:Y:S02]  /*6510*/  @!P2 IMAD.MOV R15, RZ, RZ, R17 ;  /* 0x000000ffff0fa224 */ /* 0x000fe400078e0211 */
[----:B------:R-:W-:Y:S02]  /*6520*/  IMAD.IADD R37, R37, 0x1, R42 ;  /* 0x0000000125257824 */ /* 0x000fe400078e022a */
[----:B------:R-:W-:-:S02]  /*6530*/  VIADD R13, R15, 0x1 ;  /* 0x000000010f0d7836 */ /* 0x000fc40000000000 */
[----:B------:R-:W-:Y:S01]  /*6540*/  @!P3 IMAD.MOV R13, RZ, RZ, R15 ;  /* 0x000000ffff0db224 */ /* 0x000fe200078e020f */
[----:B------:R-:W-:Y:S01]  /*6550*/  SEL R39, R37, RZ, !P4 ;  /* 0x000000ff25277207 */ /* 0x000fe20006000000 */
[----:B------:R-:W-:Y:S01]  /*6560*/  BSSY.RECONVERGENT B0, `(.L_x_1307) ;  /* 0x0000119000007945 */ /* 0x000fe20003800200 */
[----:B------:R-:W-:Y:S02]  /*6570*/  IMAD.IADD R27, R27, 0x1, R40 ;  /* 0x000000011b1b7824 */ /* 0x000fe400078e0228 */
[----:B------:R-:W-:Y:S02]  /*6580*/  VIADD R44, R13, 0x1 ;  /* 0x000000010d2c7836 */ /* 0x000fe40000000000 */
[----:B------:R-:W-:Y:S02]  /*6590*/  IMAD.IADD R39, R4, 0x1, R39 ;  /* 0x0000000104277824 */ /* 0x000fe400078e0227 */
[----:B------:R-:W-:Y:S02]  /*65a0*/  IMAD.IADD R45, R2, 0x1, R25 ;  /* 0x00000001022d7824 */ /* 0x000fe400078e0219 */
[----:B------:R-:W-:Y:S01]  /*65b0*/  @!P4 IMAD.MOV R44, RZ, RZ, R13 ;  /* 0x000000ffff2cc224 */ /* 0x000fe200078e020d */
[----:B------:R-:W-:Y:S06]  /*65c0*/  @!P5 BRA `(.L_x_1308) ;  /* 0x0000000c0048d947 */ /* 0x000fec0003800000 */
[----:B------:R-:W-:Y:S01]  /*65d0*/  BAR.SYNC.DEFER_BLOCKING 0x0 ;  /* 0x0000000000007b1d */ /* 0x000fe20000010000 */
[----:B------:R-:W-:Y:S01]  /*65e0*/  IMAD.MOV.U32 R41, RZ, RZ, 0x1 ;  /* 0x00000001ff297424 */ /* 0x000fe200078e00ff */
[----:B------:R-:W-:Y:S02]  /*65f0*/  ISETP.NE.AND P5, PT, R8, R10, PT ;  /* 0x0000000a0800720c */ /* 0x000fe40003fa5270 */
[----:B------:R-:W-:Y:S01]  /*6600*/  @P6 LEA R25, R25, UR4, 0x3 ;  /* 0x0000000419196c11 */ /* 0x000fe2000f8e18ff */
[----:B------:R-:W-:Y:S01]  /*6610*/  IMAD R2, R0, 0x9, R41 ;  /* 0x0000000900027824 */ /* 0x000fe200078e0229 */
[----:B------:R-:W-:Y:S01]  /*6620*/  @P0 LEA R23, R23, UR4, 0x3 ;  /* 0x0000000417170c11 */ /* 0x000fe2000f8e18ff */
[----:B------:R-:W-:Y:S01]  /*6630*/  IMAD.MOV.U32 R41, RZ, RZ, 0x9 ;  /* 0x00000009ff297424 */ /* 0x000fe200078e00ff */
[----:B------:R-:W-:Y:S02]  /*6640*/  @P1 LEA R21, R21, UR4, 0x3 ;  /* 0x0000000415151c11 */ /* 0x000fe4000f8e18ff */
[----:B------:R-:W-:Y:S01]  /*6650*/  ISETP.NE.AND P5, PT, R2, UR7, !P5 ;  /* 0x0000000702007c0c */ /* 0x000fe2000efa5270 */
[----:B------:R-:W-:Y:S01]  /*6660*/  IMAD R2, R0, R41, 0x4 ;  /* 0x0000000400027424 */ /* 0x000fe200078e0229 */
[----:B------:R-:W-:-:S02]  /*6670*/  @P2 LEA R17, R17, UR4, 0x3 ;  /* 0x0000000411112c11 */ /* 0x000fc4000f8e18ff */
[----:B------:R-:W-:Y:S02]  /*6680*/  @P3 LEA R15, R15, UR4, 0x3 ;  /* 0x000000040f0f3c11 */ /* 0x000fe4000f8e18ff */
[----:B------:R-:W-:-:S07]  /*6690*/  @P4 LEA R13, R13, UR4, 0x3 ;  /* 0x000000040d0d4c11 */ /* 0x000fce000f8e18ff */
[----:B------:R-:W-:Y:S01]  /*66a0*/  @!P5 LEA R45, R45, UR4, 0x3 ;  /* 0x000000042d2ddc11 */ /* 0x000fe2000f8e18ff */
[----:B------:R0:W-:Y:S01]  /*66b0*/  @P6 STS.64 [R25], R6 ;  /* 0x0000000619006388 */ /* 0x0001e20000000a00 */
[----:B------:R-:W-:-:S03]  /*66c0*/  ISETP.NE.AND P6, PT, R30, R32, PT ;  /* 0x000000201e00720c */ /* 0x000fc60003fc5270 */
[----:B------:R0:W-:Y:S01]  /*66d0*/  @!P5 STS.64 [R45], R8 ;  /* 0x000000082d00d388 */ /* 0x0001e20000000a00 */
[----:B------:R-:W-:Y:S01]  /*66e0*/  ISETP.NE.AND P6, PT, R2, UR7, !P6 ;  /* 0x0000000702007c0c */ /* 0x000fe2000f7c5270 */
[----:B------:R-:W-:Y:S01]  /*66f0*/  IMAD R2, R0, R41, 0x8 ;  /* 0x0000000800027424 */ /* 0x000fe200078e0229 */
[----:B------:R-:W-:Y:S01]  /*6700*/  ISETP.NE.AND P5, PT, R38, R3, PT ;  /* 0x000000032600720c */ /* 0x000fe20003fa5270 */
[----:B------:R0:W-:Y:S01]  /*6710*/  @P0 STS.64 [R23], R10 ;  /* 0x0000000a17000388 */ /* 0x0001e20000000a00 */
[----:B------:R-:W-:Y:S02]  /*6720*/  ISETP.GE.U32.AND P0, PT, R0, R5, PT ;  /* 0x000000050000720c */ /* 0x000fe40003f06070 */
[----:B------:R-:W-:Y:S01]  /*6730*/  ISETP.NE.AND P5, PT, R2, UR7, !P5 ;  /* 0x0000000702007c0c */ /* 0x000fe2000efa5270 */
[----:B------:R0:W-:Y:S06]  /*6740*/  @P1 STS.64 [R21], R28 ;  /* 0x0000001c15001388 */ /* 0x0001ec0000000a00 */
[----:B------:R-:W-:-:S05]  /*6750*/  @!P6 LEA R19, R19, UR4, 0x3 ;  /* 0x000000041313ec11 */ /* 0x000fca000f8e18ff */
[----:B------:R0:W-:Y:S01]  /*6760*/  @!P6 STS.64 [R19], R30 ;  /* 0x0000001e1300e388 */ /* 0x0001e20000000a00 */
[----:B------:R-:W-:-:S03]  /*6770*/  @!P5 LEA R44, R44, UR4, 0x3 ;  /* 0x000000042c2cdc11 */ /* 0x000fc6000f8e18ff */
[----:B------:R0:W-:Y:S04]  /*6780*/  @P2 STS.64 [R17], R32 ;  /* 0x0000002011002388 */ /* 0x0001e80000000a00 */
[----:B------:R0:W-:Y:S04]  /*6790*/  @P3 STS.64 [R15], R34 ;  /* 0x000000220f003388 */ /* 0x0001e80000000a00 */
[----:B------:R0:W-:Y:S04]  /*67a0*/  @P4 STS.64 [R13], R36 ;  /* 0x000000240d004388 */ /* 0x0001e80000000a00 */
[----:B------:R0:W-:Y:S01]  /*67b0*/  @!P5 STS.64 [R44], R38 ;  /* 0x000000262c00d388 */ /* 0x0001e20000000a00 */
[----:B------:R-:W-:Y:S06]  /*67c0*/  BAR.SYNC.DEFER_BLOCKING 0x0 ;  /* 0x0000000000007b1d */ /* 0x000fec0000010000 */
[----:B------:R-:W-:Y:S05]  /*67d0*/  @P0 BRA `(.L_x_1309) ;  /* 0x0000000c00c40947 */ /* 0x000fea0003800000 */
[----:B0-----:R-:W-:Y:S01]  /*67e0*/  IADD3 R7, PT, PT, R18, R14, R16 ;  /* 0x0000000e12077210 */ /* 0x001fe20007ffe010 */
[----:B------:R-:W-:Y:S01]  /*67f0*/  BSSY.RECONVERGENT B1, `(.L_x_1310) ;  /* 0x0000028000017945 */ /* 0x000fe20003800200 */
[----:B------:R-:W-:Y:S02]  /*6800*/  LOP3.LUT R2, RZ, R0, RZ, 0x33, !PT ;  /* 0x00000000ff027212 */ /* 0x000fe400078e33ff */
[----:B------:R-:W-:-:S04]  /*6810*/  IADD3 R7, PT, PT, R22, R7, R20 ;  /* 0x0000000716077210 */ /* 0x000fc80007ffe014 */
[----:B------:R-:W-:-:S04]  /*6820*/  IADD3 R7, PT, PT, R26, R7, R24 ;  /* 0x000000071a077210 */ /* 0x000fc80007ffe018 */
[----:B------:R-:W-:-:S04]  /*6830*/  IADD3 R12, PT, PT, R2, R7, R12 ;  /* 0x00000007020c7210 */ /* 0x000fc80007ffe00c */
[C---:B------:R-:W-:Y:S02]  /*6840*/  LOP3.LUT R2, R12.reuse, 0x300, RZ, 0xc0, !PT ;  /* 0x000003000c027812 */ /* 0x040fe400078ec0ff */
[----:B------:R-:W-:Y:S02]  /*6850*/  ISETP.GE.U32.AND P1, PT, R12, 0x300, PT ;  /* 0x000003000c00780c */ /* 0x000fe40003f26070 */
[----:B------:R-:W-:Y:S01]  /*6860*/  ISETP.NE.AND P0, PT, R2, 0x300, PT ;  /* 0x000003000200780c */ /* 0x000fe20003f05270 */
[----:B------:R-:W-:-:S12]  /*6870*/  IMAD.MOV.U32 R2, RZ, RZ, R0 ;  /* 0x000000ffff027224 */ /* 0x000fd800078e0000 */
[----:B------:R-:W-:Y:S05]  /*6880*/  @!P0 BRA `(.L_x_1311) ;  /* 0x0000000000788947 */ /* 0x000fea0003800000 */
[----:B------:R-:W0:Y:S01]  /*6890*/  LDC.64 R6, c[0x0][0x3a0] ;  /* 0x0000e800ff067b82 */ /* 0x000e220000000a00 */
[----:B------:R-:W-:Y:S02]  /*68a0*/  LEA.HI R12, R12, 0x1, RZ, 0x18 ;  /* 0x000000010c0c7811 */ /* 0x000fe400078fc0ff */
[----:B------:R-:W-:-:S03]  /*68b0*/  LEA R4, R0, UR4, 0x3 ;  /* 0x0000000400047c11 */ /* 0x000fc6000f8e18ff */
[C---:B------:R-:W-:Y:S01]  /*68c0*/  IMAD.SHL.U32 R2, R12.reuse, 0x100, RZ ;  /* 0x000001000c027824 */ /* 0x040fe200078e00ff */
[----:B------:R-:W-:Y:S01]  /*68d0*/  LOP3.LUT R12, R12, 0x3, RZ, 0xc0, !PT ;  /* 0x000000030c0c7812 */ /* 0x000fe200078ec0ff */
[----:B------:R-:W1:Y:S04]  /*68e0*/  LDC.64 R8, c[0x0][0x398] ;  /* 0x0000e600ff087b82 */ /* 0x000e680000000a00 */
[----:B------:R-:W-:Y:S02]  /*68f0*/  IMAD.MOV R12, RZ, RZ, -R12 ;  /* 0x000000ffff0c7224 */ /* 0x000fe400078e0a0c */
[----:B0-----:R-:W-:-:S04]  /*6900*/  IMAD.WIDE.U32 R6, R0, 0x4, R6 ;  /* 0x0000000400067825 */ /* 0x001fc800078e0006 */
[----:B------:R-:W-:Y:S01]  /*6910*/  IMAD.MOV.U32 R16, RZ, RZ, R7 ;  /* 0x000000ffff107224 */ /* 0x000fe200078e0007 */
[----:B------:R-:W-:Y:S01]  /*6920*/  LOP3.LUT R7, R2, 0x300, RZ, 0xc0, !PT ;  /* 0x0000030002077812 */ /* 0x000fe200078ec0ff */
[----:B------:R-:W-:Y:S02]  /*6930*/  IMAD.MOV.U32 R15, RZ, RZ, R6 ;  /* 0x000000ffff0f7224 */ /* 0x000fe400078e0006 */
[----:B-1----:R-:W-:-:S04]  /*6940*/  IMAD.WIDE.U32 R8, R0, 0x4, R8 ;  /* 0x0000000400087825 */ /* 0x002fc800078e0008 */
[----:B------:R-:W-:Y:S02]  /*6950*/  IMAD.MOV.U32 R13, RZ, RZ, R8 ;  /* 0x000000ffff0d7224 */ /* 0x000fe400078e0008 */
[----:B------:R-:W-:Y:S02]  /*6960*/  IMAD.MOV.U32 R14, RZ, RZ, R9 ;  /* 0x000000ffff0e7224 */ /* 0x000fe400078e0009 */
[----:B------:R-:W-:-:S07]  /*6970*/  IMAD.IADD R2, R7, 0x1, R0 ;  /* 0x0000000107027824 */ /* 0x000fce00078e0200 */
.L_x_1312:
[----:B0-----:R0:W1:Y:S01]  /*6980*/  LDS.64 R10, [R4] ;  /* 0x00000000040a7984 */ /* 0x0010620000000a00 */
[----:B------:R-:W-:Y:S01]  /*6990*/  IMAD.MOV.U32 R6, RZ, RZ, R13 ;  /* 0x000000ffff067224 */ /* 0x000fe200078e000d */
[----:B------:R-:W-:Y:S01]  /*69a0*/  IADD3 R13, P3, PT, R13, 0x400, RZ ;  /* 0x000004000d0d7810 */ /* 0x000fe20007f7e0ff */
[----:B------:R-:W-:Y:S02]  /*69b0*/  IMAD.MOV.U32 R7, RZ, RZ, R14 ;  /* 0x000000ffff077224 */ /* 0x000fe400078e000e */
[----:B------:R-:W-:Y:S01]  /*69c0*/  IMAD.MOV.U32 R8, RZ, RZ, R15 ;  /* 0x000000ffff087224 */ /* 0x000fe200078e000f */
[----:B------:R-:W-:Y:S01]  /*69d0*/  IADD3 R15, P2, PT, R15, 0x400, RZ ;  /* 0x000004000f0f7810 */ /* 0x000fe20007f5e0ff */
[----:B------:R-:W-:Y:S02]  /*69e0*/  IMAD.MOV.U32 R9, RZ, RZ, R16 ;  /* 0x000000ffff097224 */ /* 0x000fe400078e0010 */
[----:B------:R-:W-:Y:S02]  /*69f0*/  VIADD R12, R12, 0x1 ;  /* 0x000000010c0c7836 */ /* 0x000fe40000000000 */
[----:B0-----:R-:W-:-:S02]  /*6a00*/  VIADD R4, R4, 0x800 ;  /* 0x0000080004047836 */ /* 0x001fc40000000000 */
[----:B------:R-:W-:Y:S01]  /*6a10*/  IMAD.X R16, RZ, RZ, R16, P2 ;  /* 0x000000ffff107224 */ /* 0x000fe200010e0610 */
[----:B------:R-:W-:Y:S01]  /*6a20*/  ISETP.NE.AND P0, PT, R12, RZ, PT ;  /* 0x000000ff0c00720c */ /* 0x000fe20003f05270 */
[----:B------:R-:W-:Y:S01]  /*6a30*/  IMAD.X R14, RZ, RZ, R14, P3 ;  /* 0x000000ffff0e7224 */ /* 0x000fe200018e060e */
[----:B-1----:R0:W-:Y:S04]  /*6a40*/  STG.E desc[UR10][R6.64], R10 ;  /* 0x0000000a06007986 */ /* 0x0021e8000c10190a */
[----:B------:R0:W-:Y:S07]  /*6a50*/  STG.E desc[UR10][R8.64], R11 ;  /* 0x0000000b08007986 */ /* 0x0001ee000c10190a */
[----:B------:R-:W-:Y:S05]  /*6a60*/  @P0 BRA `(.L_x_1312) ;  /* 0xfffffffc00c40947 */ /* 0x000fea000383ffff */
.L_x_1311:
[----:B------:R-:W-:Y:S05]  /*6a70*/  BSYNC.RECONVERGENT B1 ;  /* 0x0000000000017941 */ /* 0x000fea0003800200 */
.L_x_1310:
[----:B------:R-:W-:Y:S05]  /*6a80*/  @!P1 BRA `(.L_x_1309) ;  /* 0x0000000c00189947 */ /* 0x000fea0003800000 */
[----:B------:R-:W1:Y:S01]  /*6a90*/  LDCU.64 UR8, c[0x0][0x398] ;  /* 0x00007300ff0877ac */ /* 0x000e620008000a00 */
[----:B------:R-:W-:Y:S01]  /*6aa0*/  IMAD.IADD R4, R5, 0x1, -R2 ;  /* 0x0000000105047824 */ /* 0x000fe200078e0a02 */
[----:B------:R-:W-:Y:S01]  /*6ab0*/  BSSY.RECONVERGENT B1, `(.L_x_1313) ;  /* 0x000004c000017945 */ /* 0x000fe20003800200 */
[----:B0-----:R-:W-:Y:S01]  /*6ac0*/  IMAD.MOV.U32 R8, RZ, RZ, 0x800 ;  /* 0x00000800ff087424 */ /* 0x001fe200078e00ff */
[----:B------:R-:W0:Y:S01]  /*6ad0*/  LDCU.64 UR12, c[0x0][0x3a0] ;  /* 0x00007400ff0c77ac */ /* 0x000e220008000a00 */
[----:B------:R-:W-:Y:S01]  /*6ae0*/  IMAD.MOV.U32 R9, RZ, RZ, 0x0 ;  /* 0x00000000ff097424 */ /* 0x000fe200078e00ff */
[----:B------:R-:W-:Y:S02]  /*6af0*/  ISETP.GT.AND P1, PT, R4, 0xc00, PT ;  /* 0x00000c000400780c */ /* 0x000fe40003f24270 */
[C---:B------:R-:W-:Y:S01]  /*6b00*/  LEA R4, R2.reuse, UR4, 0x3 ;  /* 0x0000000402047c11 */ /* 0x040fe2000f8e18ff */
[----:B------:R-:W-:-:S04]  /*6b10*/  IMAD.WIDE.U32 R8, R2, 0x4, R8 ;  /* 0x0000000402087825 */ /* 0x000fc800078e0008 */
[----:B------:R-:W-:Y:S01]  /*6b20*/  VIADD R4, R4, 0x1000 ;  /* 0x0000100004047836 */ /* 0x000fe20000000000 */
[C---:B-1----:R-:W-:Y:S02]  /*6b30*/  IADD3 R6, P0, PT, R8.reuse, UR8, RZ ;  /* 0x0000000808067c10 */ /* 0x042fe4000ff1e0ff */
[----:B0-----:R-:W-:Y:S02]  /*6b40*/  IADD3 R8, P2, PT, R8, UR12, RZ ;  /* 0x0000000c08087c10 */ /* 0x001fe4000ff5e0ff */
[C---:B------:R-:W-:Y:S02]  /*6b50*/  IADD3.X R7, PT, PT, R9.reuse, UR9, RZ, P0, !PT ;  /* 0x0000000909077c10 */ /* 0x040fe400087fe4ff */
[----:B------:R-:W-:Y:S02]  /*6b60*/  IADD3.X R9, PT, PT, R9, UR13, RZ, P2, !PT ;  /* 0x0000000d09097c10 */ /* 0x000fe400097fe4ff */
[----:B------:R-:W-:Y:S01]  /*6b70*/  PLOP3.LUT P0, PT, PT, PT, PT, 0x80, 0x8 ;  /* 0x000000000008781c */ /* 0x000fe20003f0f070 */
[----:B------:R-:W-:-:S12]  /*6b80*/  @!P1 BRA `(.L_x_1314) ;  /* 0x0000000000f89947 */ /* 0x000fd80003800000 */
[----:B------:R-:W-:Y:S01]  /*6b90*/  PLOP3.LUT P0, PT, PT, PT, PT, 0x8, 0x80 ;  /* 0x000000000080781c */ /* 0x000fe20003f0e170 */
[----:B------:R-:W-:-:S12]  /*6ba0*/  VIADD R45, R5, 0xfffff400 ;  /* 0xfffff400052d7836 */ /* 0x000fd80000000000 */
.L_x_1315:
[----:B------:R-:W0:Y:S01]  /*6bb0*/  LDS.64 R10, [R4+-0x1000] ;  /* 0xfff00000040a7984 */ /* 0x000e220000000a00 */
[----:B------:R-:W-:-:S03]  /*6bc0*/  VIADD R2, R2, 0x1000 ;  /* 0x0000100002027836 */ /* 0x000fc60000000000 */
[----:B------:R-:W1:Y:S02]  /*6bd0*/  LDS.64 R12, [R4+-0x800] ;  /* 0xfff80000040c7984 */ /* 0x000e640000000a00 */
[----:B------:R-:W-:Y:S02]  /*6be0*/  ISETP.GE.AND P1, PT, R2, R45, PT ;  /* 0x0000002d0200720c */ /* 0x000fe40003f26270 */
[----:B------:R-:W2:Y:S04]  /*6bf0*/  LDS.64 R14, [R4] ;  /* 0x00000000040e7984 */ /* 0x000ea80000000a00 */
[----:B------:R-:W3:Y:S04]  /*6c00*/  LDS.64 R16, [R4+0x800] ;  /* 0x0008000004107984 */ /* 0x000ee80000000a00 */
[----:B------:R-:W4:Y:S04]  /*6c10*/  LDS.64 R18, [R4+0x1000] ;  /* 0x0010000004127984 */ /* 0x000f280000000a00 */
        /* <DEDUP_REMOVED lines=11> */
[----:B0-----:R0:W-:Y:S04]  /*6cd0*/  STG.E desc[UR10][R6.64+-0x800], R10 ;  /* 0xfff8000a06007986 */ /* 0x0011e8000c10190a */
[----:B------:R3:W-:Y:S01]  /*6ce0*/  STG.E desc[UR10][R8.64+-0x800], R11 ;  /* 0xfff8000b08007986 */ /* 0x0007e2000c10190a */
[----:B-1----:R-:W-:-:S03]  /*6cf0*/  VIADD R4, R4, 0x8000 ;  /* 0x0000800004047836 */ /* 0x002fc60000000000 */
[----:B------:R1:W-:Y:S04]  /*6d00*/  STG.E desc[UR10][R6.64+-0x400], R12 ;  /* 0xfffc000c06007986 */ /* 0x0003e8000c10190a */
[----:B------:R4:W-:Y:S01]  /*6d10*/  STG.E desc[UR10][R8.64+-0x400], R13 ;  /* 0xfffc000d08007986 */ /* 0x0009e2000c10190a */
[----:B0-----:R-:W-:-:S03]  /*6d20*/  IADD3 R10, P3, PT, R8, 0x4000, RZ ;  /* 0x00004000080a7810 */ /* 0x001fc60007f7e0ff */
[----:B--2---:R-:W-:Y:S02]  /*6d30*/  STG.E desc[UR10][R6.64], R14 ;  /* 0x0000000e06007986 */ /* 0x004fe4000c10190a */
[----:B---3--:R-:W-:Y:S02]  /*6d40*/  IMAD.X R11, RZ, RZ, R9, P3 ;  /* 0x000000ffff0b7224 */ /* 0x008fe400018e0609 */
[----:B------:R-:W-:Y:S01]  /*6d50*/  STG.E desc[UR10][R8.64], R15 ;  /* 0x0000000f08007986 */ /* 0x000fe2000c10190a */
[----:B-1----:R-:W-:-:S03]  /*6d60*/  IADD3 R12, P2, PT, R6, 0x4000, RZ ;  /* 0x00004000060c7810 */ /* 0x002fc60007f5e0ff */
[----:B------:R-:W-:Y:S02]  /*6d70*/  STG.E desc[UR10][R6.64+0x400], R16 ;  /* 0x0004001006007986 */ /* 0x000fe4000c10190a */
[----:B----4-:R-:W-:Y:S02]  /*6d80*/  IMAD.X R13, RZ, RZ, R7, P2 ;  /* 0x000000ffff0d7224 */ /* 0x010fe400010e0607 */
[----:B------:R-:W-:Y:S04]  /*6d90*/  STG.E desc[UR10][R8.64+0x400], R17 ;  /* 0x0004001108007986 */ /* 0x000fe8000c10190a */
[----:B------:R-:W-:Y:S04]  /*6da0*/  STG.E desc[UR10][R6.64+0x800], R18 ;  /* 0x0008001206007986 */ /* 0x000fe8000c10190a */
[----:B------:R-:W-:Y:S04]  /*6db0*/  STG.E desc[UR10][R8.64+0x800], R19 ;  /* 0x0008001308007986 */ /* 0x000fe8000c10190a */
[----:B-----5:R-:W-:Y:S04]  /*6dc0*/  STG.E desc[UR10][R6.64+0xc00], R20 ;  /* 0x000c001406007986 */ /* 0x020fe8000c10190a */
        /* <DEDUP_REMOVED lines=26> */
.L_x_1314:
[----:B------:R-:W-:Y:S05]  /*6f70*/  BSYNC.RECONVERGENT B1 ;  /* 0x0000000000017941 */ /* 0x000fea0003800200 */
.L_x_1313:
[----:B------:R-:W-:Y:S01]  /*6f80*/  IMAD.IADD R10, R5, 0x1, -R2 ;  /* 0x00000001050a7824 */ /* 0x000fe200078e0a02 */
[----:B------:R-:W-:Y:S04]  /*6f90*/  BSSY.RECONVERGENT B1, `(.L_x_1316) ;  /* 0x0000026000017945 */ /* 0x000fe80003800200 */
[----:B------:R-:W-:-:S13]  /*6fa0*/  ISETP.GT.AND P1, PT, R10, 0x400, PT ;  /* 0x000004000a00780c */ /* 0x000fda0003f24270 */
[----:B------:R-:W-:Y:S05]  /*6fb0*/  @!P1 BRA `(.L_x_1317) ;  /* 0x00000000008c9947 */ /* 0x000fea0003800000 */
[----:B------:R-:W0:Y:S01]  /*6fc0*/  LDS.64 R10, [R4+-0x1000] ;  /* 0xfff00000040a7984 */ /* 0x000e220000000a00 */
[----:B------:R-:W-:Y:S01]  /*6fd0*/  PLOP3.LUT P0, PT, PT, PT, PT, 0x8, 0x80 ;  /* 0x000000000080781c */ /* 0x000fe20003f0e170 */
[----:B------:R-:W-:Y:S02]  /*6fe0*/  VIADD R2, R2, 0x800 ;  /* 0x0000080002027836 */ /* 0x000fe40000000000 */
[----:B------:R-:W1:Y:S04]  /*6ff0*/  LDS.64 R12, [R4+-0x800] ;  /* 0xfff80000040c7984 */ /* 0x000e680000000a00 */
[----:B------:R-:W2:Y:S04]  /*7000*/  LDS.64 R14, [R4] ;  /* 0x00000000040e7984 */ /* 0x000ea80000000a00 */
[----:B------:R-:W3:Y:S04]  /*7010*/  LDS.64 R16, [R4+0x800] ;  /* 0x0008000004107984 */ /* 0x000ee80000000a00 */
[----:B------:R-:W4:Y:S04]  /*7020*/  LDS.64 R18, [R4+0x1000] ;  /* 0x0010000004127984 */ /* 0x000f280000000a00 */
[----:B------:R-:W5:Y:S04]  /*7030*/  LDS.64 R20, [R4+0x1800] ;  /* 0x0018000004147984 */ /* 0x000f680000000a00 */
[----:B------:R-:W5:Y:S04]  /*7040*/  LDS.64 R22, [R4+0x2000] ;  /* 0x0020000004167984 */ /* 0x000f680000000a00 */
[----:B------:R0:W5:Y:S02]  /*7050*/  LDS.64 R24, [R4+0x2800] ;  /* 0x0028000004187984 */ /* 0x0001640000000a00 */
[----:B0-----:R-:W-:-:S02]  /*7060*/  VIADD R4, R4, 0x4000 ;  /* 0x0000400004047836 */ /* 0x001fc40000000000 */
[----:B------:R0:W-:Y:S04]  /*7070*/  STG.E desc[UR10][R6.64+-0x800], R10 ;  /* 0xfff8000a06007986 */ /* 0x0001e8000c10190a */
[----:B------:R3:W-:Y:S04]  /*7080*/  STG.E desc[UR10][R8.64+-0x800], R11 ;  /* 0xfff8000b08007986 */ /* 0x0007e8000c10190a */
[----:B-1----:R1:W-:Y:S04]  /*7090*/  STG.E desc[UR10][R6.64+-0x400], R12 ;  /* 0xfffc000c06007986 */ /* 0x0023e8000c10190a */
        /* <DEDUP_REMOVED lines=21> */
.L_x_1317:
[----:B------:R-:W-:Y:S05]  /*71f0*/  BSYNC.RECONVERGENT B1 ;  /* 0x0000000000017941 */ /* 0x000fea0003800200 */
.L_x_1316:
[----:B------:R-:W-:-:S13]  /*7200*/  ISETP.LT.OR P0, PT, R2, R5, P0 ;  /* 0x000000050200720c */ /* 0x000fda0000701670 */
[----:B------:R-:W-:Y:S05]  /*7210*/  @!P0 BRA `(.L_x_1309) ;  /* 0x0000000400348947 */ /* 0x000fea0003800000 */
[----:B------:R-:W0:Y:S04]  /*7220*/  LDS.64 R10, [R4+-0x1000] ;  /* 0xfff00000040a7984 */ /* 0x000e280000000a00 */
[----:B------:R-:W1:Y:S04]  /*7230*/  LDS.64 R12, [R4+-0x800] ;  /* 0xfff80000040c7984 */ /* 0x000e680000000a00 */
[----:B------:R-:W2:Y:S04]  /*7240*/  LDS.64 R14, [R4] ;  /* 0x00000000040e7984 */ /* 0x000ea80000000a00 */
[----:B------:R-:W3:Y:S04]  /*7250*/  LDS.64 R16, [R4+0x800] ;  /* 0x0008000004107984 */ /* 0x000ee80000000a00 */
        /* <DEDUP_REMOVED lines=8> */
[----:B------:R-:W-:Y:S05]  /*72e0*/  BRA `(.L_x_1309) ;  /* 0x0000000400007947 */ /* 0x000fea0003800000 */
.L_x_1308:
[----:B------:R-:W-:Y:S01]  /*72f0*/  IMAD.MOV.U32 R51, RZ, RZ, 0x9 ;  /* 0x00000009ff337424 */ /* 0x000fe200078e00ff */
[----:B------:R-:W-:Y:S01]  /*7300*/  ISETP.NE.AND P5, PT, R8, R10, PT ;  /* 0x0000000a0800720c */ /* 0x000fe20003fa5270 */
[----:B------:R-:W0:Y:S02]  /*7310*/  @P6 LDC.64 R42, c[0x0][0x398] ;  /* 0x0000e600ff2a6b82 */ /* 0x000e240000000a00 */
[----:B------:R-:W-:-:S05]  /*7320*/  IMAD R2, R0, R51, 0x1 ;  /* 0x0000000100027424 */ /* 0x000fca00078e0233 */
[----:B------:R-:W-:Y:S01]  /*7330*/  ISETP.NE.AND P5, PT, R2, UR7, !P5 ;  /* 0x0000000702007c0c */ /* 0x000fe2000efa5270 */
[----:B------:R-:W1:Y:S01]  /*7340*/  @P6 LDC.64 R48, c[0x0][0x3a0] ;  /* 0x0000e800ff306b82 */ /* 0x000e620000000a00 */
[CC--:B------:R-:W-:Y:S02]  /*7350*/  IMAD R2, R0.reuse, R51.reuse, 0x4 ;  /* 0x0000000400027424 */ /* 0x0c0fe400078e0233 */
[----:B------:R-:W-:-:S05]  /*7360*/  IMAD R51, R0, R51, 0x8 ;  /* 0x0000000800337424 */ /* 0x000fca00078e0233 */
[----:B------:R-:W2:Y:S08]  /*7370*/  @P1 LDC.64 R54, c[0x0][0x398] ;  /* 0x0000e600ff361b82 */ /* 0x000eb00000000a00 */
[----:B------:R-:W3:Y:S01]  /*7380*/  @!P5 LDC.64 R40, c[0x0][0x3a0] ;  /* 0x0000e800ff28db82 */ /* 0x000ee20000000a00 */
[----:B0-----:R-:W-:-:S05]  /*7390*/  @P6 IMAD.WIDE R52, R25, 0x4, R42 ;  /* 0x0000000419346825 */ /* 0x001fca00078e022a */
[----:B------:R-:W-:Y:S02]  /*73a0*/  @P6 STG.E desc[UR10][R52.64], R6 ;  /* 0x0000000634006986 */ /* 0x000fe4000c10190a */
[----:B------:R-:W0:Y:S01]  /*73b0*/  @!P5 LDC.64 R46, c[0x0][0x398] ;  /* 0x0000e600ff2edb82 */ /* 0x000e220000000a00 */
[----:B-1----:R-:W-:-:S05]  /*73c0*/  @P6 IMAD.WIDE R48, R25, 0x4, R48 ;  /* 0x0000000419306825 */ /* 0x002fca00078e0230 */
[----:B------:R1:W-:Y:S01]  /*73d0*/  @P6 STG.E desc[UR10][R48.64], R7 ;  /* 0x0000000730006986 */ /* 0x0003e2000c10190a */
[----:B------:R-:W-:Y:S01]  /*73e0*/  ISETP.NE.AND P6, PT, R30, R32, PT ;  /* 0x000000201e00720c */ /* 0x000fe20003fc5270 */
[----:B------:R-:W1:Y:S01]  /*73f0*/  @P0 LDC.64 R42, c[0x0][0x398] ;  /* 0x0000e600ff2a0b82 */ /* 0x000e620000000a00 */
[----:B--2---:R-:W-:Y:S02]  /*7400*/  @P1 IMAD.WIDE R54, R21, 0x4, R54 ;  /* 0x0000000415361825 */ /* 0x004fe400078e0236 */
[----:B------:R-:W-:-:S05]  /*7410*/  ISETP.NE.AND P6, PT, R2, UR7, !P6 ;  /* 0x0000000702007c0c */ /* 0x000fca000f7c5270 */
[----:B------:R-:W2:Y:S01]  /*7420*/  @P0 LDC.64 R24, c[0x0][0x3a0] ;  /* 0x0000e800ff180b82 */ /* 0x000ea20000000a00 */
[----:B---3--:R-:W-:-:S07]  /*7430*/  @!P5 IMAD.WIDE R58, R45, 0x4, R40 ;  /* 0x000000042d3ad825 */ /* 0x008fce00078e0228 */
[----:B------:R-:W3:Y:S01]  /*7440*/  @P1 LDC.64 R40, c[0x0][0x3a0] ;  /* 0x0000e800ff281b82 */ /* 0x000ee20000000a00 */
[----:B0-----:R-:W-:-:S05]  /*7450*/  @!P5 IMAD.WIDE R46, R45, 0x4, R46 ;  /* 0x000000042d2ed825 */ /* 0x001fca00078e022e */
[----:B------:R-:W-:Y:S01]  /*7460*/  @!P5 STG.E desc[UR10][R46.64], R8 ;  /* 0x000000082e00d986 */ /* 0x000fe2000c10190a */
[----:B-1----:R-:W-:Y:S01]  /*7470*/  @P0 IMAD.WIDE R48, R23, 0x4, R42 ;  /* 0x0000000417300825 */ /* 0x002fe200078e022a */
[----:B------:R-:W0:Y:S02]  /*7480*/  @P2 LDC.64 R6, c[0x0][0x398] ;  /* 0x0000e600ff062b82 */ /* 0x000e240000000a00 */
[----:B------:R1:W-:Y:S01]  /*7490*/  @!P5 STG.E desc[UR10][R58.64], R9 ;  /* 0x000000093a00d986 */ /* 0x0003e2000c10190a */
[----:B------:R-:W-:-:S03]  /*74a0*/  ISETP.NE.AND P5, PT, R38, R3, PT ;  /* 0x000000032600720c */ /* 0x000fc60003fa5270 */
[----:B------:R4:W-:Y:S01]  /*74b0*/  @P0 STG.E desc[UR10][R48.64], R10 ;  /* 0x0000000a30000986 */ /* 0x0009e2000c10190a */
[----:B------:R-:W-:Y:S01]  /*74c0*/  ISETP.NE.AND P5, PT, R51, UR7, !P5 ;  /* 0x0000000733007c0c */ /* 0x000fe2000efa5270 */
[----:B--2---:R-:W-:Y:S01]  /*74d0*/  @P0 IMAD.WIDE R56, R23, 0x4, R24 ;  /* 0x0000000417380825 */ /* 0x004fe200078e0218 */
[----:B------:R-:W2:Y:S04]  /*74e0*/  @!P6 LDC.64 R42, c[0x0][0x398] ;  /* 0x0000e600ff2aeb82 */ /* 0x000ea80000000a00 */
[----:B------:R0:W-:Y:S01]  /*74f0*/  @P0 STG.E desc[UR10][R56.64], R11 ;  /* 0x0000000b38000986 */ /* 0x0001e2000c10190a */
[----:B---3--:R-:W-:-:S03]  /*7500*/  @P1 IMAD.WIDE R52, R21, 0x4, R40 ;  /* 0x0000000415341825 */ /* 0x008fc600078e0228 */
[----:B------:R-:W3:Y:S01]  /*7510*/  @!P6 LDC.64 R22, c[0x0][0x3a0] ;  /* 0x0000e800ff16eb82 */ /* 0x000ee20000000a00 */
[----:B------:R0:W-:Y:S04]  /*7520*/  @P1 STG.E desc[UR10][R54.64], R28 ;  /* 0x0000001c36001986 */ /* 0x0001e8000c10190a */
[----:B------:R0:W-:Y:S03]  /*7530*/  @P1 STG.E desc[UR10][R52.64], R29 ;  /* 0x0000001d34001986 */ /* 0x0001e6000c10190a */
[----:B------:R-:W5:Y:S01]  /*7540*/  @P2 LDC.64 R24, c[0x0][0x3a0] ;  /* 0x0000e800ff182b82 */ /* 0x000f620000000a00 */
[----:B0-----:R-:W-:-:S07]  /*7550*/  @P2 IMAD.WIDE R6, R17, 0x4, R6 ;  /* 0x0000000411062825 */ /* 0x001fce00078e0206 */
[----:B-1----:R-:W0:Y:S01]  /*7560*/  @P3 LDC.64 R8, c[0x0][0x398] ;  /* 0x0000e600ff083b82 */ /* 0x002e220000000a00 */
[----:B--2---:R-:W-:-:S05]  /*7570*/  @!P6 IMAD.WIDE R42, R19, 0x4, R42 ;  /* 0x00000004132ae825 */ /* 0x004fca00078e022a */
[----:B------:R1:W-:Y:S02]  /*7580*/  @!P6 STG.E desc[UR10][R42.64], R30 ;  /* 0x0000001e2a00e986 */ /* 0x0003e4000c10190a */
[----:B------:R-:W2:Y:S01]  /*7590*/  @P3 LDC.64 R50, c[0x0][0x3a0] ;  /* 0x0000e800ff323b82 */ /* 0x000ea20000000a00 */
[----:B---3--:R-:W-:-:S05]  /*75a0*/  @!P6 IMAD.WIDE R22, R19, 0x4, R22 ;  /* 0x000000041316e825 */ /* 0x008fca00078e0216 */
[----:B------:R1:W-:Y:S02]  /*75b0*/  @!P6 STG.E desc[UR10][R22.64], R31 ;  /* 0x0000001f1600e986 */ /* 0x0003e4000c10190a */
[----:B----4-:R-:W3:Y:S01]  /*75c0*/  @P4 LDC.64 R48, c[0x0][0x398] ;  /* 0x0000e600ff304b82 */ /* 0x010ee20000000a00 */
[----:B-----5:R-:W-:Y:S01]  /*75d0*/  @P2 IMAD.WIDE R24, R17, 0x4, R24 ;  /* 0x0000000411182825 */ /* 0x020fe200078e0218 */
[----:B------:R1:W-:Y:S04]  /*75e0*/  @P2 STG.E desc[UR10][R6.64], R32 ;  /* 0x0000002006002986 */ /* 0x0003e8000c10190a */
[----:B------:R1:W-:Y:S02]  /*75f0*/  @P2 STG.E desc[UR10][R24.64], R33 ;  /* 0x0000002118002986 */ /* 0x0003e4000c10190a */
[----:B------:R-:W4:Y:S01]  /*7600*/  @P4 LDC.64 R46, c[0x0][0x3a0] ;  /* 0x0000e800ff2e4b82 */ /* 0x000f220000000a00 */
[----:B0-----:R-:W-:-:S05]  /*7610*/  @P3 IMAD.WIDE R8, R15, 0x4, R8 ;  /* 0x000000040f083825 */ /* 0x001fca00078e0208 */
[----:B------:R1:W-:Y:S02]  /*7620*/  @P3 STG.E desc[UR10][R8.64], R34 ;  /* 0x0000002208003986 */ /* 0x0003e4000c10190a */
[----:B------:R-:W0:Y:S01]  /*7630*/  @!P5 LDC.64 R20, c[0x0][0x398] ;  /* 0x0000e600ff14db82 */ /* 0x000e220000000a00 */
[----:B--2---:R-:W-:-:S05]  /*7640*/  @P3 IMAD.WIDE R50, R15, 0x4, R50 ;  /* 0x000000040f323825 */ /* 0x004fca00078e0232 */
[----:B------:R1:W-:Y:S02]  /*7650*/  @P3 STG.E desc[UR10][R50.64], R35 ;  /* 0x0000002332003986 */ /* 0x0003e4000c10190a */
[----:B------:R-:W2:Y:S01]  /*7660*/  @!P5 LDC.64 R40, c[0x0][0x3a0] ;  /* 0x0000e800ff28db82 */ /* 0x000ea20000000a00 */
[----:B---3--:R-:W-:-:S05]  /*7670*/  @P4 IMAD.WIDE R48, R13, 0x4, R48 ;  /* 0x000000040d304825 */ /* 0x008fca00078e0230 */
[----:B------:R1:W-:Y:S01]  /*7680*/  @P4 STG.E desc[UR10][R48.64], R36 ;  /* 0x0000002430004986 */ /* 0x0003e2000c10190a */
[----:B----4-:R-:W-:-:S05]  /*7690*/  @P4 IMAD.WIDE R46, R13, 0x4, R46 ;  /* 0x000000040d2e4825 */ /* 0x010fca00078e022e */
[----:B------:R1:W-:Y:S01]  /*76a0*/  @P4 STG.E desc[UR10][R46.64], R37 ;  /* 0x000000252e004986 */ /* 0x0003e2000c10190a */
[----:B0-----:R-:W-:-:S05]  /*76b0*/  @!P5 IMAD.WIDE R20, R44, 0x4, R20 ;  /* 0x000000042c14d825 */ /* 0x001fca00078e0214 */
[----:B------:R1:W-:Y:S01]  /*76c0*/  @!P5 STG.E desc[UR10][R20.64], R38 ;  /* 0x000000261400d986 */ /* 0x0003e2000c10190a */
[----:B--2---:R-:W-:-:S05]  /*76d0*/  @!P5 IMAD.WIDE R40, R44, 0x4, R40 ;  /* 0x000000042c28d825 */ /* 0x004fca00078e0228 */
[----:B------:R1:W-:Y:S02]  /*76e0*/  @!P5 STG.E desc[UR10][R40.64], R39 ;  /* 0x000000272800d986 */ /* 0x0003e4000c10190a */
.L_x_1309:
[----:B------:R-:W-:Y:S05]  /*76f0*/  BSYNC.RECONVERGENT B0 ;  /* 0x0000000000007941 */ /* 0x000fea0003800200 */
.L_x_1307:
[----:B------:R-:W-:-:S13]  /*7700*/  ISETP.NE.AND P0, PT, R0, 0xff, PT ;  /* 0x000000ff0000780c */ /* 0x000fda0003f05270 */
[----:B------:R-:W-:Y:S05]  /*7710*/  @P0 EXIT ;  /* 0x000000000000094d */ /* 0x000fea0003800000 */
[----:B0---4-:R-:W0:Y:S01]  /*7720*/  LDC.64 R10, c[0x0][0x3a8] ;  /* 0x0000ea00ff0a7b82 */ /* 0x011e220000000a00 */
[----:B------:R-:W-:-:S09]  /*7730*/  UISETP.NE.AND UP0, UPT, UR7, 0x900, UPT ;  /* 0x000009000700788c */ /* 0x000fd2000bf05270 */
[----:B------:R-:W-:Y:S05]  /*7740*/  BRA.U UP0, `(.L_x_1318) ;  /* 0x00000001001c7547 */ /* 0x000fea000b800000 */
[----:B-1----:R-:W1:Y:S08]  /*7750*/  LDC.64 R6, c[0x0][0x398] ;  /* 0x0000e600ff067b82 */ /* 0x002e700000000a00 */
[----:B------:R-:W2:Y:S01]  /*7760*/  LDC.64 R8, c[0x0][0x3a0] ;  /* 0x0000e800ff087b82 */ /* 0x000ea20000000a00 */
[----:B-1----:R-:W-:-:S05]  /*7770*/  IMAD.WIDE R6, R5, 0x4, R6 ;  /* 0x0000000405067825 */ /* 0x002fca00078e0206 */
[----:B------:R3:W-:Y:S01]  /*7780*/  STG.E desc[UR10][R6.64], R3 ;  /* 0x0000000306007986 */ /* 0x0007e2000c10190a */
[----:B--2---:R-:W-:-:S04]  /*7790*/  IMAD.WIDE R8, R5, 0x4, R8 ;  /* 0x0000000405087825 */ /* 0x004fc800078e0208 */
[----:B------:R-:W-:Y:S01]  /*77a0*/  VIADD R5, R5, 0x1 ;  /* 0x0000000105057836 */ /* 0x000fe20000000000 */
[----:B------:R3:W-:Y:S06]  /*77b0*/  STG.E desc[UR10][R8.64], R27 ;  /* 0x0000001b08007986 */ /* 0x0007ec000c10190a */
.L_x_1318:
[----:B0-----:R-:W-:Y:S01]  /*77c0*/  STG.E desc[UR10][R10.64], R5 ;  /* 0x000000050a007986 */ /* 0x001fe2000c10190a */
[----:B------:R-:W-:Y:S05]  /*77d0*/  EXIT ;  /* 0x000000000000794d */ /* 0x000fea0003800000 */
.L_x_1306:
[----:B------:R-:W0:Y:S01]  /*77e0*/  LDCU.64 UR4, c[0x0][0x380] ;  /* 0x00007000ff0477ac */ /* 0x000e220008000a00 */
[----:B------:R-:W1:Y:S01]  /*77f0*/  S2R R0, SR_TID.X ;  /* 0x0000000000007919 */ /* 0x000e620000002100 */
[----:B------:R-:W-:Y:S01]  /*7800*/  IMAD.MOV.U32 R34, RZ, RZ, RZ ;  /* 0x000000ffff227224 */ /* 0x000fe200078e00ff */
[----:B------:R-:W2:Y:S01]  /*7810*/  LDC R16, c[0x0][0x390] ;  /* 0x0000e400ff107b82 */ /* 0x000ea20000000800 */
[----:B0-----:R-:W-:-:S06]  /*7820*/  UIMAD.WIDE.U32 UR12, UR6, 0x4, UR4 ;  /* 0x00000004060c78a5 */ /* 0x001fcc000f8e0004 */
[----:B------:R-:W-:Y:S02]  /*7830*/  IMAD.U32 R2, RZ, RZ, UR12 ;  /* 0x0000000cff027e24 */ /* 0x000fe4000f8e00ff */
[----:B------:R-:W-:-:S05]  /*7840*/  IMAD.U32 R3, RZ, RZ, UR13 ;  /* 0x0000000dff037e24 */ /* 0x000fca000f8e00ff */
[----:B------:R-:W3:Y:S01]  /*7850*/  LDG.E.CONSTANT R8, desc[UR10][R2.64] ;  /* 0x0000000a02087981 */ /* 0x000ee2000c1e9900 */
[C---:B-1----:R-:W-:Y:S02]  /*7860*/  LOP3.LUT R4, R0.reuse, 0x1f, RZ, 0xc0, !PT ;  /* 0x0000001f00047812 */ /* 0x042fe400078ec0ff */
[----:B------:R-:W-:-:S05]  /*7870*/  LOP3.LUT R5, R0, 0x3e0, RZ, 0xc0, !PT ;  /* 0x000003e000057812 */ /* 0x000fca00078ec0ff */
[----:B------:R-:W-:Y:S02]  /*7880*/  IMAD R11, R5, 0x9, R4 ;  /* 0x00000009050b7824 */ /* 0x000fe400078e0204 */
[----:B------:R-:W-:Y:S02]  /*7890*/  IMAD.U32 R5, RZ, RZ, UR5 ;  /* 0x00000005ff057e24 */ /* 0x000fe4000f8e00ff */
[C---:B------:R-:W-:Y:S01]  /*78a0*/  VIADD R6, R11.reuse, 0x40 ;  /* 0x000000400b067836 */ /* 0x040fe20000000000 */
[C---:B------:R-:W-:Y:S01]  /*78b0*/  ISETP.GE.U32.AND P5, PT, R11.reuse, UR7, PT ;  /* 0x000000070b007c0c */ /* 0x040fe2000bfa6070 */
[C---:B------:R-:W-:Y:S02]  /*78c0*/  VIADD R4, R11.reuse, 0x20 ;  /* 0x000000200b047836 */ /* 0x040fe40000000000 */
[C---:B------:R-:W-:Y:S01]  /*78d0*/  VIADD R9, R11.reuse, 0x60 ;  /* 0x000000600b097836 */ /* 0x040fe20000000000 */
[----:B------:R-:W-:Y:S01]  /*78e0*/  ISETP.GE.U32.AND P1, PT, R6, UR7, PT ;  /* 0x0000000706007c0c */ /* 0x000fe2000bf26070 */
[C---:B------:R-:W-:Y:S01]  /*78f0*/  VIADD R6, R11.reuse, 0x80 ;  /* 0x000000800b067836 */ /* 0x040fe20000000000 */
[----:B------:R-:W-:Y:S01]  /*7900*/  ISETP.GE.U32.AND P0, PT, R4, UR7, PT ;  /* 0x0000000704007c0c */ /* 0x000fe2000bf06070 */
[----:B------:R-:W-:Y:S01]  /*7910*/  VIADD R10, R11, 0xa0 ;  /* 0x000000a00b0a7836 */ /* 0x000fe20000000000 */
[----:B------:R-:W-:Y:S01]  /*7920*/  ISETP.GE.U32.AND P2, PT, R9, UR7, PT ;  /* 0x0000000709007c0c */ /* 0x000fe2000bf46070 */
[----:B------:R-:W-:Y:S01]  /*7930*/  IMAD.U32 R4, RZ, RZ, UR4 ;  /* 0x00000004ff047e24 */ /* 0x000fe2000f8e00ff */
[----:B------:R-:W-:-:S02]  /*7940*/  ISETP.GE.U32.AND P3, PT, R6, UR7, PT ;  /* 0x0000000706007c0c */ /* 0x000fc4000bf66070 */
[C---:B------:R-:W-:Y:S01]  /*7950*/  LEA R6, P6, R11.reuse, UR12, 0x2 ;  /* 0x0000000c0b067c11 */ /* 0x040fe2000f8c10ff */
[C---:B------:R-:W-:Y:S01]  /*7960*/  @!P5 VIADD R7, R11.reuse, UR6 ;  /* 0x000000060b07dc36 */ /* 0x040fe20008000000 */
[----:B------:R-:W-:Y:S01]  /*7970*/  ISETP.GE.U32.AND P4, PT, R10, UR7, PT ;  /* 0x000000070a007c0c */ /* 0x000fe2000bf86070 */
[----:B------:R-:W-:Y:S02]  /*7980*/  VIADD R12, R11, 0xc0 ;  /* 0x000000c00b0c7836 */ /* 0x000fe40000000000 */
[----:B------:R-:W-:-:S04]  /*7990*/  @!P5 IMAD.WIDE.U32 R4, R7, 0x4, R4 ;  /* 0x000000040704d825 */ /* 0x000fc800078e0004 */
[C---:B------:R-:W-:Y:S02]  /*79a0*/  VIADD R13, R11.reuse, 0xe0 ;  /* 0x000000e00b0d7836 */ /* 0x040fe40000000000 */
[----:B------:R-:W-:Y:S02]  /*79b0*/  IMAD.X R7, RZ, RZ, UR13, P6 ;  /* 0x0000000dff077e24 */ /* 0x000fe4000b0e06ff */
[----:B------:R-:W-:Y:S01]  /*79c0*/  VIADD R11, R11, 0x100 ;  /* 0x000001000b0b7836 */ /* 0x000fe20000000000 */
[----:B------:R-:W-:Y:S01]  /*79d0*/  ISETP.GE.U32.AND P6, PT, R12, UR7, PT ;  /* 0x000000070c007c0c */ /* 0x000fe2000bfc6070 */
[----:B---3--:R-:W-:Y:S02]  /*79e0*/  IMAD.MOV.U32 R9, RZ, RZ, R8 ;  /* 0x000000ffff097224 */ /* 0x008fe400078e0008 */
[----:B------:R0:W3:Y:S01]  /*79f0*/  @!P5 LDG.E.CONSTANT R8, desc[UR10][R4.64] ;  /* 0x0000000a0408d981 */ /* 0x0000e2000c1e9900 */
[----:B------:R-:W-:Y:S01]  /*7a00*/  ISETP.GE.U32.AND P5, PT, R13, UR7, PT ;  /* 0x000000070d007c0c */ /* 0x000fe2000bfa6070 */
[----:B------:R-:W-:-:S06]  /*7a10*/  IMAD.MOV.U32 R10, RZ, RZ, R9 ;  /* 0x000000ffff0a7224 */ /* 0x000fcc00078e0009 */
[----:B------:R-:W4:Y:S01]  /*7a20*/  @!P0 LDG.E.CONSTANT R10, desc[UR10][R6.64+0x80] ;  /* 0x0000800a060a8981 */ /* 0x000f22000c1e9900 */
[----:B------:R-:W-:Y:S01]  /*7a30*/  ISETP.GE.U32.AND P0, PT, R11, UR7, PT ;  /* 0x000000070b007c0c */ /* 0x000fe2000bf06070 */
[--C-:B------:R-:W-:Y:S02]  /*7a40*/  IMAD.MOV.U32 R11, RZ, RZ, R9.reuse ;  /* 0x000000ffff0b7224 */ /* 0x100fe400078e0009 */
[--C-:B0-----:R-:W-:Y:S02]  /*7a50*/  IMAD.MOV.U32 R4, RZ, RZ, R9.reuse ;  /* 0x000000ffff047224 */ /* 0x101fe400078e0009 */
[--C-:B------:R-:W-:Y:S02]  /*7a60*/  IMAD.MOV.U32 R5, RZ, RZ, R9.reuse ;  /* 0x000000ffff057224 */ /* 0x100fe400078e0009 */
[--C-:B------:R-:W-:Y:S01]  /*7a70*/  IMAD.MOV.U32 R12, RZ, RZ, R9.reuse ;  /* 0x000000ffff0c7224 */ /* 0x100fe200078e0009 */
[----:B------:R-:W5:Y:S01]  /*7a80*/  @!P1 LDG.E.CONSTANT R11, desc[UR10][R6.64+0x100] ;  /* 0x0001000a060b9981 */ /* 0x000f62000c1e9900 */
[----:B------:R-:W-:-:S02]  /*7a90*/  IMAD.MOV.U32 R13, RZ, RZ, R9 ;  /* 0x000000ffff0d7224 */ /* 0x000fc400078e0009 */
[----:B------:R-:W-:Y:S01]  /*7aa0*/  IMAD.MOV.U32 R14, RZ, RZ, R9 ;  /* 0x000000ffff0e7224 */ /* 0x000fe200078e0009 */
[----:B------:R-:W2:Y:S04]  /*7ab0*/  @!P2 LDG.E.CONSTANT R4, desc[UR10][R6.64+0x180] ;  /* 0x0001800a0604a981 */ /* 0x000ea8000c1e9900 */
[----:B------:R-:W2:Y:S04]  /*7ac0*/  @!P3 LDG.E.CONSTANT R5, desc[UR10][R6.64+0x200] ;  /* 0x0002000a0605b981 */ /* 0x000ea8000c1e9900 */
[----:B------:R-:W2:Y:S04]  /*7ad0*/  @!P4 LDG.E.CONSTANT R12, desc[UR10][R6.64+0x280] ;  /* 0x0002800a060cc981 */ /* 0x000ea8000c1e9900 */
[----:B------:R-:W2:Y:S04]  /*7ae0*/  @!P6 LDG.E.CONSTANT R13, desc[UR10][R6.64+0x300] ;  /* 0x0003000a060de981 */ /* 0x000ea8000c1e9900 */
[----:B------:R-:W2:Y:S04]  /*7af0*/  @!P5 LDG.E.CONSTANT R14, desc[UR10][R6.64+0x380] ;  /* 0x0003800a060ed981 */ /* 0x000ea8000c1e9900 */
[----:B------:R0:W2:Y:S01]  /*7b00*/  @!P0 LDG.E.CONSTANT R9, desc[UR10][R6.64+0x400] ;  /* 0x0004000a06098981 */ /* 0x0000a2000c1e9900 */
[----:B------:R-:W-:-:S13]  /*7b10*/  ISETP.NE.AND P6, PT, R0, RZ, PT ;  /* 0x000000ff0000720c */ /* 0x000fda0003fc5270 */
[----:B------:R1:W2:Y:S01]  /*7b20*/  @!P6 LDG.E.CONSTANT R34, desc[UR10][R2.64+-0x4] ;  /* 0xfffffc0a0222e981 */ /* 0x0002a2000c1e9900 */
[----:B------:R-:W1:Y:S01]  /*7b30*/  S2R R40, SR_LANEID ;  /* 0x0000000000287919 */ /* 0x000e620000000000 */
[----:B------:R-:W1:Y:S01]  /*7b40*/  S2UR UR5, SR_CgaCtaId ;  /* 0x00000000000579c3 */ /* 0x000e620000008800 */
[----:B------:R-:W-:Y:S01]  /*7b50*/  SHF.R.U32.HI R41, RZ, 0x5, R0 ;  /* 0x00000005ff297819 */ /* 0x000fe20000011600 */
[----:B------:R-:W-:Y:S01]  /*7b60*/  UMOV UR4, 0x400 ;  /* 0x0000040000047882 */ /* 0x000fe20000000000 */
[----:B0-----:R-:W-:Y:S01]  /*7b70*/  P2R R6, PR, RZ, 0x40 ;  /* 0x00000040ff067803 */ /* 0x001fe20000000000 */
[----:B-1----:R-:W-:Y:S02]  /*7b80*/  ULEA UR4, UR5, UR4, 0x18 ;  /* 0x0000000405047291 */ /* 0x002fe4000f8ec0ff */
[----:B------:R-:W-:-:S05]  /*7b90*/  IMAD R15, R41, 0x120, R40 ;  /* 0x00000120290f7824 */ /* 0x000fca00078e0228 */
[----:B------:R-:W-:-:S05]  /*7ba0*/  LEA R17, R15, UR4, 0x2 ;  /* 0x000000040f117c11 */ /* 0x000fca000f8e10ff */
[----:B------:R-:W-:Y:S01]  /*7bb0*/  IMAD R18, R40, 0x20, R17 ;  /* 0x0000002028127824 */ /* 0x000fe200078e0211 */
[C---:B------:R-:W-:Y:S02]  /*7bc0*/  LEA R20, R0.reuse, UR4, 0x2 ;  /* 0x0000000400147c11 */ /* 0x040fe4000f8e10ff */
[----:B------:R-:W-:Y:S01]  /*7bd0*/  ISETP.NE.AND P0, PT, R0, RZ, PT ;  /* 0x000000ff0000720c */ /* 0x000fe20003f05270 */
[----:B---3--:R-:W-:Y:S04]  /*7be0*/  STS [R17], R8 ;  /* 0x0000000811007388 */ /* 0x008fe80000000800 */
[----:B----4-:R-:W-:Y:S04]  /*7bf0*/  STS [R17+0x80], R10 ;  /* 0x0000800a11007388 */ /* 0x010fe80000000800 */
[----:B-----5:R-:W-:Y:S04]  /*7c00*/  STS [R17+0x100], R11 ;  /* 0x0001000b11007388 */ /* 0x020fe80000000800 */
[----:B--2---:R-:W-:Y:S04]  /*7c10*/  STS [R17+0x180], R4 ;  /* 0x0001800411007388 */ /* 0x004fe80000000800 */
[----:B------:R-:W-:Y:S04]  /*7c20*/  STS [R17+0x200], R5 ;  /* 0x0002000511007388 */ /* 0x000fe80000000800 */
[----:B------:R-:W-:Y:S04]  /*7c30*/  STS [R17+0x280], R12 ;  /* 0x0002800c11007388 */ /* 0x000fe80000000800 */
[----:B------:R-:W-:Y:S04]  /*7c40*/  STS [R17+0x300], R13 ;  /* 0x0003000d11007388 */ /* 0x000fe80000000800 */
[----:B------:R-:W-:Y:S04]  /*7c50*/  STS [R17+0x380], R14 ;  /* 0x0003800e11007388 */ /* 0x000fe80000000800 */
[----:B------:R-:W-:Y:S01]  /*7c60*/  STS [R17+0x400], R9 ;  /* 0x0004000911007388 */ /* 0x000fe20000000800 */
[----:B------:R-:W-:-:S03]  /*7c70*/  NOP ;  /* 0x0000000000007918 */ /* 0x000fc60000000000 */
[----:B------:R-:W0:Y:S04]  /*7c80*/  LDS R37, [R18+0x20] ;  /* 0x0000200012257984 */ /* 0x000e280000000800 */
[----:B------:R-:W-:Y:S04]  /*7c90*/  LDS R2, [R18] ;  /* 0x0000000012027984 */ /* 0x000fe80000000800 */
[----:B------:R-:W1:Y:S04]  /*7ca0*/  LDS R4, [R18+0x4] ;  /* 0x0000040012047984 */ /* 0x000e680000000800 */
[----:B------:R-:W2:Y:S04]  /*7cb0*/  LDS R6, [R18+0x8] ;  /* 0x0000080012067984 */ /* 0x000ea80000000800 */
[----:B------:R-:W-:Y:S04]  /*7cc0*/  LDS R8, [R18+0xc] ;  /* 0x00000c0012087984 */ /* 0x000fe80000000800 */
[----:B------:R-:W-:Y:S04]  /*7cd0*/  LDS R10, [R18+0x10] ;  /* 0x00001000120a7984 */ /* 0x000fe80000000800 */
[----:B------:R-:W-:Y:S04]  /*7ce0*/  LDS R12, [R18+0x14] ;  /* 0x00001400120c7984 */ /* 0x000fe80000000800 */
[----:B------:R-:W-:Y:S04]  /*7cf0*/  LDS R14, [R18+0x18] ;  /* 0x00001800120e7984 */ /* 0x000fe80000000800 */
[----:B------:R-:W-:Y:S01]  /*7d00*/  LDS R32, [R18+0x1c] ;  /* 0x00001c0012207984 */ /* 0x000fe20000000800 */
[----:B------:R-:W-:Y:S06]  /*7d10*/  BAR.SYNC.DEFER_BLOCKING 0x0 ;  /* 0x0000000000007b1d */ /* 0x000fec0000010000 */
        /* <DEDUP_REMOVED lines=10> */
[----:B------:R-:W4:Y:S04]  /*7dc0*/  LDS R3, [R18] ;  /* 0x0000000012037984 */ /* 0x000f280000000800 */
[----:B------:R-:W5:Y:S04]  /*7dd0*/  LDS R5, [R18+0x4] ;  /* 0x0000040012057984 */ /* 0x000f680000000800 */
[----:B------:R-:W5:Y:S04]  /*7de0*/  LDS R7, [R18+0x8] ;  /* 0x0000080012077984 */ /* 0x000f680000000800 */
[----:B------:R-:W-:Y:S04]  /*7df0*/  LDS R9, [R18+0xc] ;  /* 0x00000c0012097984 */ /* 0x000fe80000000800 */
[----:B------:R-:W-:Y:S04]  /*7e00*/  LDS R11, [R18+0x10] ;  /* 0x00001000120b7984 */ /* 0x000fe80000000800 */
[----:B------:R-:W-:Y:S04]  /*7e10*/  LDS R13, [R18+0x14] ;  /* 0x00001400120d7984 */ /* 0x000fe80000000800 */
[----:B------:R-:W-:Y:S04]  /*7e20*/  LDS R15, [R18+0x18] ;  /* 0x00001800120f7984 */ /* 0x000fe80000000800 */
[----:B------:R-:W-:Y:S04]  /*7e30*/  LDS R33, [R18+0x1c] ;  /* 0x00001c0012217984 */ /* 0x000fe80000000800 */
[----:B------:R4:W-:Y:S01]  /*7e40*/  LDS R16, [R18+0x20] ;  /* 0x0000200012107984 */ /* 0x0009e20000000800 */
[----:B------:R-:W-:Y:S06]  /*7e50*/  BAR.SYNC.DEFER_BLOCKING 0x0 ;  /* 0x0000000000007b1d */ /* 0x000fec0000010000 */
[----:B0-----:R-:W-:Y:S02]  /*7e60*/  STS [R20+0x47c], R37 ;  /* 0x00047c2514007388 */ /* 0x001fe40000000800 */
[----:B------:R-:W-:Y:S01]  /*7e70*/  BAR.SYNC.DEFER_BLOCKING 0x0 ;  /* 0x0000000000007b1d */ /* 0x000fe20000010000 */
[----:B---3--:R-:W-:Y:S01]  /*7e80*/  IMAD R17, R0, 0x9, RZ ;  /* 0x0000000900117824 */ /* 0x008fe200078e02ff */
[----:B-1----:R-:W-:-:S03]  /*7e90*/  ISETP.NE.AND P1, PT, R2, R4, PT ;  /* 0x000000040200720c */ /* 0x002fc60003f25270 */
[----:B------:R-:W-:Y:S01]  /*7ea0*/  VIADD R19, R17, 0x1 ;  /* 0x0000000111137836 */ /* 0x000fe20000000000 */
[----:B------:R-:W0:Y:S04]  /*7eb0*/  @P0 LDS R34, [R20+0x478] ;  /* 0x0004780014220984 */ /* 0x000e280000000800 */
[----:B------:R-:W-:Y:S01]  /*7ec0*/  ISETP.EQ.OR P1, PT, R19, UR7, P1 ;  /* 0x0000000713007c0c */ /* 0x000fe20008f22670 */
[----:B------:R-:W-:Y:S01]  /*7ed0*/  VIADD R19, R17, 0x2 ;  /* 0x0000000211137836 */ /* 0x000fe20000000000 */
[----:B--2---:R-:W-:Y:S02]  /*7ee0*/  ISETP.NE.AND P2, PT, R4, R6, PT ;  /* 0x000000060400720c */ /* 0x004fe40003f45270 */
[----:B----4-:R-:W-:Y:S02]  /*7ef0*/  SEL R18, R3, RZ, !P1 ;  /* 0x000000ff03127207 */ /* 0x010fe40004800000 */
[----:B------:R-:W-:-:S03]  /*7f00*/  ISETP.EQ.OR P2, PT, R19, UR7, P2 ;  /* 0x0000000713007c0c */ /* 0x000fc60009742670 */
[----:B-----5:R-:W-:Y:S01]  /*7f10*/  IMAD.IADD R18, R5, 0x1, R18 ;  /* 0x0000000105127824 */ /* 0x020fe200078e0212 */
[----:B------:R-:W-:Y:S01]  /*7f20*/  ISETP.NE.AND P5, PT, R6, R8, PT ;  /* 0x000000080600720c */ /* 0x000fe20003fa5270 */
[----:B------:R-:W-:-:S03]  /*7f30*/  VIADD R19, R17, 0x3 ;  /* 0x0000000311137836 */ /* 0x000fc60000000000 */
[----:B------:R-:W-:Y:S02]  /*7f40*/  SEL R18, R18, RZ, !P2 ;  /* 0x000000ff12127207 */ /* 0x000fe40005000000 */
[----:B------:R-:W-:-:S03]  /*7f50*/  ISETP.EQ.OR P5, PT, R19, UR7, P5 ;  /* 0x0000000713007c0c */ /* 0x000fc6000afa2670 */
[----:B------:R-:W-:Y:S01]  /*7f60*/  IMAD.IADD R18, R7, 0x1, R18 ;  /* 0x0000000107127824 */ /* 0x000fe200078e0212 */
[----:B------:R-:W-:Y:S01]  /*7f70*/  ISETP.NE.AND P4, PT, R8, R10, PT ;  /* 0x0000000a0800720c */ /* 0x000fe20003f85270 */
[----:B------:R-:W-:-:S03]  /*7f80*/  VIADD R21, R17, 0x4 ;  /* 0x0000000411157836 */ /* 0x000fc60000000000 */
[----:B------:R-:W-:Y:S02]  /*7f90*/  SEL R18, R18, RZ, !P5 ;  /* 0x000000ff12127207 */ /* 0x000fe40006800000 */
[----:B------:R-:W-:Y:S02]  /*7fa0*/  ISETP.EQ.OR P4, PT, R21, UR7, P4 ;  /* 0x0000000715007c0c */ /* 0x000fe4000a782670 */
[----:B0-----:R-:W-:-:S04]  /*7fb0*/  ISETP.NE.AND P0, PT, R34, R2, PT ;  /* 0x000000022200720c */ /* 0x001fc80003f05270 */
[----:B------:R-:W-:Y:S01]  /*7fc0*/  ISETP.EQ.OR P0, PT, R17, UR7, P0 ;  /* 0x0000000711007c0c */ /* 0x000fe20008702670 */
[----:B------:R-:W-:Y:S02]  /*7fd0*/  IMAD.IADD R18, R9, 0x1, R18 ;  /* 0x0000000109127824 */ /* 0x000fe400078e0212 */
[----:B------:R-:W-:Y:S01]  /*7fe0*/  IMAD.MOV.U32 R20, RZ, RZ, 0x2 ;  /* 0x00000002ff147424 */ /* 0x000fe200078e00ff */
[----:B------:R-:W-:Y:S01]  /*7ff0*/  SEL R19, RZ, 0x1, !P0 ;  /* 0x00000001ff137807 */ /* 0x000fe20004000000 */
[----:B------:R-:W-:Y:S01]  /*8000*/  VIADD R21, R17, 0x5 ;  /* 0x0000000511157836 */ /* 0x000fe20000000000 */
[----:B------:R-:W-:-:S07]  /*8010*/  SEL R18, R18, RZ, !P4 ;  /* 0x000000ff12127207 */ /* 0x000fce0006000000 */
[----:B------:R-:W-:Y:S01]  /*8020*/  @!P0 IMAD.MOV R20, RZ, RZ, 0x1 ;  /* 0x00000001ff148424 */ /* 0x000fe200078e02ff */
[----:B------:R-:W-:Y:S01]  /*8030*/  ISETP.NE.AND P0, PT, R10, R12, PT ;  /* 0x0000000c0a00720c */ /* 0x000fe20003f05270 */
[----:B------:R-:W-:-:S03]  /*8040*/  IMAD.IADD R18, R11, 0x1, R18 ;  /* 0x000000010b127824 */ /* 0x000fc600078e0212 */
[----:B------:R-:W-:Y:S01]  /*8050*/  ISETP.EQ.OR P0, PT, R21, UR7, P0 ;  /* 0x0000000715007c0c */ /* 0x000fe20008702670 */
[----:B------:R-:W-:Y:S01]  /*8060*/  @!P1 IMAD.MOV R20, RZ, RZ, R19 ;  /* 0x000000ffff149224 */ /* 0x000fe200078e0213 */
[----:B------:R-:W-:Y:S01]  /*8070*/  ISETP.NE.AND P3, PT, R12, R14, PT ;  /* 0x0000000e0c00720c */ /* 0x000fe20003f65270 */
[----:B------:R-:W-:Y:S01]  /*8080*/  VIADD R21, R17, 0x6 ;  /* 0x0000000611157836 */ /* 0x000fe20000000000 */
[----:B------:R-:W-:Y:S01]  /*8090*/  SEL R18, R18, RZ, !P0 ;  /* 0x000000ff12127207 */ /* 0x000fe20004000000 */
[----:B------:R-:W-:Y:S02]  /*80a0*/  VIADD R19, R20, 0x1 ;  /* 0x0000000114137836 */ /* 0x000fe40000000000 */
[----:B------:R-:W-:Y:S01]  /*80b0*/  @!P2 IMAD.MOV R19, RZ, RZ, R20 ;  /* 0x000000ffff13a224 */ /* 0x000fe200078e0214 */
[----:B------:R-:W-:Y:S01]  /*80c0*/  ISETP.EQ.OR P3, PT, R21, UR7, P3 ;  /* 0x0000000715007c0c */ /* 0x000fe20009f62670 */
[----:B------:R-:W-:Y:S02]  /*80d0*/  IMAD.IADD R18, R13, 0x1, R18 ;  /* 0x000000010d127824 */ /* 0x000fe400078e0212 */
[----:B------:R-:W-:-:S02]  /*80e0*/  VIADD R20, R19, 0x1 ;  /* 0x0000000113147836 */ /* 0x000fc40000000000 */
[----:B------:R-:W-:Y:S01]  /*80f0*/  @!P5 IMAD.MOV R20, RZ, RZ, R19 ;  /* 0x000000ffff14d224 */ /* 0x000fe200078e0213 */
[----:B------:R-:W-:Y:S01]  /*8100*/  SEL R18, R18, RZ, !P3 ;  /* 0x000000ff12127207 */ /* 0x000fe20005800000 */
[----:B------:R-:W-:Y:S01]  /*8110*/  VIADD R21, R17, 0x7 ;  /* 0x0000000711157836 */ /* 0x000fe20000000000 */
[----:B------:R-:W-:-:S03]  /*8120*/  ISETP.NE.AND P5, PT, R14, R32, PT ;  /* 0x000000200e00720c */ /* 0x000fc60003fa5270 */
[----:B------:R-:W-:Y:S01]  /*8130*/  IMAD.IADD R18, R15, 0x1, R18 ;  /* 0x000000010f127824 */ /* 0x000fe200078e0212 */
[----:B------:R-:W-:Y:S01]  /*8140*/  ISETP.EQ.OR P5, PT, R21, UR7, P5 ;  /* 0x0000000715007c0c */ /* 0x000fe2000afa2670 */
[----:B------:R-:W-:Y:S02]  /*8150*/  VIADD R19, R20, 0x1 ;  /* 0x0000000114137836 */ /* 0x000fe40000000000 */
[----:B------:R-:W-:Y:S01]  /*8160*/  @!P4 IMAD.MOV R19, RZ, RZ, R20 ;  /* 0x000000ffff13c224 */ /* 0x000fe200078e0214 */
[----:B------:R-:W-:Y:S01]  /*8170*/  SEL R18, R18, RZ, !P5 ;  /* 0x000000ff12127207 */ /* 0x000fe20006800000 */
[----:B------:R-:W-:Y:S01]  /*8180*/  VIADD R17, R17, 0x8 ;  /* 0x0000000811117836 */ /* 0x000fe20000000000 */
[----:B------:R-:W-:-:S03]  /*8190*/  ISETP.NE.AND P4, PT, R32, R37, PT ;  /* 0x000000252000720c */ /* 0x000fc60003f85270 */
[----:B------:R-:W-:Y:S01]  /*81a0*/  IMAD.IADD R18, R33, 0x1, R18 ;  /* 0x0000000121127824 */ /* 0x000fe200078e0212 */
[----:B------:R-:W-:-:S04]  /*81b0*/  ISETP.EQ.OR P4, PT, R17, UR7, P4 ;  /* 0x0000000711007c0c */ /* 0x000fc8000a782670 */
[----:B------:R-:W-:Y:S01]  /*81c0*/  SEL R17, R18, RZ, !P4 ;  /* 0x000000ff12117207 */ /* 0x000fe20006000000 */
[----:B------:R-:W-:-:S04]  /*81d0*/  VIADD R20, R19, 0x1 ;  /* 0x0000000113147836 */ /* 0x000fc80000000000 */
[----:B------:R-:W-:Y:S02]  /*81e0*/  IMAD.IADD R17, R16, 0x1, R17 ;  /* 0x0000000110117824 */ /* 0x000fe400078e0211 */
[----:B------:R-:W-:-:S03]  /*81f0*/  @!P0 IMAD.MOV R20, RZ, RZ, R19 ;  /* 0x000000ffff148224 */ /* 0x000fc600078e0213 */
[----:B------:R-:W0:Y:S01]  /*8200*/  SHFL.UP PT, R19, R17, 0x1, RZ ;  /* 0x0420000011137989 */ /* 0x000e2200000e00ff */
[----:B------:R-:W-:Y:S02]  /*8210*/  VIADD R18, R20, 0x1 ;  /* 0x0000000114127836 */ /* 0x000fe40000000000 */
[----:B------:R-:W-:-:S04]  /*8220*/  @!P3 IMAD.MOV R18, RZ, RZ, R20 ;  /* 0x000000ffff12b224 */ /* 0x000fc800078e0214 */
[----:B------:R-:W-:Y:S02]  /*8230*/  VIADD R36, R18, 0x1 ;  /* 0x0000000112247836 */ /* 0x000fe40000000000 */
[----:B------:R-:W-:-:S04]  /*8240*/  @!P5 IMAD.MOV R36, RZ, RZ, R18 ;  /* 0x000000ffff24d224 */ /* 0x000fc800078e0212 */
[----:B------:R-:W-:Y:S02]  /*8250*/  VIADD R16, R36, 0x1 ;  /* 0x0000000124107836 */ /* 0x000fe40000000000 */
[----:B------:R-:W-:-:S05]  /*8260*/  @!P4 IMAD.MOV R16, RZ, RZ, R36 ;  /* 0x000000ffff10c224 */ /* 0x000fca00078e0224 */
[----:B------:R-:W1:Y:S01]  /*8270*/  SHFL.UP PT, R18, R16, 0x1, RZ ;  /* 0x0420000010127989 */ /* 0x000e6200000e00ff */
[----:B------:R-:W-:Y:S02]  /*8280*/  ISETP.NE.AND P0, PT, R16, RZ, PT ;  /* 0x000000ff1000720c */ /* 0x000fe40003f05270 */
[----:B------:R-:W-:Y:S02]  /*8290*/  ISETP.GE.AND P4, PT, R40, 0x1, PT ;  /* 0x000000012800780c */ /* 0x000fe40003f86270 */
[----:B0-----:R-:W-:-:S04]  /*82a0*/  SEL R19, R19, RZ, !P0 ;  /* 0x000000ff13137207 */ /* 0x001fc80004000000 */
[----:B------:R-:W-:-:S05]  /*82b0*/  SEL R20, R19, RZ, P4 ;  /* 0x000000ff13147207 */ /* 0x000fca0002000000 */
[----:B------:R-:W-:-:S05]  /*82c0*/  IMAD.IADD R20, R17, 0x1, R20 ;  /* 0x0000000111147824 */ /* 0x000fca00078e0214 */
[----:B------:R-:W0:Y:S01]  /*82d0*/  SHFL.UP PT, R19, R20, 0x2, RZ ;  /* 0x0440000014137989 */ /* 0x000e2200000e00ff */
[----:B-1----:R-:W-:-:S05]  /*82e0*/  SEL R17, R18, RZ, P4 ;  /* 0x000000ff12117207 */ /* 0x002fca0002000000 */
[----:B------:R-:W-:-:S05]  /*82f0*/  IMAD.IADD R17, R17, 0x1, R16 ;  /* 0x0000000111117824 */ /* 0x000fca00078e0210 */
        /* <DEDUP_REMOVED lines=14> */
[----:B------:R-:W-:Y:S01]  /*83e0*/  IMAD.IADD R20, R19, 0x1, R20 ;  /* 0x0000000113147824 */ /* 0x000fe200078e0214 */
[----:B-1----:R-:W-:-:S04]  /*83f0*/  SEL R17, R16, RZ, P4 ;  /* 0x000000ff10117207 */ /* 0x002fc80002000000 */
[----:B------:R-:W0:Y:S01]  /*8400*/  SHFL.UP PT, R21, R20, 0x8, RZ ;  /* 0x0500000014157989 */ /* 0x000e2200000e00ff */
[----:B------:R-:W-:-:S05]  /*8410*/  IMAD.IADD R17, R18, 0x1, R17 ;  /* 0x0000000112117824 */ /* 0x000fca00078e0211 */
[----:B------:R-:W1:Y:S01]  /*8420*/  SHFL.UP PT, R16, R17, 0x8, RZ ;  /* 0x0500000011107989 */ /* 0x000e6200000e00ff */
[----:B------:R-:W-:Y:S02]  /*8430*/  ISETP.NE.AND P0, PT, R17, RZ, PT ;  /* 0x000000ff1100720c */ /* 0x000fe40003f05270 */
[----:B------:R-:W-:Y:S02]  /*8440*/  ISETP.GE.AND P4, PT, R40, 0x8, PT ;  /* 0x000000082800780c */ /* 0x000fe40003f86270 */
[----:B0-----:R-:W-:-:S04]  /*8450*/  SEL R21, R21, RZ, !P0 ;  /* 0x000000ff15157207 */ /* 0x001fc80004000000 */
[----:B------:R-:W-:Y:S02]  /*8460*/  SEL R21, R21, RZ, P4 ;  /* 0x000000ff15157207 */ /* 0x000fe40002000000 */
[----:B-1----:R-:W-:-:S03]  /*8470*/  SEL R16, R16, RZ, P4 ;  /* 0x000000ff10107207 */ /* 0x002fc60002000000 */
[----:B------:R-:W-:Y:S02]  /*8480*/  IMAD.IADD R21, R20, 0x1, R21 ;  /* 0x0000000114157824 */ /* 0x000fe400078e0215 */
[----:B------:R-:W-:-:S03]  /*8490*/  IMAD.IADD R16, R17, 0x1, R16 ;  /* 0x0000000111107824 */ /* 0x000fc600078e0210 */
[----:B------:R-:W0:Y:S04]  /*84a0*/  SHFL.UP PT, R19, R21, 0x10, RZ ;  /* 0x0600000015137989 */ /* 0x000e2800000e00ff */
[----:B------:R-:W1:Y:S01]  /*84b0*/  SHFL.UP PT, R18, R16, 0x10, RZ ;  /* 0x0600000010127989 */ /* 0x000e6200000e00ff */
[----:B------:R-:W-:Y:S02]  /*84c0*/  ISETP.NE.AND P5, PT, R40, 0x1f, PT ;  /* 0x0000001f2800780c */ /* 0x000fe40003fa5270 */
[----:B------:R-:W-:Y:S02]  /*84d0*/  ISETP.NE.AND P0, PT, R16, RZ, PT ;  /* 0x000000ff1000720c */ /* 0x000fe40003f05270 */
[----:B------:R-:W-:Y:S02]  /*84e0*/  ISETP.GE.AND P4, PT, R40, 0x10, PT ;  /* 0x000000102800780c */ /* 0x000fe40003f86270 */
[----:B0-----:R-:W-:-:S02]  /*84f0*/  SEL R19, R19, RZ, !P0 ;  /* 0x000000ff13137207 */ /* 0x001fc40004000000 */
[----:B-1----:R-:W-:Y:S02]  /*8500*/  SEL R17, R18, RZ, P4 ;  /* 0x000000ff12117207 */ /* 0x002fe40002000000 */
[----:B------:R-:W-:-:S03]  /*8510*/  SEL R18, R19, RZ, P4 ;  /* 0x000000ff13127207 */ /* 0x000fc60002000000 */
[----:B------:R-:W-:Y:S01]  /*8520*/  @!P5 LEA R35, R41, UR4, 0x3 ;  /* 0x000000042923dc11 */ /* 0x000fe2000f8e18ff */
[----:B------:R-:W-:Y:S02]  /*8530*/  IMAD.IADD R38, R16, 0x1, R17 ;  /* 0x0000000110267824 */ /* 0x000fe400078e0211 */
[----:B------:R-:W-:-:S05]  /*8540*/  IMAD.IADD R39, R21, 0x1, R18 ;  /* 0x0000000115277824 */ /* 0x000fca00078e0212 */
[----:B------:R-:W-:Y:S01]  /*8550*/  @!P5 STS.64 [R35], R38 ;  /* 0x000000262300d388 */ /* 0x000fe20000000a00 */
[----:B------:R-:W-:Y:S06]  /*8560*/  BAR.SYNC.DEFER_BLOCKING 0x0 ;  /* 0x0000000000007b1d */ /* 0x000fec0000010000 */
[----:B------:R-:W0:Y:S04]  /*8570*/  LDS.128 R16, [UR4] ;  /* 0x00000004ff107984 */ /* 0x000e280008000c00 */
[----:B------:R-:W1:Y:S04]  /*8580*/  LDS.128 R20, [UR4+0x10] ;  /* 0x00001004ff147984 */ /* 0x000e680008000c00 */
[----:B------:R-:W2:Y:S01]  /*8590*/  LDS.128 R24, [UR4+0x20] ;  /* 0x00002004ff187984 */ /* 0x000ea20008000c00 */
[----:B------:R-:W-:-:S02]  /*85a0*/  ISETP.NE.AND P4, PT, R41, 0x2, PT ;  /* 0x000000022900780c */ /* 0x000fc40003f85270 */
[----:B0-----:R-:W-:-:S04]  /*85b0*/  ISETP.NE.AND P0, PT, R18, RZ, PT ;  /* 0x000000ff1200720c */ /* 0x001fc80003f05270 */
[----:B------:R-:W-:Y:S02]  /*85c0*/  SEL R28, R17, RZ, !P0 ;  /* 0x000000ff111c7207 */ /* 0x000fe40004000000 */
[----:B-1----:R-:W-:-:S03]  /*85d0*/  ISETP.NE.AND P0, PT, R20, RZ, PT ;  /* 0x000000ff1400720c */ /* 0x002fc60003f05270 */
[----:B------:R-:W-:Y:S02]  /*85e0*/  IMAD.IADD R42, R19, 0x1, R28 ;  /* 0x00000001132a7824 */ /* 0x000fe400078e021c */
[----:B------:R-:W0:Y:S03]  /*85f0*/  LDS.128 R28, [UR4+0x30] ;  /* 0x00003004ff1c7984 */ /* 0x000e260008000c00 */
[C---:B------:R-:W-:Y:S02]  /*8600*/  SEL R44, R42.reuse, RZ, !P0 ;  /* 0x000000ff2a2c7207 */ /* 0x040fe40004000000 */
[----:B------:R-:W-:Y:S02]  /*8610*/  SEL R17, R42, R17, !P4 ;  /* 0x000000112a117207 */ /* 0x000fe40006000000 */
[----:B------:R-:W-:Y:S01]  /*8620*/  ISETP.NE.AND P0, PT, R22, RZ, PT ;  /* 0x000000ff1600720c */ /* 0x000fe20003f05270 */
[----:B------:R-:W-:-:S02]  /*8630*/  IMAD.IADD R42, R21, 0x1, R44 ;  /* 0x00000001152a7824 */ /* 0x000fc400078e022c */
[----:B------:R-:W-:-:S03]  /*8640*/  IMAD.IADD R19, R16, 0x1, R18 ;  /* 0x0000000110137824 */ /* 0x000fc600078e0212 */
[----:B------:R-:W-:Y:S02]  /*8650*/  SEL R18, R42, RZ, !P0 ;  /* 0x000000ff2a127207 */ /* 0x000fe40004000000 */
[----:B------:R-:W-:Y:S02]  /*8660*/  SEL R16, R19, R16, !P4 ;  /* 0x0000001013107207 */ /* 0x000fe40006000000 */
[----:B--2---:R-:W-:Y:S01]  /*8670*/  ISETP.NE.AND P4, PT, R24, RZ, PT ;  /* 0x000000ff1800720c */ /* 0x004fe20003f85270 */
[----:B------:R-:W-:Y:S01]  /*8680*/  IMAD.IADD R23, R23, 0x1, R18 ;  /* 0x0000000117177824 */ /* 0x000fe200078e0212 */
[----:B------:R-:W-:Y:S01]  /*8690*/  ISETP.NE.AND P5, PT, R41, 0x3, PT ;  /* 0x000000032900780c */ /* 0x000fe20003fa5270 */
[----:B------:R-:W-:-:S03]  /*86a0*/  IMAD.IADD R19, R19, 0x1, R20 ;  /* 0x0000000113137824 */ /* 0x000fc600078e0214 */
[----:B------:R-:W-:Y:S02]  /*86b0*/  SEL R18, R23, RZ, !P4 ;  /* 0x000000ff17127207 */ /* 0x000fe40006000000 */
[----:B------:R-:W-:Y:S02]  /*86c0*/  SEL R42, R42, R17, !P5 ;  /* 0x000000112a2a7207 */ /* 0x000fe40006800000 */
[----:B------:R-:W-:Y:S01]  /*86d0*/  SEL R16, R19, R16, !P5 ;  /* 0x0000001013107207 */ /* 0x000fe20006800000 */
[----:B------:R-:W-:Y:S01]  /*86e0*/  IMAD.IADD R17, R25, 0x1, R18 ;  /* 0x0000000119117824 */ /* 0x000fe200078e0212 */
[----:B------:R-:W-:Y:S01]  /*86f0*/  ISETP.NE.AND P4, PT, R26, RZ, PT ;  /* 0x000000ff1a00720c */ /* 0x000fe20003f85270 */
[----:B------:R-:W-:Y:S01]  /*8700*/  IMAD.IADD R19, R22, 0x1, R19 ;  /* 0x0000000116137824 */ /* 0x000fe200078e0213 */
[----:B------:R-:W-:Y:S01]  /*8710*/  ISETP.NE.AND P0, PT, R41, 0x4, PT ;  /* 0x000000042900780c */ /* 0x000fe20003f05270 */
[----:B------:R-:W1:Y:S01]  /*8720*/  SHFL.UP PT, R25, R38, 0x1, RZ ;  /* 0x0420000026197989 */ /* 0x000e6200000e00ff */
[----:B------:R-:W-:-:S02]  /*8730*/  SEL R18, R17, RZ, !P4 ;  /* 0x000000ff11127207 */ /* 0x000fc40006000000 */
[C---:B------:R-:W-:Y:S01]  /*8740*/  SEL R16, R19.reuse, R16, !P0 ;  /* 0x0000001013107207 */ /* 0x040fe20004000000 */
[----:B------:R-:W-:Y:S01]  /*8750*/  IMAD.IADD R19, R19, 0x1, R24 ;  /* 0x0000000113137824 */ /* 0x000fe200078e0218 */
[----:B------:R-:W-:Y:S01]  /*8760*/  ISETP.NE.AND P5, PT, R41, 0x5, PT ;  /* 0x000000052900780c */ /* 0x000fe20003fa5270 */
[----:B------:R-:W-:Y:S01]  /*8770*/  IMAD.IADD R27, R27, 0x1, R18 ;  /* 0x000000011b1b7824 */ /* 0x000fe200078e0212 */
[----:B------:R-:W-:Y:S02]  /*8780*/  SEL R42, R23, R42, !P0 ;  /* 0x0000002a172a7207 */ /* 0x000fe40004000000 */
[----:B0-----:R-:W-:Y:S02]  /*8790*/  ISETP.NE.AND P4, PT, R28, RZ, PT ;  /* 0x000000ff1c00720c */ /* 0x001fe40003f85270 */
[----:B------:R-:W-:Y:S01]  /*87a0*/  SEL R16, R19, R16, !P5 ;  /* 0x0000001013107207 */ /* 0x000fe20006800000 */
[----:B------:R-:W-:Y:S01]  /*87b0*/  IMAD.IADD R19, R26, 0x1, R19 ;  /* 0x000000011a137824 */ /* 0x000fe200078e0213 */
[----:B------:R-:W-:Y:S01]  /*87c0*/  SEL R42, R17, R42, !P5 ;  /* 0x0000002a112a7207 */ /* 0x000fe20006800000 */
[----:B------:R-:W0:Y:S01]  /*87d0*/  SHFL.UP PT, R35, R39, 0x1, RZ ;  /* 0x0420000027237989 */ /* 0x000e2200000e00ff */
[----:B------:R-:W-:-:S02]  /*87e0*/  ISETP.NE.AND P5, PT, R41, 0x6, PT ;  /* 0x000000062900780c */ /* 0x000fc40003fa5270 */
[----:B------:R-:W-:Y:S02]  /*87f0*/  SEL R18, R27, RZ, !P4 ;  /* 0x000000ff1b127207 */ /* 0x000fe40006000000 */
[----:B------:R-:W-:Y:S02]  /*8800*/  ISETP.GE.U32.AND P0, PT, R0, 0x20, PT ;  /* 0x000000200000780c */ /* 0x000fe40003f06070 */
[C---:B------:R-:W-:Y:S01]  /*8810*/  SEL R16, R19.reuse, R16, !P5 ;  /* 0x0000001013107207 */ /* 0x040fe20006800000 */
[----:B------:R-:W-:Y:S01]  /*8820*/  IMAD.IADD R19, R19, 0x1, R28 ;  /* 0x0000000113137824 */ /* 0x000fe200078e021c */
[----:B------:R-:W-:Y:S01]  /*8830*/  SEL R42, R27, R42, !P5 ;  /* 0x0000002a1b2a7207 */ /* 0x000fe20006800000 */
[----:B------:R-:W-:Y:S01]  /*8840*/  IMAD.IADD R29, R29, 0x1, R18 ;  /* 0x000000011d1d7824 */ /* 0x000fe200078e0212 */
[----:B------:R-:W-:Y:S02]  /*8850*/  ISETP.NE.AND P4, PT, R41, 0x7, PT ;  /* 0x000000072900780c */ /* 0x000fe40003f85270 */
[----:B------:R-:W-:-:S02]  /*8860*/  ISETP.NE.AND P5, PT, R30, RZ, PT ;  /* 0x000000ff1e00720c */ /* 0x000fc40003fa5270 */
[----:B------:R-:W-:Y:S02]  /*8870*/  SEL R16, R19, R16, !P4 ;  /* 0x0000001013107207 */ /* 0x000fe40006000000 */
[C---:B------:R-:W-:Y:S02]  /*8880*/  SEL R42, R29.reuse, R42, !P4 ;  /* 0x0000002a1d2a7207 */ /* 0x040fe40006000000 */
[----:B------:R-:W-:Y:S02]  /*8890*/  ISETP.NE.AND P4, PT, R40, RZ, P0 ;  /* 0x000000ff2800720c */ /* 0x000fe40000785270 */
[----:B------:R-:W-:Y:S02]  /*88a0*/  SEL R18, R29, RZ, !P5 ;  /* 0x000000ff1d127207 */ /* 0x000fe40006800000 */
[----:B-1----:R-:W-:-:S04]  /*88b0*/  @P0 ISETP.NE.AND P5, PT, R25, RZ, PT ;  /* 0x000000ff1900020c */ /* 0x002fc80003fa5270 */
[----:B------:R-:W-:Y:S02]  /*88c0*/  @P0 SEL R20, R42, RZ, !P5 ;  /* 0x000000ff2a140207 */ /* 0x000fe40006800000 */
[----:B------:R-:W-:-:S03]  /*88d0*/  @P0 ISETP.NE.AND P5, PT, R40, RZ, PT ;  /* 0x000000ff2800020c */ /* 0x000fc60003fa5270 */
[----:B0-----:R-:W-:Y:S01]  /*88e0*/  @P4 IMAD.IADD R42, R35, 0x1, R20 ;  /* 0x00000001232a4824 */ /* 0x001fe200078e0214 */
[----:B------:R-:W-:Y:S01]  /*88f0*/  @P0 SEL R17, R25, RZ, P5 ;  /* 0x000000ff19110207 */ /* 0x000fe20002800000 */
[----:B------:R-:W-:Y:S02]  /*8900*/  IMAD.IADD R30, R30, 0x1, R19 ;  /* 0x000000011e1e7824 */ /* 0x000fe400078e0213 */
[----:B------:R-:W-:Y:S02]  /*8910*/  IMAD.IADD R31, R31, 0x1, R18 ;  /* 0x000000011f1f7824 */ /* 0x000fe400078e0212 */
[----:B------:R-:W-:Y:S02]  /*8920*/  @P0 IMAD.IADD R25, R16, 0x1, R17 ;  /* 0x0000000110190824 */ /* 0x000fe400078e0211 */
[----:B------:R-:W-:Y:S01]  /*8930*/  @P0 IMAD.MOV.U32 R35, RZ, RZ, R42 ;  /* 0x000000ffff230224 */ /* 0x000fe200078e002a */
[----:B------:R-:W-:Y:S06]  /*8940*/  @P0 BRA `(.L_x_1319) ;  /* 0x0000000c001c0947 */ /* 0x000fec0003800000 */
[----:B------:R-:W0:Y:S01]  /*8950*/  LDC.64 R28, c[0x0][0x3b0] ;  /* 0x0000ec00ff1c7b82 */ /* 0x000e220000000a00 */
[----:B------:R-:W-:Y:S01]  /*8960*/  IMAD.U32 R17, RZ, RZ, UR8 ;  /* 0x00000008ff117e24 */ /* 0x000fe2000f8e00ff */
[----:B------:R-:W1:Y:S01]  /*8970*/  LDCU UR5, c[0x0][0x370] ;  /* 0x00006e00ff0577ac */ /* 0x000e620008000800 */
[----:B------:R-:W-:Y:S01]  /*8980*/  @!P6 IMAD.MOV.U32 R18, RZ, RZ, 0x64 ;  /* 0x00000064ff12e424 */ /* 0x000fe200078e00ff */
[----:B------:R2:W-:Y:S01]  /*8990*/  @!P6 STS [UR4+0x74], R30 ;  /* 0x0000741eff00e988 */ /* 0x0005e20008000804 */
[----:B------:R-:W-:Y:S02]  /*89a0*/  @!P6 IMAD.MOV.U32 R19, RZ, RZ, 0x0 ;  /* 0x00000000ff13e424 */ /* 0x000fe400078e00ff */
        /* <DEDUP_REMOVED lines=9> */
.L_x_1320:
[----:B------:R-:W-:Y:S05]  /*8a40*/  NANOSLEEP 0x1c2 ;  /* 0x000001c20000795d */ /* 0x000fea0003800000 */
[----:B------:R-:W-:Y:S01]  /*8a50*/  NOP ;  /* 0x0000000000007918 */ /* 0x000fe20000000000 */
.L_x_1321:
[----:B--2---:R-:W-:-:S03]  /*8a60*/  IMAD.WIDE.U32 R16, R0, 0x10, RZ ;  /* 0x0000001000107825 */ /* 0x004fc600078e00ff */
[----:B------:R-:W-:Y:S02]  /*8a70*/  LOP3.LUT R23, R16, 0xfffffff0, RZ, 0x3c, !PT ;  /* 0xfffffff010177812 */ /* 0x000fe400078e3cff */
[----:B------:R-:W-:Y:S02]  /*8a80*/  LOP3.LUT R17, RZ, R17, RZ, 0x33, !PT ;  /* 0x00000011ff117212 */ /* 0x000fe400078e33ff */
[----:B------:R-:W-:-:S05]  /*8a90*/  IADD3 R22, P0, PT, R28, R23, RZ ;  /* 0x000000171c167210 */ /* 0x000fca0007f1e0ff */
[----:B------:R-:W-:-:S08]  /*8aa0*/  IMAD.X R23, R29, 0x1, R17, P0 ;  /* 0x000000011d177824 */ /* 0x000fd000000e0611 */
.L_x_1323:
[----:B------:R-:W2:Y:S01]  /*8ab0*/  LD.E.128.STRONG.GPU R16, desc[UR10][R22.64+0x200] ;  /* 0x0002000a16107980 */ /* 0x000ea2000c10fd00 */
[----:B------:R-:W-:Y:S05]  /*8ac0*/  YIELD ;  /* 0x0000000000007946 */ /* 0x000fea0003800000 */
[----:B------:R-:W-:Y:S01]  /*8ad0*/  UMOV UR5, 0xffffffff ;  /* 0xffffffff00057882 */ /* 0x000fe20000000000 */
[----:B--2---:R-:W-:-:S04]  /*8ae0*/  ISETP.NE.U32.AND P0, PT, R18, 0x63, PT ;  /* 0x000000631200780c */ /* 0x004fc80003f05070 */
[----:B------:R-:W-:Y:S01]  /*8af0*/  ISETP.NE.AND.EX P0, PT, R19, RZ, PT, P0 ;  /* 0x000000ff1300720c */ /* 0x000fe20003f05300 */
[----:B------:R-:W-:-:S12]  /*8b00*/  BRA.DIV UR5, `(.L_x_1322) ;  /* 0x0000003205007947 */ /* 0x000fd8000b800000 */
[----:B------:R-:W-:-:S13]  /*8b10*/  VOTE.ANY P0, !P0 ;  /* 0x0000000000ff7806 */ /* 0x000fda0004000100 */
.L_x_1380:
        /* <DEDUP_REMOVED lines=20> */
[----:B------:R-:W-:Y:S01]  /*8c60*/  ISETP.GT.AND P0, PT, R24, R27, PT ;  /* 0x0000001b1800720c */ /* 0x000fe20003f04270 */
[----:B------:R-:W-:Y:S01]  /*8c70*/  VIADD R24, R40, 0x8 ;  /* 0x0000000828187836 */ /* 0x000fe20000000000 */
        /* <DEDUP_REMOVED lines=24> */
[----:B------:R-:W-:Y:S01]  /*8e00*/  ISETP.NE.U32.AND P4, PT, R18, 0x65, PT ;  /* 0x000000651200780c */ /* 0x000fe20003f85070 */
[----:B------:R-:W-:Y:S01]  /*8e10*/  VIADD R18, R40, 0x10 ;  /* 0x0000001028127836 */ /* 0x000fe20000000000 */
[----:B------:R-:W-:-:S02]  /*8e20*/  SEL R21, R16, RZ, !P0 ;  /* 0x000000ff10157207 */ /* 0x000fc40004000000 */
[----:B-1----:R-:W-:Y:S02]  /*8e30*/  SEL R17, R22, RZ, !P0 ;  /* 0x000000ff16117207 */ /* 0x002fe40004000000 */
[----:B------:R-:W-:Y:S01]  /*8e40*/  ISETP.NE.AND.EX P4, PT, R19, RZ, PT, P4 ;  /* 0x000000ff1300720c */ /* 0x000fe20003f85340 */
[----:B------:R-:W-:Y:S01]  /*8e50*/  IMAD.IADD R22, R20, 0x1, R21 ;  /* 0x0000000114167824 */ /* 0x000fe200078e0215 */
[----:B------:R-:W-:Y:S01]  /*8e60*/  ISETP.GT.AND P0, PT, R18, R27, PT ;  /* 0x0000001b1200720c */ /* 0x000fe20003f04270 */
[----:B------:R-:W-:Y:S02]  /*8e70*/  IMAD.IADD R38, R42, 0x1, R17 ;  /* 0x000000012a267824 */ /* 0x000fe400078e0211 */
[----:B------:R-:W0:Y:S01]  /*8e80*/  LDC.64 R16, c[0x0][0x3b0] ;  /* 0x0000ec00ff107b82 */ /* 0x000e220000000a00 */
[----:B------:R-:W1:Y:S02]  /*8e90*/  SHFL.DOWN PT, R23, R22, 0x10, R27 ;  /* 0x0a00000016177989 */ /* 0x000e6400000e001b */
[----:B------:R-:W-:-:S02]  /*8ea0*/  ISETP.NE.AND P5, PT, R38, RZ, PT ;  /* 0x000000ff2600720c */ /* 0x000fc40003fa5270 */
[----:B------:R2:W3:Y:S03]  /*8eb0*/  SHFL.DOWN PT, R39, R38, 0x10, R27 ;  /* 0x0a00000026277989 */ /* 0x0004e600000e001b */
[----:B------:R-:W-:Y:S02]  /*8ec0*/  VOTE.ALL P4, P4 ;  /* 0x0000000000ff7806 */ /* 0x000fe40002080000 */
[----:B--2---:R-:W-:-:S05]  /*8ed0*/  LOP3.LUT R27, RZ, R0, RZ, 0x33, !PT ;  /* 0x00000000ff1b7212 */ /* 0x004fca00078e33ff */
[----:B------:R-:W-:Y:S01]  /*8ee0*/  VIADD R27, R27, UR8 ;  /* 0x000000081b1b7c36 */ /* 0x000fe20008000000 */
[----:B-1----:R-:W-:Y:S02]  /*8ef0*/  SEL R23, R23, RZ, !P5 ;  /* 0x000000ff17177207 */ /* 0x002fe40006800000 */
[----:B0-----:R-:W-:Y:S02]  /*8f00*/  IADD3 R42, P5, PT, R16, 0x200, RZ ;  /* 0x00000200102a7810 */ /* 0x001fe40007fbe0ff */
[----:B---3--:R-:W-:Y:S02]  /*8f10*/  SEL R39, R39, RZ, !P0 ;  /* 0x000000ff27277207 */ /* 0x008fe40004000000 */
[----:B------:R-:W-:Y:S01]  /*8f20*/  SEL R23, R23, RZ, !P0 ;  /* 0x000000ff17177207 */ /* 0x000fe20004000000 */
[----:B------:R-:W-:Y:S02]  /*8f30*/  IMAD.X R43, RZ, RZ, R17, P5 ;  /* 0x000000ffff2b7224 */ /* 0x000fe400028e0611 */
[----:B------:R-:W-:-:S02]  /*8f40*/  IMAD.IADD R20, R38, 0x1, R39 ;  /* 0x0000000126147824 */ /* 0x000fc400078e0227 */
[----:B------:R-:W-:-:S07]  /*8f50*/  IMAD.IADD R22, R22, 0x1, R23 ;  /* 0x0000000116167824 */ /* 0x000fce00078e0217 */
.L_x_1394:
[----:B------:R-:W-:Y:S05]  /*8f60*/  @!P4 BRA `(.L_x_1325) ;  /* 0x00000004002cc947 */ /* 0x000fea0003800000 */
.L_x_1329:
[----:B------:R-:W-:-:S07]  /*8f70*/  IMAD.WIDE R38, R27, 0x10, R42 ;  /* 0x000000101b267825 */ /* 0x000fce00078e022a */
.L_x_1327:
[----:B------:R-:W2:Y:S01]  /*8f80*/  LD.E.128.STRONG.GPU R16, desc[UR10][R38.64+-0x200] ;  /* 0xfffe000a26107980 */ /* 0x000ea2000c10fd00 */
[----:B------:R-:W-:Y:S05]  /*8f90*/  YIELD ;  /* 0x0000000000007946 */ /* 0x000fea0003800000 */
[----:B------:R-:W-:Y:S01]  /*8fa0*/  UMOV UR5, 0xffffffff ;  /* 0xffffffff00057882 */ /* 0x000fe20000000000 */
[----:B--2---:R-:W-:-:S04]  /*8fb0*/  ISETP.NE.U32.AND P0, PT, R18, 0x63, PT ;  /* 0x000000631200780c */ /* 0x004fc80003f05070 */
[----:B------:R-:W-:Y:S01]  /*8fc0*/  ISETP.NE.AND.EX P0, PT, R19, RZ, PT, P0 ;  /* 0x000000ff1300720c */ /* 0x000fe20003f05300 */
[----:B------:R-:W-:-:S12]  /*8fd0*/  BRA.DIV UR5, `(.L_x_1326) ;  /* 0x0000003205c07947 */ /* 0x000fd8000b800000 */
[----:B------:R-:W-:-:S13]  /*8fe0*/  VOTE.ANY P0, !P0 ;  /* 0x0000000000ff7806 */ /* 0x000fda0004000100 */
.L_x_1397:
        /* <DEDUP_REMOVED lines=8> */
[----:B------:R-:W-:-:S05]  /*9070*/  LOP3.LUT R21, R21, 0x80000000, R26, 0xec, !PT ;  /* 0x8000000015157812 */ /* 0x000fca00078eec1a */
[----:B------:R-:W-:-:S05]  /*9080*/  VIADD R24, R21, 0xffffffff ;  /* 0xffffffff15187836 */ /* 0x000fca0000000000 */
[----:B------:R-:W-:-:S04]  /*9090*/  LOP3.LUT R24, R21, R24, RZ, 0xc, !PT ;  /* 0x0000001815187212 */ /* 0x000fc800078e0cff */
[----:B------:R0:W1:Y:S02]  /*90a0*/  POPC R41, R24 ;  /* 0x0000001800297309 */ /* 0x0000640000000000 */
        /* <DEDUP_REMOVED lines=33> */
[----:B0-----:R-:W-:Y:S02]  /*92c0*/  SEL R23, R23, RZ, !P4 ;  /* 0x000000ff17177207 */ /* 0x001fe40006000000 */
[----:B------:R-:W-:Y:S01]  /*92d0*/  ISETP.NE.U32.AND P4, PT, R18, 0x65, PT ;  /* 0x000000651200780c */ /* 0x000fe20003f85070 */
[----:B------:R-:W-:Y:S01]  /*92e0*/  VIADD R18, R40, 0x10 ;  /* 0x0000001028127836 */ /* 0x000fe20000000000 */
[----:B------:R-:W-:Y:S02]  /*92f0*/  SEL R23, R23, RZ, !P0 ;  /* 0x000000ff17177207 */ /* 0x000fe40004000000 */
[----:B-1----:R-:W-:Y:S02]  /*9300*/  SEL R17, R17, RZ, !P0 ;  /* 0x000000ff11117207 */ /* 0x002fe40004000000 */
[----:B------:R-:W-:Y:S01]  /*9310*/  ISETP.GT.AND P5, PT, R18, R41, PT ;  /* 0x000000291200720c */ /* 0x000fe20003fa4270 */
[----:B------:R-:W-:Y:S01]  /*9320*/  IMAD.IADD R16, R38, 0x1, R23 ;  /* 0x0000000126107824 */ /* 0x000fe200078e0217 */
[----:B------:R-:W-:Y:S01]  /*9330*/  ISETP.NE.AND.EX P4, PT, R19, RZ, PT, P4 ;  /* 0x000000ff1300720c */ /* 0x000fe20003f85340 */
[----:B------:R-:W-:-:S03]  /*9340*/  IMAD.IADD R17, R46, 0x1, R17 ;  /* 0x000000012e117824 */ /* 0x000fc600078e0211 */
[----:B------:R-:W0:Y:S02]  /*9350*/  SHFL.DOWN PT, R23, R16, 0x10, R41 ;  /* 0x0a00000010177989 */ /* 0x000e2400000e0029 */
[----:B------:R-:W-:Y:S02]  /*9360*/  ISETP.NE.AND P0, PT, R17, RZ, PT ;  /* 0x000000ff1100720c */ /* 0x000fe40003f05270 */
[----:B------:R-:W1:Y:S05]  /*9370*/  SHFL.DOWN PT, R38, R17, 0x10, R41 ;  /* 0x0a00000011267989 */ /* 0x000e6a00000e0029 */
[----:B------:R-:W-:Y:S02]  /*9380*/  VOTE.ALL P4, P4 ;  /* 0x0000000000ff7806 */ /* 0x000fe40002080000 */
[----:B0-----:R-:W-:-:S02]  /*9390*/  SEL R23, R23, RZ, !P0 ;  /* 0x000000ff17177207 */ /* 0x001fc40004000000 */
[----:B------:R-:W-:Y:S02]  /*93a0*/  ISETP.NE.AND P0, PT, R20, RZ, PT ;  /* 0x000000ff1400720c */ /* 0x000fe40003f05270 */
[----:B------:R-:W-:Y:S02]  /*93b0*/  SEL R23, R23, RZ, !P5 ;  /* 0x000000ff17177207 */ /* 0x000fe40006800000 */
[----:B-1----:R-:W-:-:S03]  /*93c0*/  SEL R38, R38, RZ, !P5 ;  /* 0x000000ff26267207 */ /* 0x002fc60006800000 */
[----:B------:R-:W-:Y:S01]  /*93d0*/  IMAD.IADD R23, R16, 0x1, R23 ;  /* 0x0000000110177824 */ /* 0x000fe200078e0217 */
[----:B------:R-:W-:-:S04]  /*93e0*/  IADD3 R20, PT, PT, R17, R38, R20 ;  /* 0x0000002611147210 */ /* 0x000fc80007ffe014 */
[----:B------:R-:W-:-:S05]  /*93f0*/  SEL R23, R23, RZ, !P0 ;  /* 0x000000ff17177207 */ /* 0x000fca0004000000 */
[----:B------:R-:W-:-:S07]  /*9400*/  IMAD.IADD R22, R23, 0x1, R22 ;  /* 0x0000000117167824 */ /* 0x000fce00078e0216 */
.L_x_1411:
[----:B------:R-:W-:Y:S05]  /*9410*/  @P4 BRA `(.L_x_1329) ;  /* 0xfffffff800d44947 */ /* 0x000fea000383ffff */
.L_x_1325:
[----:B------:R-:W-:Y:S01]  /*9420*/  ISETP.NE.AND P4, PT, R40, RZ, PT ;  /* 0x000000ff2800720c */ /* 0x000fe20003f85270 */
[----:B------:R-:W-:Y:S01]  /*9430*/  BSSY.RECONVERGENT B0, `(.L_x_1330) ;  /* 0x0000015000007945 */ /* 0x000fe20003800200 */
[----:B------:R-:W-:Y:S01]  /*9440*/  ISETP.NE.AND P0, PT, R0, RZ, PT ;  /* 0x000000ff0000720c */ /* 0x000fe20003f05270 */
[----:B------:R-:W-:-:S10]  /*9450*/  IMAD.MOV.U32 R21, RZ, RZ, R22 ;  /* 0x000000ffff157224 */ /* 0x000fd400078e0016 */
        /* <DEDUP_REMOVED lines=18> */
.L_x_1331:
[----:B------:R-:W-:Y:S05]  /*9580*/  BSYNC.RECONVERGENT B0 ;  /* 0x0000000000007941 */ /* 0x000fea0003800200 */
.L_x_1330:
[----:B------:R0:W-:Y:S01]  /*9590*/  @!P4 STS.64 [R24+0x48], R20 ;  /* 0x000048141800c388 */ /* 0x0001e20000000a00 */
[----:B------:R-:W-:Y:S02]  /*95a0*/  @!P4 IMAD.MOV.U32 R25, RZ, RZ, R20 ;  /* 0x000000ffff19c224 */ /* 0x000fe400078e0014 */
[----:B------:R-:W-:-:S07]  /*95b0*/  @!P4 IMAD.MOV.U32 R35, RZ, RZ, R22 ;  /* 0x000000ffff23c224 */ /* 0x000fce00078e0016 */
.L_x_1319:
[----:B------:R-:W-:Y:S05]  /*95c0*/  WARPSYNC.ALL ;  /* 0x0000000000007948 */ /* 0x000fea0003800000 */
[C---:B------:R-:W-:Y:S01]  /*95d0*/  ISETP.NE.AND P4, PT, R0.reuse, RZ, PT ;  /* 0x000000ff0000720c */ /* 0x040fe20003f85270 */
[----:B------:R-:W2:Y:S08]  /*95e0*/  S2UR UR5, SR_CgaCtaId ;  /* 0x00000000000579c3 */ /* 0x000eb00000008800 */
[----:B------:R-:W-:Y:S04]  /*95f0*/  BAR.SYNC.DEFER_BLOCKING 0x0 ;  /* 0x0000000000007b1d */ /* 0x000fe80000010000 */
[----:B------:R-:W-:Y:S01]  /*9600*/  @P4 ISETP.NE.AND P5, PT, R25, RZ, PT ;  /* 0x000000ff1900420c */ /* 0x000fe20003fa5270 */
[----:B------:R-:W-:Y:S01]  /*9610*/  IMAD R26, R0, 0x9, RZ ;  /* 0x00000009001a7824 */ /* 0x000fe200078e02ff */
[----:B------:R-:W-:Y:S01]  /*9620*/  ISETP.NE.AND P0, PT, R34, R2, PT ;  /* 0x000000022200720c */ /* 0x000fe20003f05270 */
[----:B------:R-:W-:-:S03]  /*9630*/  UMOV UR4, 0x400 ;  /* 0x0000040000047882 */ /* 0x000fc60000000000 */
[C---:B------:R-:W-:Y:S01]  /*9640*/  ISETP.EQ.OR P0, PT, R26.reuse, UR7, P0 ;  /* 0x000000071a007c0c */ /* 0x040fe20008702670 */
[----:B0-----:R-:W-:Y:S01]  /*9650*/  VIADD R21, R26, 0x7 ;  /* 0x000000071a157836 */ /* 0x001fe20000000000 */
[----:B------:R-:W-:Y:S02]  /*9660*/  BSSY.RECONVERGENT B0, `(.L_x_1332) ;  /* 0x0000148000007945 */ /* 0x000fe40003800200 */
[----:B------:R-:W-:-:S05]  /*9670*/  SEL R24, RZ, 0x1, !P0 ;  /* 0x00000001ff187807 */ /* 0x000fca0004000000 */
[----:B-1----:R-:W-:Y:S02]  /*9680*/  VIADD R20, R24, 0x1 ;  /* 0x0000000118147836 */ /* 0x002fe40000000000 */
[----:B------:R-:W-:Y:S01]  /*9690*/  @!P1 IMAD.MOV R20, RZ, RZ, R24 ;  /* 0x000000ffff149224 */ /* 0x000fe200078e0218 */
[----:B--2---:R-:W-:-:S09]  /*96a0*/  ULEA UR4, UR5, UR4, 0x18 ;  /* 0x0000000405047291 */ /* 0x004fd2000f8ec0ff */
[----:B------:R-:W0:Y:S02]  /*96b0*/  @P4 LDS.64 R16, [UR4+0x48] ;  /* 0x00004804ff104984 */ /* 0x000e240008000a00 */
[----:B0-----:R-:W-:Y:S01]  /*96c0*/  @P4 SEL R18, R17, RZ, !P5 ;  /* 0x000000ff11124207 */ /* 0x001fe20006800000 */
[----:B------:R-:W-:Y:S01]  /*96d0*/  VIADD R17, R26, 0x3 ;  /* 0x000000031a117836 */ /* 0x000fe20000000000 */
[----:B------:R-:W-:Y:S01]  /*96e0*/  ISETP.NE.AND P5, PT, R6, R8, PT ;  /* 0x000000080600720c */ /* 0x000fe20003fa5270 */
[----:B------:R-:W-:Y:S02]  /*96f0*/  @P4 IMAD.IADD R16, R25, 0x1, R16 ;  /* 0x0000000119104824 */ /* 0x000fe400078e0210 */
[----:B------:R-:W-:Y:S01]  /*9700*/  @P4 IMAD.IADD R35, R35, 0x1, R18 ;  /* 0x0000000123234824 */ /* 0x000fe200078e0212 */
[----:B------:R-:W-:Y:S01]  /*9710*/  ISETP.EQ.OR P5, PT, R17, UR7, P5 ;  /* 0x0000000711007c0c */ /* 0x000fe2000afa2670 */
[----:B------:R-:W-:Y:S01]  /*9720*/  @P4 IMAD.MOV.U32 R25, RZ, RZ, R16 ;  /* 0x000000ffff194224 */ /* 0x000fe200078e0010 */
[----:B------:R-:W-:Y:S01]  /*9730*/  ISETP.NE.AND P4, PT, R8, R10, PT ;  /* 0x0000000a0800720c */ /* 0x000fe20003f85270 */
[----:B------:R-:W-:Y:S01]  /*9740*/  VIADD R17, R26, 0x4 ;  /* 0x000000041a117836 */ /* 0x000fe20000000000 */
[----:B------:R-:W-:Y:S01]  /*9750*/  SEL R18, R35, RZ, !P0 ;  /* 0x000000ff23127207 */ /* 0x000fe20004000000 */
[----:B------:R-:W-:Y:S01]  /*9760*/  IMAD.IADD R29, R25, 0x1, R20 ;  /* 0x00000001191d7824 */ /* 0x000fe200078e0214 */
[----:B------:R-:W-:Y:S01]  /*9770*/  ISETP.NE.AND P0, PT, R10, R12, PT ;  /* 0x0000000c0a00720c */ /* 0x000fe20003f05270 */
[----:B------:R-:W-:Y:S01]  /*9780*/  IMAD.IADD R23, R36, 0x1, R25 ;  /* 0x0000000124177824 */ /* 0x000fe200078e0219 */
[----:B------:R-:W-:Y:S01]  /*9790*/  ISETP.EQ.OR P4, PT, R17, UR7, P4 ;  /* 0x0000000711007c0c */ /* 0x000fe2000a782670 */
[----:B------:R-:W-:-:S02]  /*97a0*/  IMAD.IADD R3, R3, 0x1, R18 ;  /* 0x0000000103037824 */ /* 0x000fc400078e0212 */
[----:B------:R-:W-:Y:S02]  /*97b0*/  VIADD R17, R26, 0x5 ;  /* 0x000000051a117836 */ /* 0x000fe40000000000 */
[----:B------:R-:W-:Y:S01]  /*97c0*/  VIADD R46, R29, 0x1 ;  /* 0x000000011d2e7836 */ /* 0x000fe20000000000 */
[----:B------:R-:W-:Y:S01]  /*97d0*/  SEL R18, R3, RZ, !P1 ;  /* 0x000000ff03127207 */ /* 0x000fe20004800000 */
[----:B------:R-:W-:Y:S01]  /*97e0*/  @!P2 IMAD.MOV R46, RZ, RZ, R29 ;  /* 0x000000ffff2ea224 */ /* 0x000fe200078e021d */
[----:B------:R-:W-:Y:S01]  /*97f0*/  ISETP.EQ.OR P0, PT, R17, UR7, P0 ;  /* 0x0000000711007c0c */ /* 0x000fe20008702670 */
[----:B------:R-:W-:Y:S02]  /*9800*/  IMAD.IADD R45, R24, 0x1, R25 ;  /* 0x00000001182d7824 */ /* 0x000fe400078e0219 */
[----:B------:R-:W-:Y:S02]  /*9810*/  IMAD.IADD R5, R5, 0x1, R18 ;  /* 0x0000000105057824 */ /* 0x000fe400078e0212 */
[----:B------:R-:W0:Y:S01]  /*9820*/  LDS.64 R18, [UR4+0x70] ;  /* 0x00007004ff127984 */ /* 0x000e220008000a00 */
[----:B------:R-:W-:-:S02]  /*9830*/  VIADD R17, R46, 0x1 ;  /* 0x000000012e117836 */ /* 0x000fc40000000000 */
[----:B------:R-:W-:Y:S01]  /*9840*/  SEL R22, R5, RZ, !P2 ;  /* 0x000000ff05167207 */ /* 0x000fe20005000000 */
[----:B------:R-:W-:-:S04]  /*9850*/  @!P5 IMAD.MOV R17, RZ, RZ, R46 ;  /* 0x000000ffff11d224 */ /* 0x000fc800078e022e */
[----:B------:R-:W-:-:S05]  /*9860*/  IMAD.IADD R7, R7, 0x1, R22 ;  /* 0x0000000107077824 */ /* 0x000fca00078e0216 */
[----:B------:R-:W-:Y:S02]  /*9870*/  SEL R16, R7, RZ, !P5 ;  /* 0x000000ff07107207 */ /* 0x000fe40006800000 */
[----:B------:R-:W-:-:S03]  /*9880*/  ISETP.NE.AND P5, PT, R14, R32, PT ;  /* 0x000000200e00720c */ /* 0x000fc60003fa5270 */
[----:B------:R-:W-:Y:S01]  /*9890*/  IMAD.IADD R9, R9, 0x1, R16 ;  /* 0x0000000109097824 */ /* 0x000fe200078e0210 */
[----:B------:R-:W-:Y:S01]  /*98a0*/  ISETP.EQ.OR P5, PT, R21, UR7, P5 ;  /* 0x0000000715007c0c */ /* 0x000fe2000afa2670 */
[----:B------:R-:W1:Y:S03]  /*98b0*/  LDS R16, [UR4+0x6c] ;  /* 0x00006c04ff107984 */ /* 0x000e660008000800 */
[----:B------:R-:W-:-:S05]  /*98c0*/  SEL R20, R9, RZ, !P4 ;  /* 0x000000ff09147207 */ /* 0x000fca0006000000 */
[----:B------:R-:W-:Y:S02]  /*98d0*/  IMAD.IADD R11, R11, 0x1, R20 ;  /* 0x000000010b0b7824 */ /* 0x000fe400078e0214 */
[----:B------:R-:W-:Y:S02]  /*98e0*/  VIADD R20, R17, 0x1 ;  /* 0x0000000111147836 */ /* 0x000fe40000000000 */
[----:B------:R-:W-:Y:S01]  /*98f0*/  @!P4 IMAD.MOV R20, RZ, RZ, R17 ;  /* 0x000000ffff14c224 */ /* 0x000fe200078e0211 */
[----:B------:R-:W-:-:S03]  /*9900*/  SEL R22, R11, RZ, !P0 ;  /* 0x000000ff0b167207 */ /* 0x000fc60004000000 */
[----:B------:R-:W-:Y:S02]  /*9910*/  VIADD R21, R20, 0x1 ;  /* 0x0000000114157836 */ /* 0x000fe40000000000 */
[----:B------:R-:W-:Y:S01]  /*9920*/  IMAD.IADD R13, R13, 0x1, R22 ;  /* 0x000000010d0d7824 */ /* 0x000fe200078e0216 */
[----:B0-----:R-:W-:Y:S01]  /*9930*/  ISETP.GE.AND P6, PT, R19, 0x101, PT ;  /* 0x000001011300780c */ /* 0x001fe20003fc6270 */
[----:B------:R-:W-:-:S03]  /*9940*/  @!P0 IMAD.MOV R21, RZ, RZ, R20 ;  /* 0x000000ffff158224 */ /* 0x000fc600078e0214 */
[----:B------:R-:W-:-:S05]  /*9950*/  SEL R22, R13, RZ, !P3 ;  /* 0x000000ff0d167207 */ /* 0x000fca0005800000 */
[----:B------:R-:W-:Y:S02]  /*9960*/  IMAD.IADD R15, R15, 0x1, R22 ;  /* 0x000000010f0f7824 */ /* 0x000fe400078e0216 */
[----:B------:R-:W-:Y:S02]  /*9970*/  VIADD R22, R21, 0x1 ;  /* 0x0000000115167836 */ /* 0x000fe40000000000 */
[----:B------:R-:W-:Y:S01]  /*9980*/  @!P3 IMAD.MOV R22, RZ, RZ, R21 ;  /* 0x000000ffff16b224 */ /* 0x000fe200078e0215 */
[----:B------:R-:W-:-:S05]  /*9990*/  SEL R28, R15, RZ, !P5 ;  /* 0x000000ff0f1c7207 */ /* 0x000fca0006800000 */
[----:B------:R-:W-:Y:S01]  /*99a0*/  IMAD.IADD R33, R33, 0x1, R28 ;  /* 0x0000000121217824 */ /* 0x000fe200078e021c */
[----:B------:R-:W-:Y:S06]  /*99b0*/  @!P6 BRA `(.L_x_1333) ;  /* 0x0000000c004ce947 */ /* 0x000fec0003800000 */
[----:B------:R-:W0:Y:S01]  /*99c0*/  LDS R24, [UR4+0x64] ;  /* 0x00006404ff187984 */ /* 0x000e220008000800 */
[----:B------:R-:W-:Y:S01]  /*99d0*/  ISETP.NE.AND P6, PT, R34, R2, PT ;  /* 0x000000022200720c */ /* 0x000fe20003fc5270 */
[----:B------:R-:W-:Y:S01]  /*99e0*/  IMAD.MOV.U32 R27, RZ, RZ, 0x9 ;  /* 0x00000009ff1b7424 */ /* 0x000fe200078e00ff */
[----:B------:R-:W-:Y:S02]  /*99f0*/  BAR.SYNC.DEFER_BLOCKING 0x0 ;  /* 0x0000000000007b1d */ /* 0x000fe40000010000 */
[----:B------:R-:W-:Y:S01]  /*9a00*/  ISETP.NE.AND P6, PT, R26, UR7, !P6 ;  /* 0x000000071a007c0c */ /* 0x000fe2000f7c5270 */
[CC--:B------:R-:W-:Y:S02]  /*9a10*/  IMAD R26, R0.reuse, R27.reuse, 0x3 ;  /* 0x00000003001a7424 */ /* 0x0c0fe400078e021b */
[----:B------:R-:W-:-:S10]  /*9a20*/  IMAD R27, R0, R27, 0x8 ;  /* 0x00000008001b7424 */ /* 0x000fd400078e021b */
[--C-:B0-----:R-:W-:Y:S02]  /*9a30*/  @!P6 IMAD.IADD R25, R25, 0x1, -R24.reuse ;  /* 0x000000011919e824 */ /* 0x101fe400078e0a18 */
[--C-:B------:R-:W-:Y:S02]  /*9a40*/  @P1 IMAD.IADD R45, R45, 0x1, -R24.reuse ;  /* 0x000000012d2d1824 */ /* 0x100fe400078e0a18 */
[--C-:B------:R-:W-:Y:S01]  /*9a50*/  @P2 IMAD.IADD R29, R29, 0x1, -R24.reuse ;  /* 0x000000011d1d2824 */ /* 0x100fe200078e0a18 */
[----:B------:R-:W-:Y:S01]  /*9a60*/  @!P6 LEA R25, R25, UR4, 0x3 ;  /* 0x000000041919ec11 */ /* 0x000fe2000f8e18ff */
[--C-:B------:R-:W-:Y:S01]  /*9a70*/  @P4 IMAD.IADD R17, R17, 0x1, -R24.reuse ;  /* 0x0000000111114824 */ /* 0x100fe200078e0a18 */
[----:B------:R-:W-:Y:S01]  /*9a80*/  @P1 LEA R45, R45, UR4, 0x3 ;  /* 0x000000042d2d1c11 */ /* 0x000fe2000f8e18ff */
[--C-:B------:R-:W-:Y:S01]  /*9a90*/  @P0 IMAD.IADD R20, R20, 0x1, -R24.reuse ;  /* 0x0000000114140824 */ /* 0x100fe200078e0a18 */
[----:B------:R-:W-:Y:S01]  /*9aa0*/  @P2 LEA R29, R29, UR4, 0x3 ;  /* 0x000000041d1d2c11 */ /* 0x000fe2000f8e18ff */
[----:B------:R2:W-:Y:S01]  /*9ab0*/  @!P6 STS.64 [R25], R34 ;  /* 0x000000221900e388 */ /* 0x0005e20000000a00 */
[----:B------:R-:W-:Y:S01]  /*9ac0*/  ISETP.NE.AND P6, PT, R6, R8, PT ;  /* 0x000000080600720c */ /* 0x000fe20003fc5270 */
[--C-:B------:R-:W-:Y:S01]  /*9ad0*/  @P3 IMAD.IADD R21, R21, 0x1, -R24.reuse ;  /* 0x0000000115153824 */ /* 0x100fe200078e0a18 */
[----:B------:R-:W-:Y:S01]  /*9ae0*/  @P4 LEA R17, R17, UR4, 0x3 ;  /* 0x0000000411114c11 */ /* 0x000fe2000f8e18ff */
[----:B------:R2:W-:Y:S01]  /*9af0*/  @P1 STS.64 [R45], R2 ;  /* 0x000000022d001388 */ /* 0x0005e20000000a00 */
[----:B------:R-:W-:Y:S01]  /*9b00*/  ISETP.NE.AND P6, PT, R26, UR7, !P6 ;  /* 0x000000071a007c0c */ /* 0x000fe2000f7c5270 */
[----:B------:R-:W-:Y:S01]  /*9b10*/  @P5 IMAD.IADD R22, R22, 0x1, -R24 ;  /* 0x0000000116165824 */ /* 0x000fe200078e0a18 */
[----:B------:R-:W-:Y:S01]  /*9b20*/  ISETP.NE.AND P1, PT, R32, R37, PT ;  /* 0x000000252000720c */ /* 0x000fe20003f25270 */
[----:B------:R2:W-:Y:S01]  /*9b30*/  @P2 STS.64 [R29], R4 ;  /* 0x000000041d002388 */ /* 0x0005e20000000a00 */
[----:B------:R-:W-:-:S02]  /*9b40*/  @P0 LEA R20, R20, UR4, 0x3 ;  /* 0x0000000414140c11 */ /* 0x000fc4000f8e18ff */
[----:B------:R-:W-:Y:S02]  /*9b50*/  ISETP.NE.AND P1, PT, R27, UR7, !P1 ;  /* 0x000000071b007c0c */ /* 0x000fe4000cf25270 */
[----:B------:R-:W-:Y:S02]  /*9b60*/  @P3 LEA R21, R21, UR4, 0x3 ;  /* 0x0000000415153c11 */ /* 0x000fe4000f8e18ff */
[----:B------:R-:W-:-:S03]  /*9b70*/  @P5 LEA R22, R22, UR4, 0x3 ;  /* 0x0000000416165c11 */ /* 0x000fc6000f8e18ff */
[----:B------:R-:W-:-:S05]  /*9b80*/  @!P6 IMAD.IADD R46, R46, 0x1, -R24 ;  /* 0x000000012e2ee824 */ /* 0x000fca00078e0a18 */
[----:B------:R-:W-:Y:S01]  /*9b90*/  @!P6 LEA R46, R46, UR4, 0x3 ;  /* 0x000000042e2eec11 */ /* 0x000fe2000f8e18ff */
[----:B------:R-:W-:-:S04]  /*9ba0*/  @!P1 IMAD.IADD R23, R23, 0x1, -R24 ;  /* 0x0000000117179824 */ /* 0x000fc800078e0a18 */
[----:B------:R2:W-:Y:S01]  /*9bb0*/  @!P6 STS.64 [R46], R6 ;  /* 0x000000062e00e388 */ /* 0x0005e20000000a00 */
[----:B------:R-:W-:-:S03]  /*9bc0*/  @!P1 LEA R23, R23, UR4, 0x3 ;  /* 0x0000000417179c11 */ /* 0x000fc6000f8e18ff */
[----:B------:R2:W-:Y:S04]  /*9bd0*/  @P4 STS.64 [R17], R8 ;  /* 0x0000000811004388 */ /* 0x0005e80000000a00 */
[----:B------:R2:W-:Y:S01]  /*9be0*/  @P0 STS.64 [R20], R10 ;  /* 0x0000000a14000388 */ /* 0x0005e20000000a00 */
[----:B------:R-:W-:-:S03]  /*9bf0*/  ISETP.GE.AND P0, PT, R0, R19, PT ;  /* 0x000000130000720c */ /* 0x000fc60003f06270 */
[----:B------:R2:W-:Y:S04]  /*9c00*/  @P3 STS.64 [R21], R12 ;  /* 0x0000000c15003388 */ /* 0x0005e80000000a00 */
[----:B------:R2:W-:Y:S04]  /*9c10*/  @P5 STS.64 [R22], R14 ;  /* 0x0000000e16005388 */ /* 0x0005e80000000a00 */
[----:B------:R2:W-:Y:S01]  /*9c20*/  @!P1 STS.64 [R23], R32 ;  /* 0x0000002017009388 */ /* 0x0005e20000000a00 */
[----:B------:R-:W-:Y:S06]  /*9c30*/  BAR.SYNC.DEFER_BLOCKING 0x0 ;  /* 0x0000000000007b1d */ /* 0x000fec0000010000 */
[----:B------:R-:W-:Y:S05]  /*9c40*/  @P0 BRA `(.L_x_1334) ;  /* 0x0000000c00a40947 */ /* 0x000fea0003800000 */
[----:B--2---:R-:W-:Y:S01]  /*9c50*/  LOP3.LUT R2, RZ, R0, RZ, 0x33, !PT ;  /* 0x00000000ff027212 */ /* 0x004fe200078e33ff */
[----:B------:R-:W-:Y:S01]  /*9c60*/  BSSY.RECONVERGENT B1, `(.L_x_1335) ;  /* 0x000001b000017945 */ /* 0x000fe20003800200 */
[----:B------:R-:W-:-:S03]  /*9c70*/  IMAD.MOV.U32 R36, RZ, RZ, R0 ;  /* 0x000000ffff247224 */ /* 0x000fc600078e0000 */
        /* <DEDUP_REMOVED lines=11> */
[----:B------:R-:W2:Y:S03]  /*9d30*/  LDC.64 R8, c[0x0][0x398] ;  /* 0x0000e600ff087b82 */ /* 0x000ea60000000a00 */
[----:B------:R-:W-:Y:S01]  /*9d40*/  LOP3.LUT R3, R3, 0x300, RZ, 0xc0, !PT ;  /* 0x0000030003037812 */ /* 0x000fe200078ec0ff */
[----:B------:R-:W-:-:S04]  /*9d50*/  IMAD.MOV R12, RZ, RZ, -R2 ;  /* 0x000000ffff0c7224 */ /* 0x000fc800078e0a02 */
[----:B------:R-:W-:-:S07]  /*9d60*/  IMAD.IADD R36, R3, 0x1, R0 ;  /* 0x0000000103247824 */ /* 0x000fce00078e0200 */
.L_x_1337:
[----:B---3--:R3:W4:Y:S01]  /*9d70*/  LDS.64 R14, [R10] ;  /* 0x000000000a0e7984 */ /* 0x0087220000000a00 */
[----:B--2---:R-:W-:-:S04]  /*9d80*/  IMAD.WIDE R4, R11, 0x4, R8 ;  /* 0x000000040b047825 */ /* 0x004fc800078e0208 */
[----:B0-----:R-:W-:-:S04]  /*9d90*/  IMAD.WIDE R2, R11, 0x4, R6 ;  /* 0x000000040b027825 */ /* 0x001fc800078e0206 */
[----:B------:R-:W-:Y:S02]  /*9da0*/  VIADD R12, R12, 0x1 ;  /* 0x000000010c0c7836 */ /* 0x000fe40000000000 */
[----:B------:R-:W-:Y:S02]  /*9db0*/  VIADD R11, R11, 0x100 ;  /* 0x000001000b0b7836 */ /* 0x000fe40000000000 */
[----:B---3--:R-:W-:Y:S01]  /*9dc0*/  VIADD R10, R10, 0x800 ;  /* 0x000008000a0a7836 */ /* 0x008fe20000000000 */
[----:B------:R-:W-:Y:S01]  /*9dd0*/  ISETP.NE.AND P0, PT, R12, RZ, PT ;  /* 0x000000ff0c00720c */ /* 0x000fe20003f05270 */
[----:B----4-:R3:W-:Y:S04]  /*9de0*/  STG.E desc[UR10][R4.64], R14 ;  /* 0x0000000e04007986 */ /* 0x0107e8000c10190a */
[----:B------:R3:W-:Y:S08]  /*9df0*/  STG.E desc[UR10][R2.64], R15 ;  /* 0x0000000f02007986 */ /* 0x0007f0000c10190a */
[----:B------:R-:W-:Y:S05]  /*9e00*/  @P0 BRA `(.L_x_1337) ;  /* 0xfffffffc00d80947 */ /* 0x000fea000383ffff */
.L_x_1336:
[----:B------:R-:W-:Y:S05]  /*9e10*/  BSYNC.RECONVERGENT B1 ;  /* 0x0000000000017941 */ /* 0x000fea0003800200 */
.L_x_1335:
[----:B------:R-:W-:Y:S05]  /*9e20*/  @!P1 BRA `(.L_x_1334) ;  /* 0x0000000c002c9947 */ /* 0x000fea0003800000 */
[----:B------:R-:W0:Y:S01]  /*9e30*/  LDCU.64 UR8, c[0x0][0x398] ;  /* 0x00007300ff0877ac */ /* 0x000e220008000a00 */
[----:B---3--:R-:W-:Y:S01]  /*9e40*/  IMAD.IADD R2, R19, 0x1, -R36 ;  /* 0x0000000113027824 */ /* 0x008fe200078e0a24 */
[----:B------:R-:W-:Y:S01]  /*9e50*/  LEA R3, R36, UR4, 0x3 ;  /* 0x0000000424037c11 */ /* 0x000fe2000f8e18ff */
[----:B------:R-:W-:Y:S01]  /*9e60*/  BSSY.RECONVERGENT B1, `(.L_x_1338) ;  /* 0x0000051000017945 */ /* 0x000fe20003800200 */
[----:B------:R-:W2:Y:S01]  /*9e70*/  LDCU.64 UR12, c[0x0][0x3a0] ;  /* 0x00007400ff0c77ac */ /* 0x000ea20008000a00 */
[----:B------:R-:W-:Y:S02]  /*9e80*/  PLOP3.LUT P0, PT, PT, PT, PT, 0x80, 0x8 ;  /* 0x000000000008781c */ /* 0x000fe40003f0f070 */
[----:B------:R-:W-:Y:S01]  /*9e90*/  ISETP.GT.AND P1, PT, R2, 0xc00, PT ;  /* 0x00000c000200780c */ /* 0x000fe20003f24270 */
[----:B------:R-:W-:Y:S02]  /*9ea0*/  IMAD.IADD R2, R36, 0x1, R24 ;  /* 0x0000000124027824 */ /* 0x000fe400078e0218 */
[----:B------:R-:W-:Y:S01]  /*9eb0*/  VIADD R3, R3, 0x1000 ;  /* 0x0000100003037836 */ /* 0x000fe20000000000 */
[----:B0-----:R-:W-:-:S02]  /*9ec0*/  UIADD3 UR8, UP0, UPT, UR8, 0x800, URZ ;  /* 0x0000080008087890 */ /* 0x001fc4000ff1e0ff */
[----:B--2---:R-:W-:Y:S02]  /*9ed0*/  UIADD3 UR12, UP1, UPT, UR12, 0x800, URZ ;  /* 0x000008000c0c7890 */ /* 0x004fe4000ff3e0ff */
        /* <DEDUP_REMOVED lines=9> */
.L_x_1340:
[----:B--2---:R-:W0:Y:S01]  /*9f70*/  LDS.64 R46, [R3+-0x1000] ;  /* 0xfff00000032e7984 */ /* 0x004e220000000a00 */
[----:B------:R-:W-:-:S03]  /*9f80*/  IMAD.WIDE R48, R2, 0x4, R6 ;  /* 0x0000000402307825 */ /* 0x000fc600078e0206 */
[----:B------:R-:W2:Y:S01]  /*9f90*/  LDS.64 R44, [R3+-0x800] ;  /* 0xfff80000032c7984 */ /* 0x000ea20000000a00 */
[----:B------:R-:W-:-:S03]  /*9fa0*/  IMAD.WIDE R24, R2, 0x4, R4 ;  /* 0x0000000402187825 */ /* 0x000fc600078e0204 */
[----:B------:R-:W3:Y:S01]  /*9fb0*/  LDS.64 R42, [R3] ;  /* 0x00000000032a7984 */ /* 0x000ee20000000a00 */
[----:B------:R-:W-:Y:S02]  /*9fc0*/  VIADD R51, R2, 0x400 ;  /* 0x0000040002337836 */ /* 0x000fe40000000000 */
[----:B------:R-:W-:Y:S01]  /*9fd0*/  VIADD R36, R36, 0x1000 ;  /* 0x0000100024247836 */ /* 0x000fe20000000000 */
[----:B------:R-:W4:Y:S04]  /*9fe0*/  LDS.64 R8, [R3+0x800] ;  /* 0x0008000003087984 */ /* 0x000f280000000a00 */
[----:B------:R-:W5:Y:S01]  /*9ff0*/  LDS.64 R10, [R3+0x1000] ;  /* 0x00100000030a7984 */ /* 0x000f620000000a00 */
[----:B------:R-:W-:-:S03]  /*a000*/  ISETP.GE.AND P1, PT, R36, R17, PT ;  /* 0x000000112400720c */ /* 0x000fc60003f26270 */
[----:B------:R-:W1:Y:S04]  /*a010*/  LDS.64 R12, [R3+0x1800] ;  /* 0x00180000030c7984 */ /* 0x000e680000000a00 */
        /* <DEDUP_REMOVED lines=9> */
[----:B------:R2:W1:Y:S04]  /*a0b0*/  LDS.64 R40, [R3+0x6800] ;  /* 0x0068000003287984 */ /* 0x0004680000000a00 */
[----:B0-----:R-:W-:Y:S04]  /*a0c0*/  STG.E desc[UR10][R48.64+-0x800], R46 ;  /* 0xfff8002e30007986 */ /* 0x001fe8000c10190a */
[----:B------:R0:W-:Y:S01]  /*a0d0*/  STG.E desc[UR10][R24.64+-0x800], R47 ;  /* 0xfff8002f18007986 */ /* 0x0001e2000c10190a */
[----:B--2---:R-:W-:-:S03]  /*a0e0*/  VIADD R3, R3, 0x8000 ;  /* 0x0000800003037836 */ /* 0x004fc60000000000 */
[----:B------:R-:W-:Y:S04]  /*a0f0*/  STG.E desc[UR10][R48.64+-0x400], R44 ;  /* 0xfffc002c30007986 */ /* 0x000fe8000c10190a */
[----:B------:R2:W-:Y:S01]  /*a100*/  STG.E desc[UR10][R24.64+-0x400], R45 ;  /* 0xfffc002d18007986 */ /* 0x0005e2000c10190a */
[----:B0-----:R-:W-:-:S03]  /*a110*/  IMAD.WIDE R46, R51, 0x4, R6 ;  /* 0x00000004332e7825 */ /* 0x001fc600078e0206 */
[----:B---3--:R-:W-:Y:S04]  /*a120*/  STG.E desc[UR10][R48.64], R42 ;  /* 0x0000002a30007986 */ /* 0x008fe8000c10190a */
[----:B------:R0:W-:Y:S01]  /*a130*/  STG.E desc[UR10][R24.64], R43 ;  /* 0x0000002b18007986 */ /* 0x0001e2000c10190a */
[----:B--2---:R-:W-:-:S03]  /*a140*/  IMAD.WIDE R44, R51, 0x4, R4 ;  /* 0x00000004332c7825 */ /* 0x004fc600078e0204 */
[----:B----4-:R-:W-:Y:S01]  /*a150*/  STG.E desc[UR10][R48.64+0x400], R8 ;  /* 0x0004000830007986 */ /* 0x010fe2000c10190a */
[----:B------:R-:W-:-:S03]  /*a160*/  VIADD R51, R2, 0x800 ;  /* 0x0000080002337836 */ /* 0x000fc60000000000 */
[----:B------:R2:W-:Y:S04]  /*a170*/  STG.E desc[UR10][R24.64+0x400], R9 ;  /* 0x0004000918007986 */ /* 0x0005e8000c10190a */
[----:B-----5:R-:W-:Y:S01]  /*a180*/  STG.E desc[UR10][R46.64+-0x800], R10 ;  /* 0xfff8000a2e007986 */ /* 0x020fe2000c10190a */
[----:B0-----:R-:W-:-:S03]  /*a190*/  IMAD.WIDE R42, R51, 0x4, R6 ;  /* 0x00000004332a7825 */ /* 0x001fc600078e0206 */
[----:B------:R0:W-:Y:S04]  /*a1a0*/  STG.E desc[UR10][R44.64+-0x800], R11 ;  /* 0xfff8000b2c007986 */ /* 0x0001e8000c10190a */
[----:B-1----:R-:W-:Y:S01]  /*a1b0*/  STG.E desc[UR10][R46.64+-0x400], R12 ;  /* 0xfffc000c2e007986 */ /* 0x002fe2000c10190a */
[----:B--2---:R-:W-:-:S03]  /*a1c0*/  IMAD.WIDE R8, R51, 0x4, R4 ;  /* 0x0000000433087825 */ /* 0x004fc600078e0204 */
[----:B------:R1:W-:Y:S01]  /*a1d0*/  STG.E desc[UR10][R44.64+-0x400], R13 ;  /* 0xfffc000d2c007986 */ /* 0x0003e2000c10190a */
[C---:B------:R-:W-:Y:S02]  /*a1e0*/  VIADD R25, R2.reuse, 0xc00 ;  /* 0x00000c0002197836 */ /* 0x040fe40000000000 */
[----:B------:R-:W-:Y:S01]  /*a1f0*/  VIADD R2, R2, 0x1000 ;  /* 0x0000100002027836 */ /* 0x000fe20000000000 */
[----:B------:R2:W-:Y:S01]  /*a200*/  STG.E desc[UR10][R46.64], R14 ;  /* 0x0000000e2e007986 */ /* 0x0005e2000c10190a */
[----:B0-----:R-:W-:-:S03]  /*a210*/  IMAD.WIDE R10, R25, 0x4, R6 ;  /* 0x00000004190a7825 */ /* 0x001fc600078e0206 */
[----:B------:R2:W-:Y:S04]  /*a220*/  STG.E desc[UR10][R44.64], R15 ;  /* 0x0000000f2c007986 */ /* 0x0005e8000c10190a */
[----:B------:R2:W-:Y:S01]  /*a230*/  STG.E desc[UR10][R46.64+0x400], R20 ;  /* 0x000400142e007986 */ /* 0x0005e2000c10190a */
[----:B-1----:R-:W-:-:S03]  /*a240*/  IMAD.WIDE R12, R25, 0x4, R4 ;  /* 0x00000004190c7825 */ /* 0x002fc600078e0204 */
        /* <DEDUP_REMOVED lines=18> */
.L_x_1339:
[----:B------:R-:W-:Y:S05]  /*a370*/  BSYNC.RECONVERGENT B1 ;  /* 0x0000000000017941 */ /* 0x000fea0003800200 */
.L_x_1338:
[----:B--2---:R-:W-:Y:S01]  /*a380*/  IMAD.IADD R8, R19, 0x1, -R36 ;  /* 0x0000000113087824 */ /* 0x004fe200078e0a24 */
[----:B------:R-:W-:Y:S04]  /*a390*/  BSSY.RECONVERGENT B1, `(.L_x_1341) ;  /* 0x0000024000017945 */ /* 0x000fe80003800200 */
[----:B------:R-:W-:-:S13]  /*a3a0*/  ISETP.GT.AND P1, PT, R8, 0x400, PT ;  /* 0x000004000800780c */ /* 0x000fda0003f24270 */
[----:B------:R-:W-:Y:S05]  /*a3b0*/  @!P1 BRA `(.L_x_1342) ;  /* 0x0000000000849947 */ /* 0x000fea0003800000 */
[----:B------:R-:W0:Y:S01]  /*a3c0*/  LDS.64 R20, [R3+-0x1000] ;  /* 0xfff0000003147984 */ /* 0x000e220000000a00 */
[C---:B------:R-:W-:Y:S01]  /*a3d0*/  IMAD.WIDE R8, R2.reuse, 0x4, R6 ;  /* 0x0000000402087825 */ /* 0x040fe200078e0206 */
[----:B------:R-:W-:Y:S02]  /*a3e0*/  PLOP3.LUT P0, PT, PT, PT, PT, 0x8, 0x80 ;  /* 0x000000000080781c */ /* 0x000fe40003f0e170 */
[----:B------:R-:W2:Y:S01]  /*a3f0*/  LDS.64 R22, [R3+-0x800] ;  /* 0xfff8000003167984 */ /* 0x000ea20000000a00 */
[----:B------:R-:W-:-:S03]  /*a400*/  IMAD.WIDE R10, R2, 0x4, R4 ;  /* 0x00000004020a7825 */ /* 0x000fc600078e0204 */
[----:B------:R-:W3:Y:S01]  /*a410*/  LDS.64 R24, [R3] ;  /* 0x0000000003187984 */ /* 0x000ee20000000a00 */
[----:B------:R-:W-:Y:S02]  /*a420*/  VIADD R15, R2, 0x400 ;  /* 0x00000400020f7836 */ /* 0x000fe40000000000 */
[----:B------:R-:W-:Y:S01]  /*a430*/  VIADD R36, R36, 0x800 ;  /* 0x0000080024247836 */ /* 0x000fe20000000000 */
[----:B------:R-:W4:Y:S01]  /*a440*/  LDS.64 R26, [R3+0x800] ;  /* 0x00080000031a7984 */ /* 0x000f220000000a00 */
[----:B------:R-:W-:-:S03]  /*a450*/  IMAD.WIDE R12, R15, 0x4, R6 ;  /* 0x000000040f0c7825 */ /* 0x000fc600078e0206 */
[----:B------:R-:W5:Y:S01]  /*a460*/  LDS.64 R28, [R3+0x1000] ;  /* 0x00100000031c7984 */ /* 0x000f620000000a00 */
[----:B------:R-:W-:-:S03]  /*a470*/  IMAD.WIDE R14, R15, 0x4, R4 ;  /* 0x000000040f0e7825 */ /* 0x000fc600078e0204 */
[----:B------:R-:W1:Y:S01]  /*a480*/  LDS.64 R30, [R3+0x1800] ;  /* 0x00180000031e7984 */ /* 0x000e620000000a00 */
[----:B------:R-:W-:-:S03]  /*a490*/  VIADD R2, R2, 0x800 ;  /* 0x0000080002027836 */ /* 0x000fc60000000000 */
[----:B------:R-:W1:Y:S04]  /*a4a0*/  LDS.64 R32, [R3+0x2000] ;  /* 0x0020000003207984 */ /* 0x000e680000000a00 */
[----:B------:R0:W1:Y:S02]  /*a4b0*/  LDS.64 R34, [R3+0x2800] ;  /* 0x0028000003227984 */ /* 0x0000640000000a00 */
[----:B0-----:R-:W-:Y:S02]  /*a4c0*/  VIADD R3, R3, 0x4000 ;  /* 0x0000400003037836 */ /* 0x001fe40000000000 */
[----:B------:R0:W-:Y:S04]  /*a4d0*/  STG.E desc[UR10][R8.64+-0x800], R20 ;  /* 0xfff8001408007986 */ /* 0x0001e8000c10190a */
        /* <DEDUP_REMOVED lines=9> */
[----:B-1----:R0:W-:Y:S04]  /*a570*/  STG.E desc[UR10][R12.64+-0x400], R30 ;  /* 0xfffc001e0c007986 */ /* 0x0021e8000c10190a */
[----:B------:R0:W-:Y:S04]  /*a580*/  STG.E desc[UR10][R14.64+-0x400], R31 ;  /* 0xfffc001f0e007986 */ /* 0x0001e8000c10190a */
[----:B------:R0:W-:Y:S04]  /*a590*/  STG.E desc[UR10][R12.64], R32 ;  /* 0x000000200c007986 */ /* 0x0001e8000c10190a */
[----:B------:R0:W-:Y:S04]  /*a5a0*/  STG.E desc[UR10][R14.64], R33 ;  /* 0x000000210e007986 */ /* 0x0001e8000c10190a */
[----:B------:R0:W-:Y:S04]  /*a5b0*/  STG.E desc[UR10][R12.64+0x400], R34 ;  /* 0x000400220c007986 */ /* 0x0001e8000c10190a */
[----:B------:R0:W-:Y:S02]  /*a5c0*/  STG.E desc[UR10][R14.64+0x400], R35 ;  /* 0x000400230e007986 */ /* 0x0001e4000c10190a */
.L_x_1342:
[----:B------:R-:W-:Y:S05]  /*a5d0*/  BSYNC.RECONVERGENT B1 ;  /* 0x0000000000017941 */ /* 0x000fea0003800200 */
.L_x_1341:
[----:B------:R-:W-:-:S13]  /*a5e0*/  ISETP.LT.OR P0, PT, R36, R19, P0 ;  /* 0x000000132400720c */ /* 0x000fda0000701670 */
[----:B------:R-:W-:Y:S05]  /*a5f0*/  @!P0 BRA `(.L_x_1334) ;  /* 0x0000000400388947 */ /* 0x000fea0003800000 */
[----:B0-----:R-:W0:Y:S01]  /*a600*/  LDS.64 R8, [R3+-0x1000] ;  /* 0xfff0000003087984 */ /* 0x001e220000000a00 */
[----:B------:R-:W-:-:S03]  /*a610*/  IMAD.WIDE R6, R2, 0x4, R6 ;  /* 0x0000000402067825 */ /* 0x000fc600078e0206 */
[----:B------:R-:W2:Y:S01]  /*a620*/  LDS.64 R10, [R3+-0x800] ;  /* 0xfff80000030a7984 */ /* 0x000ea20000000a00 */
[----:B------:R-:W-:-:S03]  /*a630*/  IMAD.WIDE R4, R2, 0x4, R4 ;  /* 0x0000000402047825 */ /* 0x000fc600078e0204 */
[----:B------:R-:W3:Y:S04]  /*a640*/  LDS.64 R12, [R3] ;  /* 0x00000000030c7984 */ /* 0x000ee80000000a00 */
[----:B------:R-:W4:Y:S04]  /*a650*/  LDS.64 R14, [R3+0x800] ;  /* 0x00080000030e7984 */ /* 0x000f280000000a00 */
        /* <DEDUP_REMOVED lines=8> */
[----:B------:R-:W-:Y:S05]  /*a6e0*/  BRA `(.L_x_1334) ;  /* 0x0000000000fc7947 */ /* 0x000fea0003800000 */
.L_x_1333:
[----:B------:R-:W-:Y:S01]  /*a6f0*/  ISETP.NE.AND P6, PT, R34, R2, PT ;  /* 0x000000022200720c */ /* 0x000fe20003fc5270 */
[----:B------:R-:W0:Y:S01]  /*a700*/  @P1 LDC.64 R30, c[0x0][0x398] ;  /* 0x0000e600ff1e1b82 */ /* 0x000e220000000a00 */
[----:B------:R-:W-:Y:S02]  /*a710*/  IMAD.MOV.U32 R19, RZ, RZ, 0x9 ;  /* 0x00000009ff137424 */ /* 0x000fe400078e00ff */
[----:B------:R-:W-:Y:S02]  /*a720*/  ISETP.NE.AND P6, PT, R26, UR7, !P6 ;  /* 0x000000071a007c0c */ /* 0x000fe4000f7c5270 */
[CC--:B------:R-:W-:Y:S02]  /*a730*/  IMAD R24, R0.reuse, R19.reuse, 0x3 ;  /* 0x0000000300187424 */ /* 0x0c0fe400078e0213 */
[----:B------:R-:W-:Y:S01]  /*a740*/  IMAD R19, R0, R19, 0x8 ;  /* 0x0000000800137424 */ /* 0x000fe200078e0213 */
[----:B------:R-:W2:Y:S08]  /*a750*/  @P1 LDC.64 R38, c[0x0][0x3a0] ;  /* 0x0000e800ff261b82 */ /* 0x000eb00000000a00 */
[----:B------:R-:W3:Y:S08]  /*a760*/  @!P6 LDC.64 R50, c[0x0][0x398] ;  /* 0x0000e600ff32eb82 */ /* 0x000ef00000000a00 */
[----:B------:R-:W4:Y:S01]  /*a770*/  @!P6 LDC.64 R48, c[0x0][0x3a0] ;  /* 0x0000e800ff30eb82 */ /* 0x000f220000000a00 */
[----:B0-----:R-:W-:-:S07]  /*a780*/  @P1 IMAD.WIDE R42, R45, 0x4, R30 ;  /* 0x000000042d2a1825 */ /* 0x001fce00078e021e */
[----:B------:R-:W0:Y:S01]  /*a790*/  @P2 LDC.64 R26, c[0x0][0x3a0] ;  /* 0x0000e800ff1a2b82 */ /* 0x000e220000000a00 */
[----:B--2---:R-:W-:-:S04]  /*a7a0*/  @P1 IMAD.WIDE R44, R45, 0x4, R38 ;  /* 0x000000042d2c1825 */ /* 0x004fc800078e0226 */
[----:B---3--:R-:W-:-:S03]  /*a7b0*/  @!P6 IMAD.WIDE R50, R25, 0x4, R50 ;  /* 0x000000041932e825 */ /* 0x008fc600078e0232 */
[----:B------:R-:W2:Y:S02]  /*a7c0*/  @P4 LDC.64 R30, c[0x0][0x398] ;  /* 0x0000e600ff1e4b82 */ /* 0x000ea40000000a00 */
[----:B------:R-:W-:Y:S01]  /*a7d0*/  @!P6 STG.E desc[UR10][R50.64], R34 ;  /* 0x000000223200e986 */ /* 0x000fe2000c10190a */
[----:B----4-:R-:W-:-:S05]  /*a7e0*/  @!P6 IMAD.WIDE R48, R25, 0x4, R48 ;  /* 0x000000041930e825 */ /* 0x010fca00078e0230 */
[----:B------:R0:W-:Y:S01]  /*a7f0*/  @!P6 STG.E desc[UR10][R48.64], R35 ;  /* 0x000000233000e986 */ /* 0x0001e2000c10190a */
[----:B------:R-:W-:-:S03]  /*a800*/  ISETP.NE.AND P6, PT, R6, R8, PT ;  /* 0x000000080600720c */ /* 0x000fc60003fc5270 */
[----:B------:R-:W-:Y:S01]  /*a810*/  @P1 STG.E desc[UR10][R42.64], R2 ;  /* 0x000000022a001986 */ /* 0x000fe2000c10190a */
[----:B------:R-:W-:Y:S02]  /*a820*/  ISETP.NE.AND P6, PT, R24, UR7, !P6 ;  /* 0x0000000718007c0c */ /* 0x000fe4000f7c5270 */
[----:B------:R-:W3:Y:S01]  /*a830*/  @P2 LDC.64 R24, c[0x0][0x398] ;  /* 0x0000e600ff182b82 */ /* 0x000ee20000000a00 */
[----:B------:R4:W-:Y:S01]  /*a840*/  @P1 STG.E desc[UR10][R44.64], R3 ;  /* 0x000000032c001986 */ /* 0x0009e2000c10190a */
[----:B------:R-:W-:Y:S01]  /*a850*/  ISETP.NE.AND P1, PT, R32, R37, PT ;  /* 0x000000252000720c */ /* 0x000fe20003f25270 */
[----:B0-----:R-:W-:-:S03]  /*a860*/  @P2 IMAD.WIDE R48, R29, 0x4, R26 ;  /* 0x000000041d302825 */ /* 0x001fc600078e021a */
[----:B------:R-:W-:Y:S02]  /*a870*/  ISETP.NE.AND P1, PT, R19, UR7, !P1 ;  /* 0x0000000713007c0c */ /* 0x000fe4000cf25270 */
[----:B------:R-:W0:Y:S01]  /*a880*/  @P0 LDC.64 R26, c[0x0][0x3a0] ;  /* 0x0000e800ff1a0b82 */ /* 0x000e220000000a00 */
[----:B--2---:R-:W-:-:S07]  /*a890*/  @P4 IMAD.WIDE R30, R17, 0x4, R30 ;  /* 0x00000004111e4825 */ /* 0x004fce00078e021e */
[----:B------:R-:W2:Y:S08]  /*a8a0*/  @!P6 LDC.64 R40, c[0x0][0x398] ;  /* 0x0000e600ff28eb82 */ /* 0x000eb00000000a00 */
[----:B------:R-:W5:Y:S01]  /*a8b0*/  @!P6 LDC.64 R38, c[0x0][0x3a0] ;  /* 0x0000e800ff26eb82 */ /* 0x000f620000000a00 */
[----:B---3--:R-:W-:-:S05]  /*a8c0*/  @P2 IMAD.WIDE R34, R29, 0x4, R24 ;  /* 0x000000041d222825 */ /* 0x008fca00078e0218 */
[----:B------:R3:W-:Y:S02]  /*a8d0*/  @P2 STG.E desc[UR10][R34.64], R4 ;  /* 0x0000000422002986 */ /* 0x0007e4000c10190a */
[----:B------:R-:W1:Y:S01]  /*a8e0*/  @P4 LDC.64 R24, c[0x0][0x3a0] ;  /* 0x0000e800ff184b82 */ /* 0x000e620000000a00 */
[----:B0-----:R-:W-:Y:S01]  /*a8f0*/  @P0 IMAD.WIDE R26, R20, 0x4, R26 ;  /* 0x00000004141a0825 */ /* 0x001fe200078e021a */
[----:B------:R0:W-:Y:S06]  /*a900*/  @P2 STG.E desc[UR10][R48.64], R5 ;  /* 0x0000000530002986 */ /* 0x0001ec000c10190a */
[----:B------:R-:W3:Y:S01]  /*a910*/  @P0 LDC.64 R28, c[0x0][0x398] ;  /* 0x0000e600ff1c0b82 */ /* 0x000ee20000000a00 */
[----:B--2---:R-:W-:-:S05]  /*a920*/  @!P6 IMAD.WIDE R50, R46, 0x4, R40 ;  /* 0x000000042e32e825 */ /* 0x004fca00078e0228 */
[----:B------:R0:W-:Y:S02]  /*a930*/  @!P6 STG.E desc[UR10][R50.64], R6 ;  /* 0x000000063200e986 */ /* 0x0001e4000c10190a */
[----:B----4-:R-:W2:Y:S01]  /*a940*/  @P3 LDC.64 R2, c[0x0][0x398] ;  /* 0x0000e600ff023b82 */ /* 0x010ea20000000a00 */
[----:B-----5:R-:W-:-:S05]  /*a950*/  @!P6 IMAD.WIDE R46, R46, 0x4, R38 ;  /* 0x000000042e2ee825 */ /* 0x020fca00078e0226 */
[----:B------:R0:W-:Y:S02]  /*a960*/  @!P6 STG.E desc[UR10][R46.64], R7 ;  /* 0x000000072e00e986 */ /* 0x0001e4000c10190a */
[----:B------:R-:W4:Y:S01]  /*a970*/  @P3 LDC.64 R44, c[0x0][0x3a0] ;  /* 0x0000e800ff2c3b82 */ /* 0x000f220000000a00 */
[----:B-1----:R-:W-:Y:S01]  /*a980*/  @P4 IMAD.WIDE R24, R17, 0x4, R24 ;  /* 0x0000000411184825 */ /* 0x002fe200078e0218 */
[----:B------:R0:W-:Y:S04]  /*a990*/  @P4 STG.E desc[UR10][R30.64], R8 ;  /* 0x000000081e004986 */ /* 0x0001e8000c10190a */
[----:B------:R0:W-:Y:S02]  /*a9a0*/  @P4 STG.E desc[UR10][R24.64], R9 ;  /* 0x0000000918004986 */ /* 0x0001e4000c10190a */
[----:B------:R-:W1:Y:S01]  /*a9b0*/  @P5 LDC.64 R42, c[0x0][0x398] ;  /* 0x0000e600ff2a5b82 */ /* 0x000e620000000a00 */
[----:B---3--:R-:W-:-:S05]  /*a9c0*/  @P0 IMAD.WIDE R28, R20, 0x4, R28 ;  /* 0x00000004141c0825 */ /* 0x008fca00078e021c */
[----:B------:R0:W-:Y:S02]  /*a9d0*/  @P0 STG.E desc[UR10][R28.64], R10 ;  /* 0x0000000a1c000986 */ /* 0x0001e4000c10190a */
[----:B------:R-:W3:Y:S01]  /*a9e0*/  @P5 LDC.64 R34, c[0x0][0x3a0] ;  /* 0x0000e800ff225b82 */ /* 0x000ee20000000a00 */
[C---:B--2---:R-:W-:Y:S01]  /*a9f0*/  @P3 IMAD.WIDE R2, R21.reuse, 0x4, R2 ;  /* 0x0000000415023825 */ /* 0x044fe200078e0202 */
[----:B------:R0:W-:Y:S04]  /*aa00*/  @P0 STG.E desc[UR10][R26.64], R11 ;  /* 0x0000000b1a000986 */ /* 0x0001e8000c10190a */
[----:B------:R0:W-:Y:S02]  /*aa10*/  @P3 STG.E desc[UR10][R2.64], R12 ;  /* 0x0000000c02003986 */ /* 0x0001e4000c10190a */
[----:B------:R-:W2:Y:S01]  /*aa20*/  @!P1 LDC.64 R38, c[0x0][0x398] ;  /* 0x0000e600ff269b82 */ /* 0x000ea20000000a00 */
[----:B----4-:R-:W-:-:S05]  /*aa30*/  @P3 IMAD.WIDE R44, R21, 0x4, R44 ;  /* 0x00000004152c3825 */ /* 0x010fca00078e022c */
[----:B------:R0:W-:Y:S02]  /*aa40*/  @P3 STG.E desc[UR10][R44.64], R13 ;  /* 0x0000000d2c003986 */ /* 0x0001e4000c10190a */
[----:B------:R-:W4:Y:S01]  /*aa50*/  @!P1 LDC.64 R40, c[0x0][0x3a0] ;  /* 0x0000e800ff289b82 */ /* 0x000f220000000a00 */
[----:B-1----:R-:W-:-:S05]  /*aa60*/  @P5 IMAD.WIDE R42, R22, 0x4, R42 ;  /* 0x00000004162a5825 */ /* 0x002fca00078e022a */
[----:B------:R0:W-:Y:S01]  /*aa70*/  @P5 STG.E desc[UR10][R42.64], R14 ;  /* 0x0000000e2a005986 */ /* 0x0001e2000c10190a */
[----:B---3--:R-:W-:-:S05]  /*aa80*/  @P5 IMAD.WIDE R34, R22, 0x4, R34 ;  /* 0x0000000416225825 */ /* 0x008fca00078e0222 */
[----:B------:R0:W-:Y:S01]  /*aa90*/  @P5 STG.E desc[UR10][R34.64], R15 ;  /* 0x0000000f22005986 */ /* 0x0001e2000c10190a */
[----:B--2---:R-:W-:-:S05]  /*aaa0*/  @!P1 IMAD.WIDE R38, R23, 0x4, R38 ;  /* 0x0000000417269825 */ /* 0x004fca00078e0226 */
[----:B------:R0:W-:Y:S01]  /*aab0*/  @!P1 STG.E desc[UR10][R38.64], R32 ;  /* 0x0000002026009986 */ /* 0x0001e2000c10190a */
[----:B----4-:R-:W-:-:S05]  /*aac0*/  @!P1 IMAD.WIDE R40, R23, 0x4, R40 ;  /* 0x0000000417289825 */ /* 0x010fca00078e0228 */
[----:B------:R0:W-:Y:S02]  /*aad0*/  @!P1 STG.E desc[UR10][R40.64], R33 ;  /* 0x0000002128009986 */ /* 0x0001e4000c10190a */
.L_x_1334:
[----:B------:R-:W-:Y:S05]  /*aae0*/  BSYNC.RECONVERGENT B0 ;  /* 0x0000000000007941 */ /* 0x000fea0003800200 */
.L_x_1332:
[----:B------:R-:W-:-:S13]  /*aaf0*/  ISETP.NE.AND P0, PT, R0, 0xff, PT ;  /* 0x000000ff0000780c */ /* 0x000fda0003f05270 */
[----:B------:R-:W-:Y:S05]  /*ab00*/  @P0 EXIT ;  /* 0x000000000000094d */ /* 0x000fea0003800000 */
[----:B0-2---:R-:W0:Y:S01]  /*ab10*/  LDC.64 R6, c[0x0][0x3a8] ;  /* 0x0000ea00ff067b82 */ /* 0x005e220000000a00 */
[----:B------:R-:W-:-:S09]  /*ab20*/  UISETP.NE.AND UP0, UPT, UR7, 0x900, UPT ;  /* 0x000009000700788c */ /* 0x000fd2000bf05270 */
[----:B------:R-:W-:Y:S05]  /*ab30*/  BRA.U UP0, `(.L_x_1343) ;  /* 0x00000001001c7547 */ /* 0x000fea000b800000 */
[----:B---3--:R-:W1:Y:S08]  /*ab40*/  LDC.64 R2, c[0x0][0x398] ;  /* 0x0000e600ff027b82 */ /* 0x008e700000000a00 */
[----:B------:R-:W2:Y:S01]  /*ab50*/  LDC.64 R4, c[0x0][0x3a0] ;  /* 0x0000e800ff047b82 */ /* 0x000ea20000000a00 */
[----:B-1----:R-:W-:-:S05]  /*ab60*/  IMAD.WIDE R2, R16, 0x4, R2 ;  /* 0x0000000410027825 */ /* 0x002fca00078e0202 */
[----:B------:R4:W-:Y:S01]  /*ab70*/  STG.E desc[UR10][R2.64], R37 ;  /* 0x0000002502007986 */ /* 0x0009e2000c10190a */
[----:B--2---:R-:W-:-:S04]  /*ab80*/  IMAD.WIDE R4, R16, 0x4, R4 ;  /* 0x0000000410047825 */ /* 0x004fc800078e0204 */
[----:B------:R-:W-:Y:S01]  /*ab90*/  VIADD R16, R16, 0x1 ;  /* 0x0000000110107836 */ /* 0x000fe20000000000 */
[----:B------:R4:W-:Y:S06]  /*aba0*/  STG.E desc[UR10][R4.64], R18 ;  /* 0x0000001204007986 */ /* 0x0009ec000c10190a */
.L_x_1343:
[----:B01----:R-:W-:Y:S01]  /*abb0*/  STG.E desc[UR10][R6.64], R16 ;  /* 0x0000001006007986 */ /* 0x003fe2000c10190a */
[----:B------:R-:W-:Y:S05]  /*abc0*/  EXIT ;  /* 0x000000000000794d */ /* 0x000fea0003800000 */
.L_x_1287:
[----:B------:R-:W-:Y:S01]  /*abd0*/  BSSY B0, `(.L_x_1344) ;  /* 0x0000006000007945 */ /* 0x000fe20003800000 */
[----:B------:R-:W-:Y:S01]  /*abe0*/  PLOP3.LUT P0, PT, P0, PT, PT, 0x8, 0x80 ;  /* 0x000000000080781c */ /* 0x000fe2000070e170 */
[----:B------:R-:W-:-:S12]  /*abf0*/  IMAD.MOV.U32 R21, RZ, RZ, -0x1 ;  /* 0xffffffffff157424 */ /* 0x000fd800078e00ff */
[----:B------:R-:W-:Y:S05]  /*ac00*/  WARPSYNC.COLLECTIVE R21, `(.L_x_1345) ;  /* 0x0000000015087348 */ /* 0x000fea0003c00000 */
[----:B------:R-:W-:Y:S01]  /*ac10*/  VOTE.ANY P0, P0 ;  /* 0x0000000000ff7806 */ /* 0x000fe20000000100 */
[----:B------:R-:W-:-:S12]  /*ac20*/  ENDCOLLECTIVE ;  /* 0x000000000000791b */ /* 0x000fd80003800000 */
.L_x_1345:
[----:B------:R-:W-:Y:S05]  /*ac30*/  BSYNC B0 ;  /* 0x0000000000007941 */ /* 0x000fea0003800000 */
.L_x_1344:
[----:B------:R-:W-:Y:S05]  /*ac40*/  BRA `(.L_x_1346) ;  /* 0xffffff8400987947 */ /* 0x000fea000383ffff */
.L_x_1289:
[----:B------:R-:W0:Y:S01]  /*ac50*/  S2R R26, SR_GEMASK ;  /* 0x00000000001a7919 */ /* 0x000e220000003c00 */
[----:B------:R-:W-:Y:S01]  /*ac60*/  BSSY B0, `(.L_x_1347) ;  /* 0x0000006000007945 */ /* 0x000fe20003800000 */
[----:B------:R-:W-:Y:S01]  /*ac70*/  PLOP3.LUT P0, PT, P0, PT, PT, 0x8, 0x80 ;  /* 0x000000000080781c */ /* 0x000fe2000070e170 */
[----:B------:R-:W-:-:S12]  /*ac80*/  IMAD.MOV.U32 R21, RZ, RZ, -0x1 ;  /* 0xffffffffff157424 */ /* 0x000fd800078e00ff */
[----:B0-----:R-:W-:Y:S05]  /*ac90*/  WARPSYNC.COLLECTIVE R21, `(.L_x_1348) ;  /* 0x0000000015087348 */ /* 0x001fea0003c00000 */
[----:B------:R-:W-:Y:S01]  /*aca0*/  VOTE.ANY R21, PT, P0 ;  /* 0x0000000000157806 */ /* 0x000fe200000e0100 */
[----:B0-----:R-:W-:Y:S06]  /*acb0*/  ENDCOLLECTIVE ;  /* 0x000000000000791b */ /* 0x001fec0003800000 */
.L_x_1348:
[----:B------:R-:W-:Y:S05]  /*acc0*/  BSYNC B0 ;  /* 0x0000000000007941 */ /* 0x000fea0003800000 */
.L_x_1347:
[----:B------:R-:W-:Y:S01]  /*acd0*/  LOP3.LUT R21, R21, 0x80000000, R26, 0xec, !PT ;  /* 0x8000000015157812 */ /* 0x000fe200078eec1a */
[----:B------:R-:W-:Y:S01]  /*ace0*/  IMAD.MOV.U32 R24, RZ, RZ, R16 ;  /* 0x000000ffff187224 */ /* 0x000fe200078e0010 */
[----:B------:R-:W-:Y:S02]  /*acf0*/  ISETP.NE.U32.AND P4, PT, R18, 0x65, PT ;  /* 0x000000651200780c */ /* 0x000fe40003f85070 */
[----:B------:R-:W-:Y:S01]  /*ad00*/  ISETP.NE.AND P2, PT, R16, RZ, PT ;  /* 0x000000ff1000720c */ /* 0x000fe20003f45270 */
[----:B------:R-:W-:Y:S01]  /*ad10*/  VIADD R20, R21, 0xffffffff ;  /* 0xffffffff15147836 */ /* 0x000fe20000000000 */
[----:B------:R-:W-:Y:S01]  /*ad20*/  ISETP.NE.AND.EX P4, PT, R19, RZ, PT, P4 ;  /* 0x000000ff1300720c */ /* 0x000fe20003f85340 */
[----:B------:R-:W-:-:S03]  /*ad30*/  IMAD.MOV.U32 R19, RZ, RZ, 0x1 ;  /* 0x00000001ff137424 */ /* 0x000fc600078e00ff */
[----:B------:R-:W-:Y:S01]  /*ad40*/  LOP3.LUT R20, R21, R20, RZ, 0xc, !PT ;  /* 0x0000001415147212 */ /* 0x000fe200078e0cff */
[----:B------:R-:W-:-:S03]  /*ad50*/  IMAD.MOV.U32 R21, RZ, RZ, -0x1 ;  /* 0xffffffffff157424 */ /* 0x000fc600078e00ff */
[----:B------:R-:W0:Y:S02]  /*ad60*/  POPC R27, R20 ;  /* 0x00000014001b7309 */ /* 0x000e240000000000 */
[----:B0-----:R-:W-:-:S07]  /*ad70*/  IMAD.MOV.U32 R18, RZ, RZ, R27 ;  /* 0x000000ffff127224 */ /* 0x001fce00078e001b */
[----:B------:R-:W-:Y:S05]  /*ad80*/  WARPSYNC.COLLECTIVE R21, `(.L_x_1349) ;  /* 0x0000000015087348 */ /* 0x000fea0003c00000 */
[----:B------:R0:W1:Y:S02]  /*ad90*/  SHFL.DOWN P0, R23, R24, R19, R18 ;  /* 0x0800001318177389 */ /* 0x0000640000000012 */
[----:B01----:R-:W-:Y:S05]  /*ada0*/  ENDCOLLECTIVE ;  /* 0x000000000000791b */ /* 0x003fea0003800000 */
.L_x_1349:
[----:B------:R-:W-:Y:S02]  /*adb0*/  IMAD.MOV.U32 R24, RZ, RZ, R17 ;  /* 0x000000ffff187224 */ /* 0x000fe400078e0011 */
[----:B------:R-:W-:-:S07]  /*adc0*/  IMAD.MOV.U32 R22, RZ, RZ, R23 ;  /* 0x000000ffff167224 */ /* 0x000fce00078e0017 */
[----:B------:R-:W-:Y:S05]  /*add0*/  WARPSYNC.COLLECTIVE R21, `(.L_x_1350) ;  /* 0x0000000015087348 */ /* 0x000fea0003c00000 */
[----:B------:R0:W1:Y:S02]  /*ade0*/  SHFL.DOWN P0, R23, R24, R19, R18 ;  /* 0x0800001318177389 */ /* 0x0000640000000012 */
[----:B01----:R-:W-:Y:S05]  /*adf0*/  ENDCOLLECTIVE ;  /* 0x000000000000791b */ /* 0x003fea0003800000 */
.L_x_1350:
[----:B------:R-:W-:Y:S01]  /*ae00*/  IMAD.MOV.U32 R19, RZ, RZ, 0x2 ;  /* 0x00000002ff137424 */ /* 0x000fe200078e00ff */
[----:B------:R-:W-:Y:S02]  /*ae10*/  ISETP.GE.AND P0, PT, R36, R27, PT ;  /* 0x0000001b2400720c */ /* 0x000fe40003f06270 */
[----:B------:R-:W-:Y:S02]  /*ae20*/  SEL R20, R23, RZ, !P2 ;  /* 0x000000ff17147207 */ /* 0x000fe40005000000 */
[----:B------:R-:W-:Y:S02]  /*ae30*/  SEL R23, R22, RZ, !P0 ;  /* 0x000000ff16177207 */ /* 0x000fe40004000000 */
[----:B------:R-:W-:-:S03]  /*ae40*/  SEL R39, R20, RZ, !P0 ;  /* 0x000000ff14277207 */ /* 0x000fc60004000000 */
[----:B------:R-:W-:Y:S02]  /*ae50*/  IMAD.IADD R22, R16, 0x1, R23 ;  /* 0x0000000110167824 */ /* 0x000fe400078e0217 */
[----:B------:R-:W-:Y:S02]  /*ae60*/  IMAD.IADD R20, R17, 0x1, R39 ;  /* 0x0000000111147824 */ /* 0x000fe400078e0227 */
[----:B------:R-:W-:Y:S01]  /*ae70*/  IMAD.MOV.U32 R24, RZ, RZ, R22 ;  /* 0x000000ffff187224 */ /* 0x000fe200078e0016 */
[----:B------:R-:W-:Y:S01]  /*ae80*/  ISETP.NE.AND P2, PT, R22, RZ, PT ;  /* 0x000000ff1600720c */ /* 0x000fe20003f45270 */
[----:B------:R-:W-:-:S12]  /*ae90*/  VIADD R16, R36, 0x2 ;  /* 0x0000000224107836 */ /* 0x000fd80000000000 */
[----:B------:R-:W-:Y:S05]  /*aea0*/  WARPSYNC.COLLECTIVE R21, `(.L_x_1351) ;  /* 0x0000000015087348 */ /* 0x000fea0003c00000 */
[----:B------:R0:W1:Y:S02]  /*aeb0*/  SHFL.DOWN P0, R23, R24, R19, R18 ;  /* 0x0800001318177389 */ /* 0x0000640000000012 */
[----:B01----:R-:W-:Y:S05]  /*aec0*/  ENDCOLLECTIVE ;  /* 0x000000000000791b */ /* 0x003fea0003800000 */
.L_x_1351:
[----:B------:R-:W-:Y:S02]  /*aed0*/  IMAD.MOV.U32 R24, RZ, RZ, R20 ;  /* 0x000000ffff187224 */ /* 0x000fe400078e0014 */
[----:B------:R-:W-:-:S07]  /*aee0*/  IMAD.MOV.U32 R38, RZ, RZ, R23 ;  /* 0x000000ffff267224 */ /* 0x000fce00078e0017 */
[----:B------:R-:W-:Y:S05]  /*aef0*/  WARPSYNC.COLLECTIVE R21, `(.L_x_1352) ;  /* 0x0000000015087348 */ /* 0x000fea0003c00000 */
[----:B------:R0:W1:Y:S02]  /*af00*/  SHFL.DOWN P0, R23, R24, R19, R18 ;  /* 0x0800001318177389 */ /* 0x0000640000000012 */
[----:B01----:R-:W-:Y:S05]  /*af10*/  ENDCOLLECTIVE ;  /* 0x000000000000791b */ /* 0x003fea0003800000 */
.L_x_1352:
[----:B------:R-:W-:Y:S01]  /*af20*/  IMAD.MOV.U32 R19, RZ, RZ, 0x4 ;  /* 0x00000004ff137424 */ /* 0x000fe200078e00ff */
[----:B------:R-:W-:Y:S01]  /*af30*/  ISETP.GT.AND P0, PT, R16, R27, PT ;  /* 0x0000001b1000720c */ /* 0x000fe20003f04270 */
[----:B------:R-:W-:-:S03]  /*af40*/  IMAD.MOV.U32 R39, RZ, RZ, R23 ;  /* 0x000000ffff277224 */ /* 0x000fc600078e0017 */
[----:B------:R-:W-:Y:S02]  /*af50*/  SEL R17, R38, RZ, !P0 ;  /* 0x000000ff26117207 */ /* 0x000fe40004000000 */
[----:B------:R-:W-:-:S03]  /*af60*/  SEL R39, R39, RZ, !P2 ;  /* 0x000000ff27277207 */ /* 0x000fc60005000000 */
[----:B------:R-:W-:Y:S01]  /*af70*/  IMAD.IADD R38, R22, 0x1, R17 ;  /* 0x0000000116267824 */ /* 0x000fe200078e0211 */
[----:B------:R-:W-:Y:S01]  /*af80*/  SEL R39, R39, RZ, !P0 ;  /* 0x000000ff27277207 */ /* 0x000fe20004000000 */
[----:B------:R-:W-:Y:S02]  /*af90*/  VIADD R22, R36, 0x8 ;  /* 0x0000000824167836 */ /* 0x000fe40000000000 */
[----:B------:R-:W-:Y:S01]  /*afa0*/  IMAD.MOV.U32 R24, RZ, RZ, R38 ;  /* 0x000000ffff187224 */ /* 0x000fe200078e0026 */
[----:B------:R-:W-:Y:S01]  /*afb0*/  ISETP.NE.AND P2, PT, R38, RZ, PT ;  /* 0x000000ff2600720c */ /* 0x000fe20003f45270 */
[----:B------:R-:W-:Y:S02]  /*afc0*/  IMAD.IADD R16, R20, 0x1, R39 ;  /* 0x0000000114107824 */ /* 0x000fe400078e0227 */
[----:B------:R-:W-:-:S10]  /*afd0*/  VIADD R20, R36, 0x4 ;  /* 0x0000000424147836 */ /* 0x000fd40000000000 */
[----:B------:R-:W-:Y:S05]  /*afe0*/  WARPSYNC.COLLECTIVE R21, `(.L_x_1353) ;  /* 0x0000000015087348 */ /* 0x000fea0003c00000 */
[----:B------:R0:W1:Y:S02]  /*aff0*/  SHFL.DOWN P0, R23, R24, R19, R18 ;  /* 0x0800001318177389 */ /* 0x0000640000000012 */
[----:B01----:R-:W-:Y:S05]  /*b000*/  ENDCOLLECTIVE ;  /* 0x000000000000791b */ /* 0x003fea0003800000 */
.L_x_1353:
[----:B------:R-:W-:Y:S02]  /*b010*/  IMAD.MOV.U32 R24, RZ, RZ, R16 ;  /* 0x000000ffff187224 */ /* 0x000fe400078e0010 */
[----:B------:R-:W-:-:S07]  /*b020*/  IMAD.MOV.U32 R17, RZ, RZ, R23 ;  /* 0x000000ffff117224 */ /* 0x000fce00078e0017 */
[----:B------:R-:W-:Y:S05]  /*b030*/  WARPSYNC.COLLECTIVE R21, `(.L_x_1354) ;  /* 0x0000000015087348 */ /* 0x000fea0003c00000 */
[----:B------:R0:W1:Y:S02]  /*b040*/  SHFL.DOWN P0, R23, R24, R19, R18 ;  /* 0x0800001318177389 */ /* 0x0000640000000012 */
[----:B01----:R-:W-:Y:S05]  /*b050*/  ENDCOLLECTIVE ;  /* 0x000000000000791b */ /* 0x003fea0003800000 */
.L_x_1354:
[----:B------:R-:W-:Y:S01]  /*b060*/  IMAD.MOV.U32 R19, RZ, RZ, 0x8 ;  /* 0x00000008ff137424 */ /* 0x000fe200078e00ff */
[----:B------:R-:W-:Y:S02]  /*b070*/  ISETP.GT.AND P0, PT, R20, R27, PT ;  /* 0x0000001b1400720c */ /* 0x000fe40003f04270 */
[----:B------:R-:W-:Y:S02]  /*b080*/  SEL R23, R23, RZ, !P2 ;  /* 0x000000ff17177207 */ /* 0x000fe40005000000 */
[----:B------:R-:W-:Y:S02]  /*b090*/  SEL R17, R17, RZ, !P0 ;  /* 0x000000ff11117207 */ /* 0x000fe40004000000 */
[----:B------:R-:W-:-:S03]  /*b0a0*/  SEL R23, R23, RZ, !P0 ;  /* 0x000000ff17177207 */ /* 0x000fc60004000000 */
[----:B------:R-:W-:Y:S02]  /*b0b0*/  IMAD.IADD R40, R38, 0x1, R17 ;  /* 0x0000000126287824 */ /* 0x000fe400078e0211 */
[----:B------:R-:W-:Y:S02]  /*b0c0*/  IMAD.IADD R20, R16, 0x1, R23 ;  /* 0x0000000110147824 */ /* 0x000fe400078e0217 */
[----:B------:R-:W-:Y:S01]  /*b0d0*/  IMAD.MOV.U32 R24, RZ, RZ, R40 ;  /* 0x000000ffff187224 */ /* 0x000fe200078e0028 */
[----:B------:R-:W-:-:S13]  /*b0e0*/  ISETP.NE.AND P2, PT, R40, RZ, PT ;  /* 0x000000ff2800720c */ /* 0x000fda0003f45270 */
[----:B------:R-:W-:Y:S05]  /*b0f0*/  WARPSYNC.COLLECTIVE R21, `(.L_x_1355) ;  /* 0x0000000015087348 */ /* 0x000fea0003c00000 */
[----:B------:R0:W1:Y:S02]  /*b100*/  SHFL.DOWN P0, R23, R24, R19, R18 ;  /* 0x0800001318177389 */ /* 0x0000640000000012 */
[----:B01----:R-:W-:Y:S05]  /*b110*/  ENDCOLLECTIVE ;  /* 0x000000000000791b */ /* 0x003fea0003800000 */
.L_x_1355:
[----:B------:R-:W-:Y:S02]  /*b120*/  IMAD.MOV.U32 R24, RZ, RZ, R20 ;  /* 0x000000ffff187224 */ /* 0x000fe400078e0014 */
[----:B------:R-:W-:-:S07]  /*b130*/  IMAD.MOV.U32 R16, RZ, RZ, R23 ;  /* 0x000000ffff107224 */ /* 0x000fce00078e0017 */
[----:B------:R-:W-:Y:S05]  /*b140*/  WARPSYNC.COLLECTIVE R21, `(.L_x_1356) ;  /* 0x0000000015087348 */ /* 0x000fea0003c00000 */
[----:B------:R0:W1:Y:S02]  /*b150*/  SHFL.DOWN P0, R23, R24, R19, R18 ;  /* 0x0800001318177389 */ /* 0x0000640000000012 */
[----:B01----:R-:W-:Y:S05]  /*b160*/  ENDCOLLECTIVE ;  /* 0x000000000000791b */ /* 0x003fea0003800000 */
.L_x_1356:
[----:B------:R-:W-:Y:S01]  /*b170*/  IMAD.MOV.U32 R19, RZ, RZ, 0x10 ;  /* 0x00000010ff137424 */ /* 0x000fe200078e00ff */
[----:B------:R-:W-:Y:S02]  /*b180*/  ISETP.GT.AND P0, PT, R22, R27, PT ;  /* 0x0000001b1600720c */ /* 0x000fe40003f04270 */
[----:B------:R-:W-:Y:S02]  /*b190*/  SEL R23, R23, RZ, !P2 ;  /* 0x000000ff17177207 */ /* 0x000fe40005000000 */
[----:B------:R-:W-:Y:S01]  /*b1a0*/  SEL R17, R16, RZ, !P0 ;  /* 0x000000ff10117207 */ /* 0x000fe20004000000 */
[----:B------:R-:W-:Y:S01]  /*b1b0*/  VIADD R16, R36, 0x10 ;  /* 0x0000001024107836 */ /* 0x000fe20000000000 */
        /* <DEDUP_REMOVED lines=8> */
.L_x_1357:
[----:B------:R-:W-:Y:S02]  /*b240*/  IMAD.MOV.U32 R24, RZ, RZ, R22 ;  /* 0x000000ffff187224 */ /* 0x000fe400078e0016 */
[----:B------:R-:W-:-:S07]  /*b250*/  IMAD.MOV.U32 R20, RZ, RZ, R23 ;  /* 0x000000ffff147224 */ /* 0x000fce00078e0017 */
[----:B------:R-:W-:Y:S05]  /*b260*/  WARPSYNC.COLLECTIVE R21, `(.L_x_1358) ;  /* 0x0000000015087348 */ /* 0x000fea0003c00000 */
[----:B------:R0:W1:Y:S02]  /*b270*/  SHFL.DOWN P0, R23, R24, R19, R18 ;  /* 0x0800001318177389 */ /* 0x0000640000000012 */
[----:B01----:R-:W-:Y:S05]  /*b280*/  ENDCOLLECTIVE ;  /* 0x000000000000791b */ /* 0x003fea0003800000 */
.L_x_1358:
[----:B------:R-:W-:Y:S05]  /*b290*/  WARPSYNC.COLLECTIVE R21, `(.L_x_1359) ;  /* 0x0000000015087348 */ /* 0x000fea0003c00000 */
[----:B------:R-:W-:Y:S01]  /*b2a0*/  VOTE.ALL P4, P4 ;  /* 0x0000000000ff7806 */ /* 0x000fe20002080000 */
[----:B------:R-:W-:-:S12]  /*b2b0*/  ENDCOLLECTIVE ;  /* 0x000000000000791b */ /* 0x000fd80003800000 */
.L_x_1359:
[----:B------:R-:W-:Y:S02]  /*b2c0*/  ISETP.GT.AND P0, PT, R16, R27, PT ;  /* 0x0000001b1000720c */ /* 0x000fe40003f04270 */
[----:B------:R-:W0:Y:S01]  /*b2d0*/  LDC.64 R16, c[0x0][0x3b0] ;  /* 0x0000ec00ff107b82 */ /* 0x000e220000000a00 */
[----:B------:R-:W-:Y:S02]  /*b2e0*/  SEL R23, R23, RZ, !P2 ;  /* 0x000000ff17177207 */ /* 0x000fe40005000000 */
[----:B------:R-:W-:Y:S02]  /*b2f0*/  SEL R27, R20, RZ, !P0 ;  /* 0x000000ff141b7207 */ /* 0x000fe40004000000 */
[----:B------:R-:W-:-:S03]  /*b300*/  SEL R23, R23, RZ, !P0 ;  /* 0x000000ff17177207 */ /* 0x000fc60004000000 */
[----:B------:R-:W-:Y:S01]  /*b310*/  IMAD.IADD R20, R38, 0x1, R27 ;  /* 0x0000000126147824 */ /* 0x000fe200078e021b */
[----:B------:R-:W-:Y:S01]  /*b320*/  LOP3.LUT R27, RZ, R0, RZ, 0x33, !PT ;  /* 0x00000000ff1b7212 */ /* 0x000fe200078e33ff */
[----:B------:R-:W-:-:S04]  /*b330*/  IMAD.IADD R22, R22, 0x1, R23 ;  /* 0x0000000116167824 */ /* 0x000fc800078e0217 */
[----:B------:R-:W-:Y:S01]  /*b340*/  VIADD R27, R27, UR8 ;  /* 0x000000081b1b7c36 */ /* 0x000fe20008000000 */
[----:B0-----:R-:W-:-:S05]  /*b350*/  IADD3 R40, P0, PT, R16, 0x200, RZ ;  /* 0x0000020010287810 */ /* 0x001fca0007f1e0ff */
[----:B------:R-:W-:Y:S01]  /*b360*/  IMAD.X R41, RZ, RZ, R17, P0 ;  /* 0x000000ffff297224 */ /* 0x000fe200000e0611 */
[----:B------:R-:W-:Y:S07]  /*b370*/  BRA `(.L_x_1360) ;  /* 0xffffff8000dc7947 */ /* 0x000fee000383ffff */
.L_x_1291:
[----:B------:R-:W-:Y:S01]  /*b380*/  BSSY B0, `(.L_x_1361) ;  /* 0x0000006000007945 */ /* 0x000fe20003800000 */
[----:B------:R-:W-:Y:S01]  /*b390*/  PLOP3.LUT P0, PT, P0, PT, PT, 0x8, 0x80 ;  /* 0x000000000080781c */ /* 0x000fe2000070e170 */
[----:B------:R-:W-:-:S12]  /*b3a0*/  IMAD.MOV.U32 R21, RZ, RZ, -0x1 ;  /* 0xffffffffff157424 */ /* 0x000fd800078e00ff */
[----:B------:R-:W-:Y:S05]  /*b3b0*/  WARPSYNC.COLLECTIVE R21, `(.L_x_1362) ;  /* 0x0000000015087348 */ /* 0x000fea0003c00000 */
[----:B------:R-:W-:Y:S01]  /*b3c0*/  VOTE.ANY P0, P0 ;  /* 0x0000000000ff7806 */ /* 0x000fe20000000100 */
[----:B------:R-:W-:-:S12]  /*b3d0*/  ENDCOLLECTIVE ;  /* 0x000000000000791b */ /* 0x000fd80003800000 */
.L_x_1362:
[----:B------:R-:W-:Y:S05]  /*b3e0*/  BSYNC B0 ;  /* 0x0000000000007941 */ /* 0x000fea0003800000 */
.L_x_1361:
[----:B------:R-:W-:Y:S05]  /*b3f0*/  BRA `(.L_x_1363) ;  /* 0xffffff8000e07947 */ /* 0x000fea000383ffff */
.L_x_1293:
[----:B------:R-:W-:Y:S01]  /*b400*/  ISETP.NE.U32.AND P4, PT, R18, 0x65, PT ;  /* 0x000000651200780c */ /* 0x000fe20003f85070 */
[----:B------:R-:W-:Y:S01]  /*b410*/  BSSY B0, `(.L_x_1364) ;  /* 0x0000007000007945 */ /* 0x000fe20003800000 */
[----:B------:R-:W-:Y:S01]  /*b420*/  PLOP3.LUT P0, PT, P0, PT, PT, 0x8, 0x80 ;  /* 0x000000000080781c */ /* 0x000fe2000070e170 */
[----:B------:R-:W-:Y:S01]  /*b430*/  IMAD.MOV.U32 R21, RZ, RZ, -0x1 ;  /* 0xffffffffff157424 */ /* 0x000fe200078e00ff */
[----:B------:R-:W-:-:S13]  /*b440*/  ISETP.NE.AND.EX P4, PT, R19, RZ, PT, P4 ;  /* 0x000000ff1300720c */ /* 0x000fda0003f85340 */
[----:B------:R-:W-:Y:S05]  /*b450*/  WARPSYNC.COLLECTIVE R21, `(.L_x_1365) ;  /* 0x0000000015087348 */ /* 0x000fea0003c00000 */
[----:B------:R-:W-:Y:S01]  /*b460*/  VOTE.ANY R21, PT, P0 ;  /* 0x0000000000157806 */ /* 0x000fe200000e0100 */
[----:B------:R-:W-:Y:S06]  /*b470*/  ENDCOLLECTIVE ;  /* 0x000000000000791b */ /* 0x000fec0003800000 */
.L_x_1365:
[----:B------:R-:W-:Y:S05]  /*b480*/  BSYNC B0 ;  /* 0x0000000000007941 */ /* 0x000fea0003800000 */
.L_x_1364:
[----:B------:R-:W-:Y:S01]  /*b490*/  LOP3.LUT R21, R21, 0x80000000, R26, 0xec, !PT ;  /* 0x8000000015157812 */ /* 0x000fe200078eec1a */
[----:B------:R-:W-:Y:S01]  /*b4a0*/  IMAD.MOV.U32 R24, RZ, RZ, R16 ;  /* 0x000000ffff187224 */ /* 0x000fe200078e0010 */
[----:B------:R-:W-:Y:S01]  /*b4b0*/  ISETP.NE.AND P2, PT, R16, RZ, PT ;  /* 0x000000ff1000720c */ /* 0x000fe20003f45270 */
[----:B------:R-:W-:Y:S02]  /*b4c0*/  IMAD.MOV.U32 R19, RZ, RZ, 0x1 ;  /* 0x00000001ff137424 */ /* 0x000fe400078e00ff */
[----:B------:R-:W-:Y:S02]  /*b4d0*/  VIADD R18, R21, 0xffffffff ;  /* 0xffffffff15127836 */ /* 0x000fe40000000000 */
[----:B------:R-:W-:-:S03]  /*b4e0*/  VIADD R27, R27, 0xffffffe0 ;  /* 0xffffffe01b1b7836 */ /* 0x000fc60000000000 */
[----:B------:R-:W-:Y:S01]  /*b4f0*/  LOP3.LUT R43, R21, R18, RZ, 0xc, !PT ;  /* 0x00000012152b7212 */ /* 0x000fe200078e0cff */
[----:B------:R-:W-:-:S05]  /*b500*/  IMAD.MOV.U32 R21, RZ, RZ, -0x1 ;  /* 0xffffffffff157424 */ /* 0x000fca00078e00ff */
[----:B------:R-:W0:Y:S02]  /*b510*/  POPC R43, R43 ;  /* 0x0000002b002b7309 */ /* 0x000e240000000000 */
[----:B0-----:R-:W-:-:S07]  /*b520*/  IMAD.MOV.U32 R18, RZ, RZ, R43 ;  /* 0x000000ffff127224 */ /* 0x001fce00078e002b */
[----:B------:R-:W-:Y:S05]  /*b530*/  WARPSYNC.COLLECTIVE R21, `(.L_x_1366) ;  /* 0x0000000015087348 */ /* 0x000fea0003c00000 */
[----:B------:R0:W1:Y:S02]  /*b540*/  SHFL.DOWN P0, R23, R24, R19, R18 ;  /* 0x0800001318177389 */ /* 0x0000640000000012 */
[----:B01----:R-:W-:Y:S05]  /*b550*/  ENDCOLLECTIVE ;  /* 0x000000000000791b */ /* 0x003fea0003800000 */
.L_x_1366:
[----:B------:R-:W-:Y:S02]  /*b560*/  IMAD.MOV.U32 R24, RZ, RZ, R17 ;  /* 0x000000ffff187224 */ /* 0x000fe400078e0011 */
[----:B------:R-:W-:-:S07]  /*b570*/  IMAD.MOV.U32 R39, RZ, RZ, R23 ;  /* 0x000000ffff277224 */ /* 0x000fce00078e0017 */
[----:B------:R-:W-:Y:S05]  /*b580*/  WARPSYNC.COLLECTIVE R21, `(.L_x_1367) ;  /* 0x0000000015087348 */ /* 0x000fea0003c00000 */
[----:B------:R0:W1:Y:S02]  /*b590*/  SHFL.DOWN P0, R23, R24, R19, R18 ;  /* 0x0800001318177389 */ /* 0x0000640000000012 */
[----:B01----:R-:W-:Y:S05]  /*b5a0*/  ENDCOLLECTIVE ;  /* 0x000000000000791b */ /* 0x003fea0003800000 */
.L_x_1367:
        /* <DEDUP_REMOVED lines=13> */
.L_x_1368:
[----:B------:R-:W-:Y:S02]  /*b680*/  IMAD.MOV.U32 R24, RZ, RZ, R38 ;  /* 0x000000ffff187224 */ /* 0x000fe400078e0026 */
[----:B------:R-:W-:-:S07]  /*b690*/  IMAD.MOV.U32 R17, RZ, RZ, R23 ;  /* 0x000000ffff117224 */ /* 0x000fce00078e0017 */
[----:B------:R-:W-:Y:S05]  /*b6a0*/  WARPSYNC.COLLECTIVE R21, `(.L_x_1369) ;  /* 0x0000000015087348 */ /* 0x000fea0003c00000 */
[----:B------:R0:W1:Y:S02]  /*b6b0*/  SHFL.DOWN P0, R23, R24, R19, R18 ;  /* 0x0800001318177389 */ /* 0x0000640000000012 */
[----:B01----:R-:W-:Y:S05]  /*b6c0*/  ENDCOLLECTIVE ;  /* 0x000000000000791b */ /* 0x003fea0003800000 */
.L_x_1369:
        /* <DEDUP_REMOVED lines=13> */
.L_x_1370:
[----:B------:R-:W-:Y:S01]  /*b7a0*/  ISETP.GT.AND P2, PT, R38, R43, PT ;  /* 0x0000002b2600720c */ /* 0x000fe20003f44270 */
[----:B------:R-:W-:-:S03]  /*b7b0*/  IMAD.MOV.U32 R24, RZ, RZ, R16 ;  /* 0x000000ffff187224 */ /* 0x000fc600078e0010 */
[----:B------:R-:W-:-:S05]  /*b7c0*/  SEL R23, R23, RZ, !P2 ;  /* 0x000000ff17177207 */ /* 0x000fca0005000000 */
[----:B------:R-:W-:-:S07]  /*b7d0*/  IMAD.IADD R44, R42, 0x1, R23 ;  /* 0x000000012a2c7824 */ /* 0x000fce00078e0217 */
[----:B------:R-:W-:Y:S05]  /*b7e0*/  WARPSYNC.COLLECTIVE R21, `(.L_x_1371) ;  /* 0x0000000015087348 */ /* 0x000fea0003c00000 */
[----:B------:R0:W1:Y:S02]  /*b7f0*/  SHFL.DOWN P0, R23, R24, R19, R18 ;  /* 0x0800001318177389 */ /* 0x0000640000000012 */
[----:B01----:R-:W-:Y:S05]  /*b800*/  ENDCOLLECTIVE ;  /* 0x000000000000791b */ /* 0x003fea0003800000 */
.L_x_1371:
[----:B------:R-:W-:Y:S02]  /*b810*/  VIADD R42, R36, 0x10 ;  /* 0x00000010242a7836 */ /* 0x000fe40000000000 */
[----:B------:R-:W-:Y:S02]  /*b820*/  IMAD.MOV.U32 R24, RZ, RZ, R44 ;  /* 0x000000ffff187224 */ /* 0x000fe400078e002c */
[----:B------:R-:W-:Y:S02]  /*b830*/  IMAD.MOV.U32 R19, RZ, RZ, 0x8 ;  /* 0x00000008ff137424 */ /* 0x000fe400078e00ff */
[----:B------:R-:W-:-:S07]  /*b840*/  IMAD.MOV.U32 R45, RZ, RZ, R23 ;  /* 0x000000ffff2d7224 */ /* 0x000fce00078e0017 */
[----:B------:R-:W-:Y:S05]  /*b850*/  WARPSYNC.COLLECTIVE R21, `(.L_x_1372) ;  /* 0x0000000015087348 */ /* 0x000fea0003c00000 */
[----:B------:R0:W1:Y:S02]  /*b860*/  SHFL.DOWN P0, R23, R24, R19, R18 ;  /* 0x0800001318177389 */ /* 0x0000640000000012 */
[----:B01----:R-:W-:Y:S05]  /*b870*/  ENDCOLLECTIVE ;  /* 0x000000000000791b */ /* 0x003fea0003800000 */
.L_x_1372:
[----:B------:R-:W-:Y:S02]  /*b880*/  SEL R45, R45, RZ, !P3 ;  /* 0x000000ff2d2d7207 */ /* 0x000fe40005800000 */
[----:B------:R-:W-:Y:S02]  /*b890*/  ISETP.NE.AND P3, PT, R44, RZ, PT ;  /* 0x000000ff2c00720c */ /* 0x000fe40003f65270 */
[----:B------:R-:W-:-:S05]  /*b8a0*/  SEL R45, R45, RZ, !P2 ;  /* 0x000000ff2d2d7207 */ /* 0x000fca0005000000 */
[----:B------:R-:W-:Y:S02]  /*b8b0*/  IMAD.IADD R38, R16, 0x1, R45 ;  /* 0x0000000110267824 */ /* 0x000fe400078e022d */
[----:B------:R-:W-:Y:S02]  /*b8c0*/  VIADD R16, R36, 0x8 ;  /* 0x0000000824107836 */ /* 0x000fe40000000000 */
[----:B------:R-:W-:-:S03]  /*b8d0*/  IMAD.MOV.U32 R24, RZ, RZ, R38 ;  /* 0x000000ffff187224 */ /* 0x000fc600078e0026 */
[----:B------:R-:W-:-:S04]  /*b8e0*/  ISETP.GT.AND P2, PT, R16, R43, PT ;  /* 0x0000002b1000720c */ /* 0x000fc80003f44270 */
[----:B------:R-:W-:-:S09]  /*b8f0*/  SEL R17, R23, RZ, !P2 ;  /* 0x000000ff17117207 */ /* 0x000fd20005000000 */
[----:B------:R-:W-:Y:S05]  /*b900*/  WARPSYNC.COLLECTIVE R21, `(.L_x_1373) ;  /* 0x0000000015087348 */ /* 0x000fea0003c00000 */
[----:B------:R0:W1:Y:S02]  /*b910*/  SHFL.DOWN P0, R23, R24, R19, R18 ;  /* 0x0800001318177389 */ /* 0x0000640000000012 */
[----:B01----:R-:W-:Y:S05]  /*b920*/  ENDCOLLECTIVE ;  /* 0x000000000000791b */ /* 0x003fea0003800000 */
.L_x_1373:
[----:B------:R-:W-:-:S04]  /*b930*/  IMAD.IADD R17, R44, 0x1, R17 ;  /* 0x000000012c117824 */ /* 0x000fc800078e0211 */
[----:B------:R-:W-:Y:S02]  /*b940*/  IMAD.MOV.U32 R24, RZ, RZ, R17 ;  /* 0x000000ffff187224 */ /* 0x000fe400078e0011 */
[----:B------:R-:W-:Y:S02]  /*b950*/  IMAD.MOV.U32 R19, RZ, RZ, 0x10 ;  /* 0x00000010ff137424 */ /* 0x000fe400078e00ff */
[----:B------:R-:W-:-:S07]  /*b960*/  IMAD.MOV.U32 R39, RZ, RZ, R23 ;  /* 0x000000ffff277224 */ /* 0x000fce00078e0017 */
[----:B------:R-:W-:Y:S05]  /*b970*/  WARPSYNC.COLLECTIVE R21, `(.L_x_1374) ;  /* 0x0000000015087348 */ /* 0x000fea0003c00000 */
[----:B------:R0:W1:Y:S02]  /*b980*/  SHFL.DOWN P0, R23, R24, R19, R18 ;  /* 0x0800001318177389 */ /* 0x0000640000000012 */
[----:B01----:R-:W-:Y:S05]  /*b990*/  ENDCOLLECTIVE ;  /* 0x000000000000791b */ /* 0x003fea0003800000 */
.L_x_1374:
[----:B------:R-:W-:-:S04]  /*b9a0*/  SEL R39, R39, RZ, !P3 ;  /* 0x000000ff27277207 */ /* 0x000fc80005800000 */
[----:B------:R-:W-:Y:S02]  /*b9b0*/  SEL R39, R39, RZ, !P2 ;  /* 0x000000ff27277207 */ /* 0x000fe40005000000 */
[----:B------:R-:W-:-:S03]  /*b9c0*/  ISETP.NE.AND P2, PT, R17, RZ, PT ;  /* 0x000000ff1100720c */ /* 0x000fc60003f45270 */
[----:B------:R-:W-:-:S04]  /*b9d0*/  IMAD.IADD R16, R38, 0x1, R39 ;  /* 0x0000000126107824 */ /* 0x000fc800078e0227 */
[----:B------:R-:W-:Y:S02]  /*b9e0*/  IMAD.MOV.U32 R24, RZ, RZ, R16 ;  /* 0x000000ffff187224 */ /* 0x000fe400078e0010 */
[----:B------:R-:W-:-:S07]  /*b9f0*/  IMAD.MOV.U32 R38, RZ, RZ, R23 ;  /* 0x000000ffff267224 */ /* 0x000fce00078e0017 */
[----:B------:R-:W-:Y:S05]  /*ba00*/  WARPSYNC.COLLECTIVE R21, `(.L_x_1375) ;  /* 0x0000000015087348 */ /* 0x000fea0003c00000 */
[----:B------:R0:W1:Y:S02]  /*ba10*/  SHFL.DOWN P0, R23, R24, R19, R18 ;  /* 0x0800001318177389 */ /* 0x0000640000000012 */
[----:B01----:R-:W-:Y:S05]  /*ba20*/  ENDCOLLECTIVE ;  /* 0x000000000000791b */ /* 0x003fea0003800000 */
.L_x_1375:
[----:B------:R-:W-:Y:S05]  /*ba30*/  WARPSYNC.COLLECTIVE R21, `(.L_x_1376) ;  /* 0x0000000015087348 */ /* 0x000fea0003c00000 */
[----:B------:R-:W-:Y:S01]  /*ba40*/  VOTE.ALL P4, P4 ;  /* 0x0000000000ff7806 */ /* 0x000fe20002080000 */
[----:B------:R-:W-:-:S12]  /*ba50*/  ENDCOLLECTIVE ;  /* 0x000000000000791b */ /* 0x000fd80003800000 */
.L_x_1376:
[----:B------:R-:W-:Y:S01]  /*ba60*/  IMAD.MOV.U32 R39, RZ, RZ, R23 ;  /* 0x000000ffff277224 */ /* 0x000fe200078e0017 */
[----:B------:R-:W-:-:S04]  /*ba70*/  ISETP.GT.AND P0, PT, R42, R43, PT ;  /* 0x0000002b2a00720c */ /* 0x000fc80003f04270 */
[----:B------:R-:W-:Y:S02]  /*ba80*/  SEL R39, R39, RZ, !P2 ;  /* 0x000000ff27277207 */ /* 0x000fe40005000000 */
[----:B------:R-:W-:Y:S02]  /*ba90*/  SEL R38, R38, RZ, !P0 ;  /* 0x000000ff26267207 */ /* 0x000fe40004000000 */
[----:B------:R-:W-:Y:S02]  /*baa0*/  SEL R39, R39, RZ, !P0 ;  /* 0x000000ff27277207 */ /* 0x000fe40004000000 */
[----:B------:R-:W-:Y:S02]  /*bab0*/  ISETP.NE.AND P0, PT, R20, RZ, PT ;  /* 0x000000ff1400720c */ /* 0x000fe40003f05270 */
[----:B------:R-:W-:Y:S01]  /*bac0*/  IADD3 R20, PT, PT, R17, R38, R20 ;  /* 0x0000002611147210 */ /* 0x000fe20007ffe014 */
[----:B------:R-:W-:-:S05]  /*bad0*/  IMAD.IADD R39, R16, 0x1, R39 ;  /* 0x0000000110277824 */ /* 0x000fca00078e0227 */
[----:B------:R-:W-:-:S05]  /*bae0*/  SEL R39, R39, RZ, !P0 ;  /* 0x000000ff27277207 */ /* 0x000fca0004000000 */
[----:B------:R-:W-:Y:S01]  /*baf0*/  IMAD.IADD R22, R39, 0x1, R22 ;  /* 0x0000000127167824 */ /* 0x000fe200078e0216 */
[----:B------:R-:W-:Y:S06]  /*bb00*/  BRA `(.L_x_1377) ;  /* 0xffffff8000247947 */ /* 0x000fec000383ffff */
.L_x_1322:
[----:B------:R-:W-:Y:S01]  /*bb10*/  BSSY B0, `(.L_x_1378) ;  /* 0x0000006000007945 */ /* 0x000fe20003800000 */
[----:B------:R-:W-:Y:S01]  /*bb20*/  PLOP3.LUT P0, PT, P0, PT, PT, 0x8, 0x80 ;  /* 0x000000000080781c */ /* 0x000fe2000070e170 */
[----:B------:R-:W-:-:S12]  /*bb30*/  IMAD.MOV.U32 R21, RZ, RZ, -0x1 ;  /* 0xffffffffff157424 */ /* 0x000fd800078e00ff */
[----:B------:R-:W-:Y:S05]  /*bb40*/  WARPSYNC.COLLECTIVE R21, `(.L_x_1379) ;  /* 0x0000000015087348 */ /* 0x000fea0003c00000 */
[----:B------:R-:W-:Y:S01]  /*bb50*/  VOTE.ANY P0, P0 ;  /* 0x0000000000ff7806 */ /* 0x000fe20000000100 */
[----:B------:R-:W-:-:S12]  /*bb60*/  ENDCOLLECTIVE ;  /* 0x000000000000791b */ /* 0x000fd80003800000 */
.L_x_1379:
[----:B------:R-:W-:Y:S05]  /*bb70*/  BSYNC B0 ;  /* 0x0000000000007941 */ /* 0x000fea0003800000 */
.L_x_1378:
[----:B------:R-:W-:Y:S05]  /*bb80*/  BRA `(.L_x_1380) ;  /* 0xffffffcc00e47947 */ /* 0x000fea000383ffff */
.L_x_1324:
[----:B------:R-:W0:Y:S01]  /*bb90*/  S2R R26, SR_GEMASK ;  /* 0x00000000001a7919 */ /* 0x000e220000003c00 */
[----:B------:R-:W-:Y:S01]  /*bba0*/  ISETP.NE.U32.AND P4, PT, R18, 0x65, PT ;  /* 0x000000651200780c */ /* 0x000fe20003f85070 */
[----:B------:R-:W-:Y:S01]  /*bbb0*/  BSSY B0, `(.L_x_1381) ;  /* 0x0000007000007945 */ /* 0x000fe20003800000 */
[----:B------:R-:W-:Y:S01]  /*bbc0*/  PLOP3.LUT P0, PT, P0, PT, PT, 0x8, 0x80 ;  /* 0x000000000080781c */ /* 0x000fe2000070e170 */
[----:B------:R-:W-:Y:S01]  /*bbd0*/  IMAD.MOV.U32 R21, RZ, RZ, -0x1 ;  /* 0xffffffffff157424 */ /* 0x000fe200078e00ff */
[----:B------:R-:W-:-:S13]  /*bbe0*/  ISETP.NE.AND.EX P4, PT, R19, RZ, PT, P4 ;  /* 0x000000ff1300720c */ /* 0x000fda0003f85340 */
[----:B0-----:R-:W-:Y:S05]  /*bbf0*/  WARPSYNC.COLLECTIVE R21, `(.L_x_1382) ;  /* 0x0000000015087348 */ /* 0x001fea0003c00000 */
[----:B------:R-:W-:Y:S01]  /*bc00*/  VOTE.ANY R21, PT, P0 ;  /* 0x0000000000157806 */ /* 0x000fe200000e0100 */
[----:B0-----:R-:W-:Y:S06]  /*bc10*/  ENDCOLLECTIVE ;  /* 0x000000000000791b */ /* 0x001fec0003800000 */
.L_x_1382:
[----:B------:R-:W-:Y:S05]  /*bc20*/  BSYNC B0 ;  /* 0x0000000000007941 */ /* 0x000fea0003800000 */
.L_x_1381:
[----:B------:R-:W-:Y:S01]  /*bc30*/  LOP3.LUT R21, R21, 0x80000000, R26, 0xec, !PT ;  /* 0x8000000015157812 */ /* 0x000fe200078eec1a */
[----:B------:R-:W-:Y:S01]  /*bc40*/  IMAD.MOV.U32 R24, RZ, RZ, R16 ;  /* 0x000000ffff187224 */ /* 0x000fe200078e0010 */
[----:B------:R-:W-:Y:S01]  /*bc50*/  ISETP.NE.AND P5, PT, R16, RZ, PT ;  /* 0x000000ff1000720c */ /* 0x000fe20003fa5270 */
[----:B------:R-:W-:Y:S02]  /*bc60*/  IMAD.MOV.U32 R19, RZ, RZ, 0x1 ;  /* 0x00000001ff137424 */ /* 0x000fe400078e00ff */
[----:B------:R-:W-:-:S05]  /*bc70*/  VIADD R18, R21, 0xffffffff ;  /* 0xffffffff15127836 */ /* 0x000fca0000000000 */
[----:B------:R-:W-:Y:S01]  /*bc80*/  LOP3.LUT R27, R21, R18, RZ, 0xc, !PT ;  /* 0x00000012151b7212 */ /* 0x000fe200078e0cff */
[----:B------:R-:W-:-:S05]  /*bc90*/  IMAD.MOV.U32 R21, RZ, RZ, -0x1 ;  /* 0xffffffffff157424 */ /* 0x000fca00078e00ff */
[----:B------:R-:W0:Y:S02]  /*bca0*/  POPC R27, R27 ;  /* 0x0000001b001b7309 */ /* 0x000e240000000000 */
[----:B0-----:R-:W-:-:S07]  /*bcb0*/  IMAD.MOV.U32 R18, RZ, RZ, R27 ;  /* 0x000000ffff127224 */ /* 0x001fce00078e001b */
[----:B------:R-:W-:Y:S05]  /*bcc0*/  WARPSYNC.COLLECTIVE R21, `(.L_x_1383) ;  /* 0x0000000015087348 */ /* 0x000fea0003c00000 */
[----:B------:R0:W1:Y:S02]  /*bcd0*/  SHFL.DOWN P0, R23, R24, R19, R18 ;  /* 0x0800001318177389 */ /* 0x0000640000000012 */
[----:B01----:R-:W-:Y:S05]  /*bce0*/  ENDCOLLECTIVE ;  /* 0x000000000000791b */ /* 0x003fea0003800000 */
.L_x_1383:
[----:B------:R-:W-:Y:S02]  /*bcf0*/  IMAD.MOV.U32 R24, RZ, RZ, R17 ;  /* 0x000000ffff187224 */ /* 0x000fe400078e0011 */
[----:B------:R-:W-:-:S07]  /*bd00*/  IMAD.MOV.U32 R22, RZ, RZ, R23 ;  /* 0x000000ffff167224 */ /* 0x000fce00078e0017 */
[----:B------:R-:W-:Y:S05]  /*bd10*/  WARPSYNC.COLLECTIVE R21, `(.L_x_1384) ;  /* 0x0000000015087348 */ /* 0x000fea0003c00000 */
[----:B------:R0:W1:Y:S02]  /*bd20*/  SHFL.DOWN P0, R23, R24, R19, R18 ;  /* 0x0800001318177389 */ /* 0x0000640000000012 */
[----:B01----:R-:W-:Y:S05]  /*bd30*/  ENDCOLLECTIVE ;  /* 0x000000000000791b */ /* 0x003fea0003800000 */
.L_x_1384:
[----:B------:R-:W-:Y:S01]  /*bd40*/  IMAD.MOV.U32 R19, RZ, RZ, 0x2 ;  /* 0x00000002ff137424 */ /* 0x000fe200078e00ff */
[----:B------:R-:W-:Y:S02]  /*bd50*/  ISETP.GE.AND P0, PT, R40, R27, PT ;  /* 0x0000001b2800720c */ /* 0x000fe40003f06270 */
[----:B------:R-:W-:Y:S02]  /*bd60*/  SEL R23, R23, RZ, !P5 ;  /* 0x000000ff17177207 */ /* 0x000fe40006800000 */
[----:B------:R-:W-:Y:S02]  /*bd70*/  SEL R39, R22, RZ, !P0 ;  /* 0x000000ff16277207 */ /* 0x000fe40004000000 */
[----:B------:R-:W-:-:S03]  /*bd80*/  SEL R23, R23, RZ, !P0 ;  /* 0x000000ff17177207 */ /* 0x000fc60004000000 */
[----:B------:R-:W-:Y:S02]  /*bd90*/  IMAD.IADD R22, R16, 0x1, R39 ;  /* 0x0000000110167824 */ /* 0x000fe400078e0227 */
[----:B------:R-:W-:Y:S02]  /*bda0*/  IMAD.IADD R20, R17, 0x1, R23 ;  /* 0x0000000111147824 */ /* 0x000fe400078e0217 */
[----:B------:R-:W-:Y:S02]  /*bdb0*/  IMAD.MOV.U32 R24, RZ, RZ, R22 ;  /* 0x000000ffff187224 */ /* 0x000fe400078e0016 */
[----:B------:R-:W-:-:S07]  /*bdc0*/  VIADD R16, R40, 0x2 ;  /* 0x0000000228107836 */ /* 0x000fce0000000000 */
[----:B------:R-:W-:Y:S05]  /*bdd0*/  WARPSYNC.COLLECTIVE R21, `(.L_x_1385) ;  /* 0x0000000015087348 */ /* 0x000fea0003c00000 */
[----:B------:R0:W1:Y:S02]  /*bde0*/  SHFL.DOWN P0, R23, R24, R19, R18 ;  /* 0x0800001318177389 */ /* 0x0000640000000012 */
[----:B01----:R-:W-:Y:S05]  /*bdf0*/  ENDCOLLECTIVE ;  /* 0x000000000000791b */ /* 0x003fea0003800000 */
.L_x_1385:
[----:B------:R-:W-:Y:S01]  /*be00*/  ISETP.GT.AND P5, PT, R16, R27, PT ;  /* 0x0000001b1000720c */ /* 0x000fe20003fa4270 */
[----:B------:R-:W-:Y:S02]  /*be10*/  IMAD.MOV.U32 R24, RZ, RZ, R20 ;  /* 0x000000ffff187224 */ /* 0x000fe400078e0014 */
[----:B------:R-:W-:-:S10]  /*be20*/  IMAD.MOV.U32 R38, RZ, RZ, R23 ;  /* 0x000000ffff267224 */ /* 0x000fd400078e0017 */
[----:B------:R-:W-:Y:S05]  /*be30*/  WARPSYNC.COLLECTIVE R21, `(.L_x_1386) ;  /* 0x0000000015087348 */ /* 0x000fea0003c00000 */
[----:B------:R0:W1:Y:S02]  /*be40*/  SHFL.DOWN P0, R23, R24, R19, R18 ;  /* 0x0800001318177389 */ /* 0x0000640000000012 */
[----:B01----:R-:W-:Y:S05]  /*be50*/  ENDCOLLECTIVE ;  /* 0x000000000000791b */ /* 0x003fea0003800000 */
.L_x_1386:
[----:B------:R-:W-:-:S05]  /*be60*/  SEL R17, R38, RZ, !P5 ;  /* 0x000000ff26117207 */ /* 0x000fca0006800000 */
[----:B------:R-:W-:-:S05]  /*be70*/  IMAD.IADD R38, R22, 0x1, R17 ;  /* 0x0000000116267824 */ /* 0x000fca00078e0211 */
[----:B------:R-:W-:Y:S01]  /*be80*/  ISETP.NE.AND P6, PT, R38, RZ, PT ;  /* 0x000000ff2600720c */ /* 0x000fe20003fc5270 */
[----:B------:R-:W-:Y:S02]  /*be90*/  IMAD.MOV.U32 R24, RZ, RZ, R38 ;  /* 0x000000ffff187224 */ /* 0x000fe400078e0026 */
[----:B------:R-:W-:Y:S01]  /*bea0*/  IMAD.MOV.U32 R19, RZ, RZ, 0x4 ;  /* 0x00000004ff137424 */ /* 0x000fe200078e00ff */
[----:B------:R-:W-:Y:S01]  /*beb0*/  ISETP.NE.AND P0, PT, R22, RZ, PT ;  /* 0x000000ff1600720c */ /* 0x000fe20003f05270 */
[----:B------:R-:W-:-:S05]  /*bec0*/  IMAD.MOV.U32 R39, RZ, RZ, R23 ;  /* 0x000000ffff277224 */ /* 0x000fca00078e0017 */
[----:B------:R-:W-:-:S04]  /*bed0*/  SEL R16, R39, RZ, !P0 ;  /* 0x000000ff27107207 */ /* 0x000fc80004000000 */
[----:B------:R-:W-:-:S07]  /*bee0*/  SEL R17, R16, RZ, !P5 ;  /* 0x000000ff10117207 */ /* 0x000fce0006800000 */
[----:B------:R-:W-:Y:S05]  /*bef0*/  WARPSYNC.COLLECTIVE R21, `(.L_x_1387) ;  /* 0x0000000015087348 */ /* 0x000fea0003c00000 */
[----:B------:R0:W1:Y:S02]  /*bf00*/  SHFL.DOWN P0, R23, R24, R19, R18 ;  /* 0x0800001318177389 */ /* 0x0000640000000012 */
[----:B01----:R-:W-:Y:S05]  /*bf10*/  ENDCOLLECTIVE ;  /* 0x000000000000791b */ /* 0x003fea0003800000 */
.L_x_1387:
[----:B------:R-:W-:Y:S02]  /*bf20*/  IMAD.IADD R16, R20, 0x1, R17 ;  /* 0x0000000114107824 */ /* 0x000fe400078e0211 */
[----:B------:R-:W-:-:S05]  /*bf30*/  VIADD R20, R40, 0x4 ;  /* 0x0000000428147836 */ /* 0x000fca0000000000 */
[----:B------:R-:W-:Y:S01]  /*bf40*/  ISETP.GT.AND P5, PT, R20, R27, PT ;  /* 0x0000001b1400720c */ /* 0x000fe20003fa4270 */
[----:B------:R-:W-:Y:S02]  /*bf50*/  IMAD.MOV.U32 R24, RZ, RZ, R16 ;  /* 0x000000ffff187224 */ /* 0x000fe400078e0010 */
[----:B------:R-:W-:-:S10]  /*bf60*/  IMAD.MOV.U32 R39, RZ, RZ, R23 ;  /* 0x000000ffff277224 */ /* 0x000fd400078e0017 */
[----:B------:R-:W-:Y:S05]  /*bf70*/  WARPSYNC.COLLECTIVE R21, `(.L_x_1388) ;  /* 0x0000000015087348 */ /* 0x000fea0003c00000 */
[----:B------:R0:W1:Y:S02]  /*bf80*/  SHFL.DOWN P0, R23, R24, R19, R18 ;  /* 0x0800001318177389 */ /* 0x0000640000000012 */
[----:B01----:R-:W-:Y:S05]  /*bf90*/  ENDCOLLECTIVE ;  /* 0x000000000000791b */ /* 0x003fea0003800000 */
.L_x_1388:
[----:B------:R-:W-:-:S05]  /*bfa0*/  SEL R39, R39, RZ, !P5 ;  /* 0x000000ff27277207 */ /* 0x000fca0006800000 */
[----:B------:R-:W-:Y:S02]  /*bfb0*/  IMAD.IADD R42, R38, 0x1, R39 ;  /* 0x00000001262a7824 */ /* 0x000fe400078e0227 */
[----:B------:R-:W-:Y:S02]  /*bfc0*/  VIADD R38, R40, 0x8 ;  /* 0x0000000828267836 */ /* 0x000fe40000000000 */
[----:B------:R-:W-:Y:S02]  /*bfd0*/  IMAD.MOV.U32 R24, RZ, RZ, R42 ;  /* 0x000000ffff187224 */ /* 0x000fe400078e002a */
[----:B------:R-:W-:Y:S02]  /*bfe0*/  IMAD.MOV.U32 R19, RZ, RZ, 0x8 ;  /* 0x00000008ff137424 */ /* 0x000fe400078e00ff */
[----:B------:R-:W-:-:S07]  /*bff0*/  IMAD.MOV.U32 R17, RZ, RZ, R23 ;  /* 0x000000ffff117224 */ /* 0x000fce00078e0017 */
[----:B------:R-:W-:Y:S05]  /*c000*/  WARPSYNC.COLLECTIVE R21, `(.L_x_1389) ;  /* 0x0000000015087348 */ /* 0x000fea0003c00000 */
[----:B------:R0:W1:Y:S02]  /*c010*/  SHFL.DOWN P0, R23, R24, R19, R18 ;  /* 0x0800001318177389 */ /* 0x0000640000000012 */
[----:B01----:R-:W-:Y:S05]  /*c020*/  ENDCOLLECTIVE ;  /* 0x000000000000791b */ /* 0x003fea0003800000 */
.L_x_1389:
[----:B------:R-:W-:Y:S02]  /*c030*/  SEL R17, R17, RZ, !P6 ;  /* 0x000000ff11117207 */ /* 0x000fe40007000000 */
[----:B------:R-:W-:Y:S02]  /*c040*/  ISETP.NE.AND P6, PT, R42, RZ, PT ;  /* 0x000000ff2a00720c */ /* 0x000fe40003fc5270 */
[----:B------:R-:W-:Y:S02]  /*c050*/  SEL R17, R17, RZ, !P5 ;  /* 0x000000ff11117207 */ /* 0x000fe40006800000 */
[----:B------:R-:W-:-:S03]  /*c060*/  ISETP.GT.AND P5, PT, R38, R27, PT ;  /* 0x0000001b2600720c */ /* 0x000fc60003fa4270 */
[----:B------:R-:W-:-:S04]  /*c070*/  IMAD.IADD R20, R16, 0x1, R17 ;  /* 0x0000000110147824 */ /* 0x000fc800078e0211 */
[----:B------:R-:W-:Y:S02]  /*c080*/  IMAD.MOV.U32 R24, RZ, RZ, R20 ;  /* 0x000000ffff187224 */ /* 0x000fe400078e0014 */
[----:B------:R-:W-:-:S07]  /*c090*/  IMAD.MOV.U32 R22, RZ, RZ, R23 ;  /* 0x000000ffff167224 */ /* 0x000fce00078e0017 */
[----:B------:R-:W-:Y:S05]  /*c0a0*/  WARPSYNC.COLLECTIVE R21, `(.L_x_1390) ;  /* 0x0000000015087348 */ /* 0x000fea0003c00000 */
[----:B------:R0:W1:Y:S02]  /*c0b0*/  SHFL.DOWN P0, R23, R24, R19, R18 ;  /* 0x0800001318177389 */ /* 0x0000640000000012 */
[----:B01----:R-:W-:Y:S05]  /*c0c0*/  ENDCOLLECTIVE ;  /* 0x000000000000791b */ /* 0x003fea0003800000 */
.L_x_1390:
[----:B------:R-:W-:-:S05]  /*c0d0*/  SEL R17, R22, RZ, !P5 ;  /* 0x000000ff16117207 */ /* 0x000fca0006800000 */
[----:B------:R-:W-:-:S04]  /*c0e0*/  IMAD.IADD R38, R42, 0x1, R17 ;  /* 0x000000012a267824 */ /* 0x000fc800078e0211 */
[----:B------:R-:W-:Y:S02]  /*c0f0*/  IMAD.MOV.U32 R24, RZ, RZ, R38 ;  /* 0x000000ffff187224 */ /* 0x000fe400078e0026 */
[----:B------:R-:W-:Y:S02]  /*c100*/  IMAD.MOV.U32 R19, RZ, RZ, 0x10 ;  /* 0x00000010ff137424 */ /* 0x000fe400078e00ff */
[----:B------:R-:W-:-:S07]  /*c110*/  IMAD.MOV.U32 R16, RZ, RZ, R23 ;  /* 0x000000ffff107224 */ /* 0x000fce00078e0017 */
[----:B------:R-:W-:Y:S05]  /*c120*/  WARPSYNC.COLLECTIVE R21, `(.L_x_1391) ;  /* 0x0000000015087348 */ /* 0x000fea0003c00000 */
[----:B------:R0:W1:Y:S02]  /*c130*/  SHFL.DOWN P0, R23, R24, R19, R18 ;  /* 0x0800001318177389 */ /* 0x0000640000000012 */
[----:B01----:R-:W-:Y:S05]  /*c140*/  ENDCOLLECTIVE ;  /* 0x000000000000791b */ /* 0x003fea0003800000 */
.L_x_1391:
[----:B------:R-:W-:-:S04]  /*c150*/  SEL R16, R16, RZ, !P6 ;  /* 0x000000ff10107207 */ /* 0x000fc80007000000 */
[----:B------:R-:W-:Y:S01]  /*c160*/  SEL R17, R16, RZ, !P5 ;  /* 0x000000ff10117207 */ /* 0x000fe20006800000 */
[----:B------:R-:W-:-:S04]  /*c170*/  VIADD R16, R40, 0x10 ;  /* 0x0000001028107836 */ /* 0x000fc80000000000 */
[----:B------:R-:W-:Y:S01]  /*c180*/  IMAD.IADD R22, R20, 0x1, R17 ;  /* 0x0000000114167824 */ /* 0x000fe200078e0211 */
[----:B------:R-:W-:Y:S02]  /*c190*/  ISETP.GT.AND P5, PT, R16, R27, PT ;  /* 0x0000001b1000720c */ /* 0x000fe40003fa4270 */
[----:B------:R-:W0:Y:S01]  /*c1a0*/  LDC.64 R16, c[0x0][0x3b0] ;  /* 0x0000ec00ff107b82 */ /* 0x000e220000000a00 */
[----:B------:R-:W-:Y:S01]  /*c1b0*/  IMAD.MOV.U32 R24, RZ, RZ, R22 ;  /* 0x000000ffff187224 */ /* 0x000fe200078e0016 */
[----:B------:R-:W-:-:S05]  /*c1c0*/  LOP3.LUT R27, RZ, R0, RZ, 0x33, !PT ;  /* 0x00000000ff1b7212 */ /* 0x000fca00078e33ff */
[----:B------:R-:W-:Y:S02]  /*c1d0*/  VIADD R27, R27, UR8 ;  /* 0x000000081b1b7c36 */ /* 0x000fe40008000000 */
[----:B------:R-:W-:-:S07]  /*c1e0*/  IMAD.MOV.U32 R39, RZ, RZ, R23 ;  /* 0x000000ffff277224 */ /* 0x000fce00078e0017 */
[----:B0-----:R-:W-:Y:S05]  /*c1f0*/  WARPSYNC.COLLECTIVE R21, `(.L_x_1392) ;  /* 0x0000000015087348 */ /* 0x001fea0003c00000 */
[----:B------:R1:W2:Y:S02]  /*c200*/  SHFL.DOWN P0, R23, R24, R19, R18 ;  /* 0x0800001318177389 */ /* 0x0002a40000000012 */
[----:B012---:R-:W-:Y:S05]  /*c210*/  ENDCOLLECTIVE ;  /* 0x000000000000791b */ /* 0x007fea0003800000 */
.L_x_1392:
[----:B------:R-:W-:Y:S05]  /*c220*/  WARPSYNC.COLLECTIVE R21, `(.L_x_1393) ;  /* 0x0000000015087348 */ /* 0x000fea0003c00000 */
[----:B------:R-:W-:Y:S01]  /*c230*/  VOTE.ALL P4, P4 ;  /* 0x0000000000ff7806 */ /* 0x000fe20002080000 */
[----:B------:R-:W-:-:S12]  /*c240*/  ENDCOLLECTIVE ;  /* 0x000000000000791b */ /* 0x000fd80003800000 */
.L_x_1393:
[----:B------:R-:W-:-:S05]  /*c250*/  SEL R39, R39, RZ, !P5 ;  /* 0x000000ff27277207 */ /* 0x000fca0006800000 */
[C---:B------:R-:W-:Y:S01]  /*c260*/  IMAD.IADD R20, R38.reuse, 0x1, R39 ;  /* 0x0000000126147824 */ /* 0x040fe200078e0227 */
[----:B------:R-:W-:-:S04]  /*c270*/  ISETP.NE.AND P0, PT, R38, RZ, PT ;  /* 0x000000ff2600720c */ /* 0x000fc80003f05270 */
[----:B------:R-:W-:Y:S02]  /*c280*/  SEL R23, R23, RZ, !P0 ;  /* 0x000000ff17177207 */ /* 0x000fe40004000000 */
[----:B------:R-:W-:Y:S02]  /*c290*/  IADD3 R42, P0, PT, R16, 0x200, RZ ;  /* 0x00000200102a7810 */ /* 0x000fe40007f1e0ff */
[----:B------:R-:W-:-:S03]  /*c2a0*/  SEL R23, R23, RZ, !P5 ;  /* 0x000000ff17177207 */ /* 0x000fc60006800000 */
[----:B------:R-:W-:Y:S02]  /*c2b0*/  IMAD.X R43, RZ, RZ, R17, P0 ;  /* 0x000000ffff2b7224 */ /* 0x000fe400000e0611 */
[----:B------:R-:W-:Y:S01]  /*c2c0*/  IMAD.IADD R22, R22, 0x1, R23 ;  /* 0x0000000116167824 */ /* 0x000fe200078e0217 */
[----:B------:R-:W-:Y:S06]  /*c2d0*/  BRA `(.L_x_1394) ;  /* 0xffffffcc00207947 */ /* 0x000fec000383ffff */
.L_x_1326:
[----:B------:R-:W-:Y:S01]  /*c2e0*/  BSSY B0, `(.L_x_1395) ;  /* 0x0000006000007945 */ /* 0x000fe20003800000 */
[----:B------:R-:W-:Y:S01]  /*c2f0*/  PLOP3.LUT P0, PT, P0, PT, PT, 0x8, 0x80 ;  /* 0x000000000080781c */ /* 0x000fe2000070e170 */
[----:B------:R-:W-:-:S12]  /*c300*/  IMAD.MOV.U32 R21, RZ, RZ, -0x1 ;  /* 0xffffffffff157424 */ /* 0x000fd800078e00ff */
[----:B------:R-:W-:Y:S05]  /*c310*/  WARPSYNC.COLLECTIVE R21, `(.L_x_1396) ;  /* 0x0000000015087348 */ /* 0x000fea0003c00000 */
[----:B------:R-:W-:Y:S01]  /*c320*/  VOTE.ANY P0, P0 ;  /* 0x0000000000ff7806 */ /* 0x000fe20000000100 */
[----:B------:R-:W-:-:S12]  /*c330*/  ENDCOLLECTIVE ;  /* 0x000000000000791b */ /* 0x000fd80003800000 */
.L_x_1396:
[----:B------:R-:W-:Y:S05]  /*c340*/  BSYNC B0 ;  /* 0x0000000000007941 */ /* 0x000fea0003800000 */
.L_x_1395:
[----:B------:R-:W-:Y:S05]  /*c350*/  BRA `(.L_x_1397) ;  /* 0xffffffcc00247947 */ /* 0x000fea000383ffff */
.L_x_1328:
        /* <DEDUP_REMOVED lines=8> */
.L_x_1399:
[----:B------:R-:W-:Y:S05]  /*c3e0*/  BSYNC B0 ;  /* 0x0000000000007941 */ /* 0x000fea0003800000 */
.L_x_1398:
        /* <DEDUP_REMOVED lines=13> */
.L_x_1400:
[----:B------:R-:W-:Y:S02]  /*c4c0*/  IMAD.MOV.U32 R24, RZ, RZ, R17 ;  /* 0x000000ffff187224 */ /* 0x000fe400078e0011 */
[----:B------:R-:W-:-:S07]  /*c4d0*/  IMAD.MOV.U32 R38, RZ, RZ, R23 ;  /* 0x000000ffff267224 */ /* 0x000fce00078e0017 */
[----:B------:R-:W-:Y:S05]  /*c4e0*/  WARPSYNC.COLLECTIVE R21, `(.L_x_1401) ;  /* 0x0000000015087348 */ /* 0x000fea0003c00000 */
[----:B------:R0:W1:Y:S02]  /*c4f0*/  SHFL.DOWN P0, R23, R24, R19, R18 ;  /* 0x0800001318177389 */ /* 0x0000640000000012 */
[----:B01----:R-:W-:Y:S05]  /*c500*/  ENDCOLLECTIVE ;  /* 0x000000000000791b */ /* 0x003fea0003800000 */
.L_x_1401:
        /* <DEDUP_REMOVED lines=13> */
.L_x_1402:
[----:B------:R-:W-:Y:S02]  /*c5e0*/  IMAD.MOV.U32 R24, RZ, RZ, R39 ;  /* 0x000000ffff187224 */ /* 0x000fe400078e0027 */
[----:B------:R-:W-:-:S07]  /*c5f0*/  IMAD.MOV.U32 R17, RZ, RZ, R23 ;  /* 0x000000ffff117224 */ /* 0x000fce00078e0017 */
[----:B------:R-:W-:Y:S05]  /*c600*/  WARPSYNC.COLLECTIVE R21, `(.L_x_1403) ;  /* 0x0000000015087348 */ /* 0x000fea0003c00000 */
[----:B------:R0:W1:Y:S02]  /*c610*/  SHFL.DOWN P0, R23, R24, R19, R18 ;  /* 0x0800001318177389 */ /* 0x0000640000000012 */
[----:B01----:R-:W-:Y:S05]  /*c620*/  ENDCOLLECTIVE ;  /* 0x000000000000791b */ /* 0x003fea0003800000 */
.L_x_1403:
        /* <DEDUP_REMOVED lines=13> */
.L_x_1404:
[----:B------:R-:W-:Y:S02]  /*c700*/  IMAD.MOV.U32 R24, RZ, RZ, R16 ;  /* 0x000000ffff187224 */ /* 0x000fe400078e0010 */
[----:B------:R-:W-:-:S07]  /*c710*/  IMAD.MOV.U32 R17, RZ, RZ, R23 ;  /* 0x000000ffff117224 */ /* 0x000fce00078e0017 */
[----:B------:R-:W-:Y:S05]  /*c720*/  WARPSYNC.COLLECTIVE R21, `(.L_x_1405) ;  /* 0x0000000015087348 */ /* 0x000fea0003c00000 */
[----:B------:R0:W1:Y:S02]  /*c730*/  SHFL.DOWN P0, R23, R24, R19, R18 ;  /* 0x0800001318177389 */ /* 0x0000640000000012 */
[----:B01----:R-:W-:Y:S05]  /*c740*/  ENDCOLLECTIVE ;  /* 0x000000000000791b */ /* 0x003fea0003800000 */
.L_x_1405:
        /* <DEDUP_REMOVED lines=9> */
[C---:B------:R-:W-:Y:S02]  /*c7e0*/  VIADD R16, R40.reuse, 0x8 ;  /* 0x0000000828107836 */ /* 0x040fe40000000000 */
[----:B------:R-:W-:-:S10]  /*c7f0*/  VIADD R44, R40, 0x10 ;  /* 0x00000010282c7836 */ /* 0x000fd40000000000 */
[----:B------:R-:W-:Y:S05]  /*c800*/  WARPSYNC.COLLECTIVE R21, `(.L_x_1406) ;  /* 0x0000000015087348 */ /* 0x000fea0003c00000 */
[----:B------:R0:W1:Y:S02]  /*c810*/  SHFL.DOWN P0, R23, R24, R19, R18 ;  /* 0x0800001318177389 */ /* 0x0000640000000012 */
[----:B01----:R-:W-:Y:S05]  /*c820*/  ENDCOLLECTIVE ;  /* 0x000000000000791b */ /* 0x003fea0003800000 */
.L_x_1406:
[----:B------:R-:W-:Y:S02]  /*c830*/  IMAD.MOV.U32 R24, RZ, RZ, R38 ;  /* 0x000000ffff187224 */ /* 0x000fe400078e0026 */
[----:B------:R-:W-:-:S07]  /*c840*/  IMAD.MOV.U32 R17, RZ, RZ, R23 ;  /* 0x000000ffff117224 */ /* 0x000fce00078e0017 */
[----:B------:R-:W-:Y:S05]  /*c850*/  WARPSYNC.COLLECTIVE R21, `(.L_x_1407) ;  /* 0x0000000015087348 */ /* 0x000fea0003c00000 */
[----:B------:R0:W1:Y:S02]  /*c860*/  SHFL.DOWN P0, R23, R24, R19, R18 ;  /* 0x0800001318177389 */ /* 0x0000640000000012 */
[----:B01----:R-:W-:Y:S05]  /*c870*/  ENDCOLLECTIVE ;  /* 0x000000000000791b */ /* 0x003fea0003800000 */
.L_x_1407:
        /* <DEDUP_REMOVED lines=12> */
.L_x_1408:
[----:B------:R-:W-:Y:S02]  /*c940*/  IMAD.MOV.U32 R24, RZ, RZ, R16 ;  /* 0x000000ffff187224 */ /* 0x000fe400078e0010 */
[----:B------:R-:W-:-:S07]  /*c950*/  IMAD.MOV.U32 R38, RZ, RZ, R23 ;  /* 0x000000ffff267224 */ /* 0x000fce00078e0017 */
[----:B------:R-:W-:Y:S05]  /*c960*/  WARPSYNC.COLLECTIVE R21, `(.L_x_1409) ;  /* 0x0000000015087348 */ /* 0x000fea0003c00000 */
[----:B------:R0:W1:Y:S02]  /*c970*/  SHFL.DOWN P0, R23, R24, R19, R18 ;  /* 0x0800001318177389 */ /* 0x0000640000000012 */
[----:B01----:R-:W-:Y:S05]  /*c980*/  ENDCOLLECTIVE ;  /* 0x000000000000791b */ /* 0x003fea0003800000 */
.L_x_1409:
[----:B------:R-:W-:Y:S05]  /*c990*/  WARPSYNC.COLLECTIVE R21, `(.L_x_1410) ;  /* 0x0000000015087348 */ /* 0x000fea0003c00000 */
[----:B------:R-:W-:Y:S01]  /*c9a0*/  VOTE.ALL P4, P4 ;  /* 0x0000000000ff7806 */ /* 0x000fe20002080000 */
[----:B------:R-:W-:-:S12]  /*c9b0*/  ENDCOLLECTIVE ;  /* 0x000000000000791b */ /* 0x000fd80003800000 */
.L_x_1410:
[----:B------:R-:W-:Y:S02]  /*c9c0*/  ISETP.GT.AND P0, PT, R44, R41, PT ;  /* 0x000000292c00720c */ /* 0x000fe40003f04270 */
        /* <DEDUP_REMOVED lines=9> */
.L_x_1412:
        /* <DEDUP_REMOVED lines=10> */
.L_x_1430:


//--------------------- .text._ZN6thrust24THRUST_300001_SM_1000_NS8cuda_cub4core6detail13_kernel_agentINS1_15__reduce_by_key9InitAgentIN3cub18CUB_300001_SM_100024ReduceByKeyScanTileStateIiiLb1EEEiPiEEJSA_iSB_EEEvDpT0_ --------------------------
	.section	.text._ZN6thrust24THRUST_300001_SM_1000_NS8cuda_cub4core6detail13_kernel_agentINS1_15__reduce_by_key9InitAgentIN3cub18CUB_300001_SM_100024ReduceByKeyScanTileStateIiiLb1EEEiPiEEJSA_iSB_EEEvDpT0_,"ax",@progbits
	.align	128
        .global         _ZN6thrust24THRUST_300001_SM_1000_NS8cuda_cub4core6detail13_kernel_agentINS1_15__reduce_by_key9InitAgentIN3cub18CUB_300001_SM_100024ReduceByKeyScanTileStateIiiLb1EEEiPiEEJSA_iSB_EEEvDpT0_
        .type           _ZN6thrust24THRUST_300001_SM_1000_NS8cuda_cub4core6detail13_kernel_agentINS1_15__reduce_by_key9InitAgentIN3cub18CUB_300001_SM_100024ReduceByKeyScanTileStateIiiLb1EEEiPiEEJSA_iSB_EEEvDpT0_,@function
        .size           _ZN6thrust24THRUST_300001_SM_1000_NS8cuda_cub4core6detail13_kernel_agentINS1_15__reduce_by_key9InitAgentIN3cub18CUB_300001_SM_100024ReduceByKeyScanTileStateIiiLb1EEEiPiEEJSA_iSB_EEEvDpT0_,(.L_x_1431 - _ZN6thrust24THRUST_300001_SM_1000_NS8cuda_cub4core6detail13_kernel_agentINS1_15__reduce_by_key9InitAgentIN3cub18CUB_300001_SM_100024ReduceByKeyScanTileStateIiiLb1EEEiPiEEJSA_iSB_EEEvDpT0_)
        .other          _ZN6thrust24THRUST_300001_SM_1000_NS8cuda_cub4core6detail13_kernel_agentINS1_15__reduce_by_key9InitAgentIN3cub18CUB_300001_SM_100024ReduceByKeyScanTileStateIiiLb1EEEiPiEEJSA_iSB_EEEvDpT0_,@"STO_CUDA_ENTRY STV_DEFAULT"
_ZN6thrust24THRUST_300001_SM_1000_NS8cuda_cub4core6detail13_kernel_agentINS1_15__reduce_by_key9InitAgentIN3cub18CUB_300001_SM_100024ReduceByKeyScanTileStateIiiLb1EEEiPiEEJSA_iSB_EEEvDpT0_:
.text._ZN6thrust24THRUST_300001_SM_1000_NS8cuda_cub4core6detail13_kernel_agentINS1_15__reduce_by_key9InitAgentIN3cub18CUB_300001_SM_100024ReduceByKeyScanTileStateIiiLb1EEEiPiEEJSA_iSB_EEEvDpT0_:
        /* <DEDUP_REMOVED lines=22> */
[----:B0-----:R-:W-:Y:S01]  /*0160*/  STG.E desc[UR4][R2.64], RZ ;  /* 0x000000ff02007986 */ /* 0x001fe2000c101904 */
[----:B------:R-:W-:Y:S05]  /*0170*/  EXIT ;  /* 0x000000000000794d */ /* 0x000fea0003800000 */
.L_x_1413:
        /* <DEDUP_REMOVED lines=16> */
.L_x_1431:


//--------------------- .nv.shared._ZN3cub18CUB_300001_SM_10006detail10radix_sort29DeviceRadixSortOnesweepKernelINS1_5radix10policy_hubIiNS0_8NullTypeEyE10Policy1000ELNS0_9SortOrderE0EiS6_yiiNS1_21identity_decomposer_tEEEvPT5_SC_PT3_PKSD_PT1_PKSH_PT2_PKSL_T4_iiT6_ --------------------------
	.section	.nv.shared._ZN3cub18CUB_300001_SM_10006detail10radix_sort29DeviceRadixSortOnesweepKernelINS1_5radix10policy_hubIiNS0_8NullTypeEyE10Policy1000ELNS0_9SortOrderE0EiS6_yiiNS1_21identity_decomposer_tEEEvPT5_SC_PT3_PKSD_PT1_PKSH_PT2_PKSL_T4_iiT6_,"aw",@nobits
	.sectionflags	@""
	.align	16
.nv.shared._ZN3cub18CUB_300001_SM_10006detail10radix_sort29DeviceRadixSortOnesweepKernelINS1_5radix10policy_hubIiNS0_8NullTypeEyE10Policy1000ELNS0_9SortOrderE0EiS6_yiiNS1_21identity_decomposer_tEEEvPT5_SC_PT3_PKSD_PT1_PKSH_PT2_PKSL_T4_iiT6_:
	.zero		32256


//--------------------- .nv.shared.reserved.0     --------------------------
	.section	.nv.shared.reserved.0,"aw",@nobits
	.weak		__nv_reservedSMEM_offset_0_alias
	.size		__nv_reservedSMEM_offset_0_alias, 0, 64
	.other		__nv_reservedSMEM_offset_0_alias,@"STO_CUDA_RESERVED_SHARED STV_DEFAULT"
__nv_reservedSMEM_offset_0_alias:
	.zero		0
	.zero		64


//--------------------- .nv.global                --------------------------
	.section	.nv.global,"aw",@nobits
.nv.global:
	.type		_ZN30_INTERNAL_0fd5916d_4_k_cu_main6thrust24THRUST_300001_SM_1000_NS12placeholders2_8E,@object
	.size		_ZN30_INTERNAL_0fd5916d_4_k_cu_main6thrust24THRUST_300001_SM_1000_NS12placeholders2_8E,(_ZN30_INTERNAL_0fd5916d_4_k_cu_main4cuda3std3__432_GLOBAL__N__0fd5916d_4_k_cu_main6ignoreE - _ZN30_INTERNAL_0fd5916d_4_k_cu_main6thrust24THRUST_300001_SM_1000_NS12placeholders2_8E)
_ZN30_INTERNAL_0fd5916d_4_k_cu_main6thrust24THRUST_300001_SM_1000_NS12placeholders2_8E:
	.zero		1
	.type		_ZN30_INTERNAL_0fd5916d_4_k_cu_main4cuda3std3__432_GLOBAL__N__0fd5916d_4_k_cu_main6ignoreE,@object
	.size		_ZN30_INTERNAL_0fd5916d_4_k_cu_main4cuda3std3__432_GLOBAL__N__0fd5916d_4_k_cu_main6ignoreE,(_ZN30_INTERNAL_0fd5916d_4_k_cu_main4cuda3std6ranges3__45__cpo4dataE - _ZN30_INTERNAL_0fd5916d_4_k_cu_main4cuda3std3__432_GLOBAL__N__0fd5916d_4_k_cu_main6ignoreE)
_ZN30_INTERNAL_0fd5916d_4_k_cu_main4cuda3std3__432_GLOBAL__N__0fd5916d_4_k_cu_main6ignoreE:
	.zero		1
	.type		_ZN30_INTERNAL_0fd5916d_4_k_cu_main4cuda3std6ranges3__45__cpo4dataE,@object
	.size		_ZN30_INTERNAL_0fd5916d_4_k_cu_main4cuda3std6ranges3__45__cpo4dataE,(_ZN30_INTERNAL_0fd5916d_4_k_cu_main6thrust24THRUST_300001_SM_1000_NS6system3cpp3parE - _ZN30_INTERNAL_0fd5916d_4_k_cu_main4cuda3std6ranges3__45__cpo4dataE)
_ZN30_INTERNAL_0fd5916d_4_k_cu_main4cuda3std6ranges3__45__cpo4dataE:
	.zero		1
	.type		_ZN30_INTERNAL_0fd5916d_4_k_cu_main6thrust24THRUST_300001_SM_1000_NS6system3cpp3parE,@object
	.size		_ZN30_INTERNAL_0fd5916d_4_k_cu_main6thrust24THRUST_300001_SM_1000_NS6system3cpp3parE,(_ZN30_INTERNAL_0fd5916d_4_k_cu_main4cuda3std3__45__cpo5beginE - _ZN30_INTERNAL_0fd5916d_4_k_cu_main6thrust24THRUST_300001_SM_1000_NS6system3cpp3parE)
_ZN30_INTERNAL_0fd5916d_4_k_cu_main6thrust24THRUST_300001_SM_1000_NS6system3cpp3parE:
	.zero		1
	.type		_ZN30_INTERNAL_0fd5916d_4_k_cu_main4cuda3std3__45__cpo5beginE,@object
	.size		_ZN30_INTERNAL_0fd5916d_4_k_cu_main4cuda3std3__45__cpo5beginE,(_ZN30_INTERNAL_0fd5916d_4_k_cu_main4cuda3std6ranges3__45__cpo5beginE - _ZN30_INTERNAL_0fd5916d_4_k_cu_main4cuda3std3__45__cpo5beginE)
_ZN30_INTERNAL_0fd5916d_4_k_cu_main4cuda3std3__45__cpo5beginE:
	.zero		1
	.type		_ZN30_INTERNAL_0fd5916d_4_k_cu_main4cuda3std6ranges3__45__cpo5beginE,@object
	.size		_ZN30_INTERNAL_0fd5916d_4_k_cu_main4cuda3std6ranges3__45__cpo5beginE,(_ZN30_INTERNAL_0fd5916d_4_k_cu_main6thrust24THRUST_300001_SM_1000_NS6deviceE - _ZN30_INTERNAL_0fd5916d_4_k_cu_main4cuda3std6ranges3__45__cpo5beginE)
_ZN30_INTERNAL_0fd5916d_4_k_cu_main4cuda3std6ranges3__45__cpo5beginE:
	.zero		1
	.type		_ZN30_INTERNAL_0fd5916d_4_k_cu_main6thrust24THRUST_300001_SM_1000_NS6deviceE,@object
	.size		_ZN30_INTERNAL_0fd5916d_4_k_cu_main6thrust24THRUST_300001_SM_1000_NS6deviceE,(_ZN30_INTERNAL_0fd5916d_4_k_cu_main4cuda3std3__47nulloptE - _ZN30_INTERNAL_0fd5916d_4_k_cu_main6thrust24THRUST_300001_SM_1000_NS6deviceE)
_ZN30_INTERNAL_0fd5916d_4_k_cu_main6thrust24THRUST_300001_SM_1000_NS6deviceE:
	.zero		1
	.type		_ZN30_INTERNAL_0fd5916d_4_k_cu_main4cuda3std3__47nulloptE,@object
	.size		_ZN30_INTERNAL_0fd5916d_4_k_cu_main4cuda3std3__47nulloptE,(_ZN30_INTERNAL_0fd5916d_4_k_cu_main4cuda3std6ranges3__45__cpo8distanceE - _ZN30_INTERNAL_0fd5916d_4_k_cu_main4cuda3std3__47nulloptE)
_ZN30_INTERNAL_0fd5916d_4_k_cu_main4cuda3std3__47nulloptE:
	.zero		1
	.type		_ZN30_INTERNAL_0fd5916d_4_k_cu_main4cuda3std6ranges3__45__cpo8distanceE,@object
	.size		_ZN30_INTERNAL_0fd5916d_4_k_cu_main4cuda3std6ranges3__45__cpo8distanceE,(_ZN30_INTERNAL_0fd5916d_4_k_cu_main6thrust24THRUST_300001_SM_1000_NS12placeholders2_4E - _ZN30_INTERNAL_0fd5916d_4_k_cu_main4cuda3std6ranges3__45__cpo8distanceE)
_ZN30_INTERNAL_0fd5916d_4_k_cu_main4cuda3std6ranges3__45__cpo8distanceE:
	.zero		1
	.type		_ZN30_INTERNAL_0fd5916d_4_k_cu_main6thrust24THRUST_300001_SM_1000_NS12placeholders2_4E,@object
	.size		_ZN30_INTERNAL_0fd5916d_4_k_cu_main6thrust24THRUST_300001_SM_1000_NS12placeholders2_4E,(_ZN30_INTERNAL_0fd5916d_4_k_cu_main4cuda3std3__45__cpo6rbeginE - _ZN30_INTERNAL_0fd5916d_4_k_cu_main6thrust24THRUST_300001_SM_1000_NS12placeholders2_4E)
_ZN30_INTERNAL_0fd5916d_4_k_cu_main6thrust24THRUST_300001_SM_1000_NS12placeholders2_4E:
	.zero		1
	.type		_ZN30_INTERNAL_0fd5916d_4_k_cu_main4cuda3std3__45__cpo6rbeginE,@object
	.size		_ZN30_INTERNAL_0fd5916d_4_k_cu_main4cuda3std3__45__cpo6rbeginE,(_ZN30_INTERNAL_0fd5916d_4_k_cu_main4cuda3std6ranges3__45__cpo7advanceE - _ZN30_INTERNAL_0fd5916d_4_k_cu_main4cuda3std3__45__cpo6rbeginE)
_ZN30_INTERNAL_0fd5916d_4_k_cu_main4cuda3std3__45__cpo6rbeginE:
	.zero		1
	.type		_ZN30_INTERNAL_0fd5916d_4_k_cu_main4cuda3std6ranges3__45__cpo7advanceE,@object
	.size		_ZN30_INTERNAL_0fd5916d_4_k_cu_main4cuda3std6ranges3__45__cpo7advanceE,(_ZN30_INTERNAL_0fd5916d_4_k_cu_main6thrust24THRUST_300001_SM_1000_NS12placeholders3_10E - _ZN30_INTERNAL_0fd5916d_4_k_cu_main4cuda3std6ranges3__45__cpo7advanceE)
_ZN30_INTERNAL_0fd5916d_4_k_cu_main4cuda3std6ranges3__45__cpo7advanceE:
	.zero		1
	.type		_ZN30_INTERNAL_0fd5916d_4_k_cu_main6thrust24THRUST_300001_SM_1000_NS12placeholders3_10E,@object
	.size		_ZN30_INTERNAL_0fd5916d_4_k_cu_main6thrust24THRUST_300001_SM_1000_NS12placeholders3_10E,(_ZN30_INTERNAL_0fd5916d_4_k_cu_main4cuda3std3__48in_placeE - _ZN30_INTERNAL_0fd5916d_4_k_cu_main6thrust24THRUST_300001_SM_1000_NS12placeholders3_10E)
_ZN30_INTERNAL_0fd5916d_4_k_cu_main6thrust24THRUST_300001_SM_1000_NS12placeholders3_10E:
	.zero		1
	.type		_ZN30_INTERNAL_0fd5916d_4_k_cu_main4cuda3std3__48in_placeE,@object
	.size		_ZN30_INTERNAL_0fd5916d_4_k_cu_main4cuda3std3__48in_placeE,(_ZN30_INTERNAL_0fd5916d_4_k_cu_main4cuda3std6ranges3__45__cpo4sizeE - _ZN30_INTERNAL_0fd5916d_4_k_cu_main4cuda3std3__48in_placeE)
_ZN30_INTERNAL_0fd5916d_4_k_cu_main4cuda3std3__48in_placeE:
	.zero		1
	.type		_ZN30_INTERNAL_0fd5916d_4_k_cu_main4cuda3std6ranges3__45__cpo4sizeE,@object
	.size		_ZN30_INTERNAL_0fd5916d_4_k_cu_main4cuda3std6ranges3__45__cpo4sizeE,(_ZN30_INTERNAL_0fd5916d_4_k_cu_main6thrust24THRUST_300001_SM_1000_NS12placeholders2_2E - _ZN30_INTERNAL_0fd5916d_4_k_cu_main4cuda3std6ranges3__45__cpo4sizeE)
_ZN30_INTERNAL_0fd5916d_4_k_cu_main4cuda3std6ranges3__45__cpo4sizeE:
	.zero		1
	.type		_ZN30_INTERNAL_0fd5916d_4_k_cu_main6thrust24THRUST_300001_SM_1000_NS12placeholders2_2E,@object
	.size		_ZN30_INTERNAL_0fd5916d_4_k_cu_main6thrust24THRUST_300001_SM_1000_NS12placeholders2_2E,(_ZN30_INTERNAL_0fd5916d_4_k_cu_main4cuda3std3__45__cpo6cbeginE - _ZN30_INTERNAL_0fd5916d_4_k_cu_main6thrust24THRUST_300001_SM_1000_NS12placeholders2_2E)
_ZN30_INTERNAL_0fd5916d_4_k_cu_main6thrust24THRUST_300001_SM_1000_NS12placeholders2_2E:
	.zero		1
	.type		_ZN30_INTERNAL_0fd5916d_4_k_cu_main4cuda3std3__45__cpo6cbeginE,@object
	.size		_ZN30_INTERNAL_0fd5916d_4_k_cu_main4cuda3std3__45__cpo6cbeginE,(_ZN30_INTERNAL_0fd5916d_4_k_cu_main4cuda3std6ranges3__45__cpo6cbeginE - _ZN30_INTERNAL_0fd5916d_4_k_cu_main4cuda3std3__45__cpo6cbeginE)
_ZN30_INTERNAL_0fd5916d_4_k_cu_main4cuda3std3__45__cpo6cbeginE:
	.zero		1
	.type		_ZN30_INTERNAL_0fd5916d_4_k_cu_main4cuda3std6ranges3__45__cpo6cbeginE,@object
	.size		_ZN30_INTERNAL_0fd5916d_4_k_cu_main4cuda3std6ranges3__45__cpo6cbeginE,(_ZN30_INTERNAL_0fd5916d_4_k_cu_main6thrust24THRUST_300001_SM_1000_NS12placeholders2_6E - _ZN30_INTERNAL_0fd5916d_4_k_cu_main4cuda3std6ranges3__45__cpo6cbeginE)
_ZN30_INTERNAL_0fd5916d_4_k_cu_main4cuda3std6ranges3__45__cpo6cbeginE:
	.zero		1
	.type		_ZN30_INTERNAL_0fd5916d_4_k_cu_main6thrust24THRUST_300001_SM_1000_NS12placeholders2_6E,@object
	.size		_ZN30_INTERNAL_0fd5916d_4_k_cu_main6thrust24THRUST_300001_SM_1000_NS12placeholders2_6E,(_ZN30_INTERNAL_0fd5916d_4_k_cu_main4cuda3std3__45__cpo7crbeginE - _ZN30_INTERNAL_0fd5916d_4_k_cu_main6thrust24THRUST_300001_SM_1000_NS12placeholders2_6E)
_ZN30_INTERNAL_0fd5916d_4_k_cu_main6thrust24THRUST_300001_SM_1000_NS12placeholders2_6E:
	.zero		1
	.type		_ZN30_INTERNAL_0fd5916d_4_k_cu_main4cuda3std3__45__cpo7crbeginE,@object
	.size		_ZN30_INTERNAL_0fd5916d_4_k_cu_main4cuda3std3__45__cpo7crbeginE,(_ZN30_INTERNAL_0fd5916d_4_k_cu_main4cuda3std6ranges3__45__cpo4nextE - _ZN30_INTERNAL_0fd5916d_4_k_cu_main4cuda3std3__45__cpo7crbeginE)
_ZN30_INTERNAL_0fd5916d_4_k_cu_main4cuda3std3__45__cpo7crbeginE:
	.zero		1
	.type		_ZN30_INTERNAL_0fd5916d_4_k_cu_main4cuda3std6ranges3__45__cpo4nextE,@object
	.size		_ZN30_INTERNAL_0fd5916d_4_k_cu_main4cuda3std6ranges3__45__cpo4nextE,(_ZN30_INTERNAL_0fd5916d_4_k_cu_main4cuda3std6ranges3__45__cpo4swapE - _ZN30_INTERNAL_0fd5916d_4_k_cu_main4cuda3std6ranges3__45__cpo4nextE)
_ZN30_INTERNAL_0fd5916d_4_k_cu_main4cuda3std6ranges3__45__cpo4nextE:
	.zero		1
	.type		_ZN30_INTERNAL_0fd5916d_4_k_cu_main4cuda3std6ranges3__45__cpo4swapE,@object
	.size		_ZN30_INTERNAL_0fd5916d_4_k_cu_main4cuda3std6ranges3__45__cpo4swapE,(_ZN30_INTERNAL_0fd5916d_4_k_cu_main6thrust24THRUST_300001_SM_1000_NS8cuda_cub10par_nosyncE - _ZN30_INTERNAL_0fd5916d_4_k_cu_main4cuda3std6ranges3__45__cpo4swapE)
_ZN30_INTERNAL_0fd5916d_4_k_cu_main4cuda3std6ranges3__45__cpo4swapE:
	.zero		1
	.type		_ZN30_INTERNAL_0fd5916d_4_k_cu_main6thrust24THRUST_300001_SM_1000_NS8cuda_cub10par_nosyncE,@object
	.size		_ZN30_INTERNAL_0fd5916d_4_k_cu_main6thrust24THRUST_300001_SM_1000_NS8cuda_cub10par_nosyncE,(_ZN30_INTERNAL_0fd5916d_4_k_cu_main6thrust24THRUST_300001_SM_1000_NS3seqE - _ZN30_INTERNAL_0fd5916d_4_k_cu_main6thrust24THRUST_300001_SM_1000_NS8cuda_cub10par_nosyncE)
_ZN30_INTERNAL_0fd5916d_4_k_cu_main6thrust24THRUST_300001_SM_1000_NS8cuda_cub10par_nosyncE:
	.zero		1
	.type		_ZN30_INTERNAL_0fd5916d_4_k_cu_main6thrust24THRUST_300001_SM_1000_NS3seqE,@object
	.size		_ZN30_INTERNAL_0fd5916d_4_k_cu_main6thrust24THRUST_300001_SM_1000_NS3seqE,(_ZN30_INTERNAL_0fd5916d_4_k_cu_main4cuda3std3__420unreachable_sentinelE - _ZN30_INTERNAL_0fd5916d_4_k_cu_main6thrust24THRUST_300001_SM_1000_NS3seqE)
_ZN30_INTERNAL_0fd5916d_4_k_cu_main6thrust24THRUST_300001_SM_1000_NS3seqE:
	.zero		1
	.type		_ZN30_INTERNAL_0fd5916d_4_k_cu_main4cuda3std3__420unreachable_sentinelE,@object
	.size		_ZN30_INTERNAL_0fd5916d_4_k_cu_main4cuda3std3__420unreachable_sentinelE,(_ZN30_INTERNAL_0fd5916d_4_k_cu_main4cuda3std6ranges3__45__cpo5ssizeE - _ZN30_INTERNAL_0fd5916d_4_k_cu_main4cuda3std3__420unreachable_sentinelE)
_ZN30_INTERNAL_0fd5916d_4_k_cu_main4cuda3std3__420unreachable_sentinelE:
	.zero		1
	.type		_ZN30_INTERNAL_0fd5916d_4_k_cu_main4cuda3std6ranges3__45__cpo5ssizeE,@object
	.size		_ZN30_INTERNAL_0fd5916d_4_k_cu_main4cuda3std6ranges3__45__cpo5ssizeE,(_ZN30_INTERNAL_0fd5916d_4_k_cu_main6thrust24THRUST_300001_SM_1000_NS12placeholders2_3E - _ZN30_INTERNAL_0fd5916d_4_k_cu_main4cuda3std6ranges3__45__cpo5ssizeE)
_ZN30_INTERNAL_0fd5916d_4_k_cu_main4cuda3std6ranges3__45__cpo5ssizeE:
	.zero		1
	.type		_ZN30_INTERNAL_0fd5916d_4_k_cu_main6thrust24THRUST_300001_SM_1000_NS12placeholders2_3E,@object
	.size		_ZN30_INTERNAL_0fd5916d_4_k_cu_main6thrust24THRUST_300001_SM_1000_NS12placeholders2_3E,(_ZN30_INTERNAL_0fd5916d_4_k_cu_main4cuda3std3__45__cpo4cendE - _ZN30_INTERNAL_0fd5916d_4_k_cu_main6thrust24THRUST_300001_SM_1000_NS12placeholders2_3E)
_ZN30_INTERNAL_0fd5916d_4_k_cu_main6thrust24THRUST_300001_SM_1000_NS12placeholders2_3E:
	.zero		1
	.type		_ZN30_INTERNAL_0fd5916d_4_k_cu_main4cuda3std3__45__cpo4cendE,@object
	.size		_ZN30_INTERNAL_0fd5916d_4_k_cu_main4cuda3std3__45__cpo4cendE,(_ZN30_INTERNAL_0fd5916d_4_k_cu_main4cuda3std6ranges3__45__cpo4cendE - _ZN30_INTERNAL_0fd5916d_4_k_cu_main4cuda3std3__45__cpo4cendE)
_ZN30_INTERNAL_0fd5916d_4_k_cu_main4cuda3std3__45__cpo4cendE:
	.zero		1
	.type		_ZN30_INTERNAL_0fd5916d_4_k_cu_main4cuda3std6ranges3__45__cpo4cendE,@object
	.size		_ZN30_INTERNAL_0fd5916d_4_k_cu_main4cuda3std6ranges3__45__cpo4cendE,(_ZN30_INTERNAL_0fd5916d_4_k_cu_main6thrust24THRUST_300001_SM_1000_NS12placeholders2_7E - _ZN30_INTERNAL_0fd5916d_4_k_cu_main4cuda3std6ranges3__45__cpo4cendE)
_ZN30_INTERNAL_0fd5916d_4_k_cu_main4cuda3std6ranges3__45__cpo4cendE:
	.zero		1
	.type		_ZN30_INTERNAL_0fd5916d_4_k_cu_main6thrust24THRUST_300001_SM_1000_NS12placeholders2_7E,@object
	.size		_ZN30_INTERNAL_0fd5916d_4_k_cu_main6thrust24THRUST_300001_SM_1000_NS12placeholders2_7E,(_ZN30_INTERNAL_0fd5916d_4_k_cu_main4cuda3std3__45__cpo5crendE - _ZN30_INTERNAL_0fd5916d_4_k_cu_main6thrust24THRUST_300001_SM_1000_NS12placeholders2_7E)
_ZN30_INTERNAL_0fd5916d_4_k_cu_main6thrust24THRUST_300001_SM_1000_NS12placeholders2_7E:
	.zero		1
	.type		_ZN30_INTERNAL_0fd5916d_4_k_cu_main4cuda3std3__45__cpo5crendE,@object
	.size		_ZN30_INTERNAL_0fd5916d_4_k_cu_main4cuda3std3__45__cpo5crendE,(_ZN30_INTERNAL_0fd5916d_4_k_cu_main4cuda3std6ranges3__45__cpo4prevE - _ZN30_INTERNAL_0fd5916d_4_k_cu_main4cuda3std3__45__cpo5crendE)
_ZN30_INTERNAL_0fd5916d_4_k_cu_main4cuda3std3__45__cpo5crendE:
	.zero		1
	.type		_ZN30_INTERNAL_0fd5916d_4_k_cu_main4cuda3std6ranges3__45__cpo4prevE,@object
	.size		_ZN30_INTERNAL_0fd5916d_4_k_cu_main4cuda3std6ranges3__45__cpo4prevE,(_ZN30_INTERNAL_0fd5916d_4_k_cu_main4cuda3std6ranges3__45__cpo9iter_moveE - _ZN30_INTERNAL_0fd5916d_4_k_cu_main4cuda3std6ranges3__45__cpo4prevE)
_ZN30_INTERNAL_0fd5916d_4_k_cu_main4cuda3std6ranges3__45__cpo4prevE:
	.zero		1
	.type		_ZN30_INTERNAL_0fd5916d_4_k_cu_main4cuda3std6ranges3__45__cpo9iter_moveE,@object
	.size		_ZN30_INTERNAL_0fd5916d_4_k_cu_main4cuda3std6ranges3__45__cpo9iter_moveE,(_ZN30_INTERNAL_0fd5916d_4_k_cu_main6thrust24THRUST_300001_SM_1000_NS6system6detail10sequential3seqE - _ZN30_INTERNAL_0fd5916d_4_k_cu_main4cuda3std6ranges3__45__cpo9iter_moveE)
_ZN30_INTERNAL_0fd5916d_4_k_cu_main4cuda3std6ranges3__45__cpo9iter_moveE:
	.zero		1
	.type		_ZN30_INTERNAL_0fd5916d_4_k_cu_main6thrust24THRUST_300001_SM_1000_NS6system6detail10sequential3seqE,@object
	.size		_ZN30_INTERNAL_0fd5916d_4_k_cu_main6thrust24THRUST_300001_SM_1000_NS6system6detail10sequential3seqE,(_ZN30_INTERNAL_0fd5916d_4_k_cu_main6thrust24THRUST_300001_SM_1000_NS12placeholders2_9E - _ZN30_INTERNAL_0fd5916d_4_k_cu_main6thrust24THRUST_300001_SM_1000_NS6system6detail10sequential3seqE)
_ZN30_INTERNAL_0fd5916d_4_k_cu_main6thrust24THRUST_300001_SM_1000_NS6system6detail10sequential3seqE:
	.zero		1
	.type		_ZN30_INTERNAL_0fd5916d_4_k_cu_main6thrust24THRUST_300001_SM_1000_NS12placeholders2_9E,@object
	.size		_ZN30_INTERNAL_0fd5916d_4_k_cu_main6thrust24THRUST_300001_SM_1000_NS12placeholders2_9E,(_ZN30_INTERNAL_0fd5916d_4_k_cu_main4cuda3std3__419piecewise_constructE - _ZN30_INTERNAL_0fd5916d_4_k_cu_main6thrust24THRUST_300001_SM_1000_NS12placeholders2_9E)
_ZN30_INTERNAL_0fd5916d_4_k_cu_main6thrust24THRUST_300001_SM_1000_NS12placeholders2_9E:
	.zero		1
	.type		_ZN30_INTERNAL_0fd5916d_4_k_cu_main4cuda3std3__419piecewise_constructE,@object
	.size		_ZN30_INTERNAL_0fd5916d_4_k_cu_main4cuda3std3__419piecewise_constructE,(_ZN30_INTERNAL_0fd5916d_4_k_cu_main4cuda3std6ranges3__45__cpo5cdataE - _ZN30_INTERNAL_0fd5916d_4_k_cu_main4cuda3std3__419piecewise_constructE)
_ZN30_INTERNAL_0fd5916d_4_k_cu_main4cuda3std3__419piecewise_constructE:
	.zero		1
	.type		_ZN30_INTERNAL_0fd5916d_4_k_cu_main4cuda3std6ranges3__45__cpo5cdataE,@object
	.size		_ZN30_INTERNAL_0fd5916d_4_k_cu_main4cuda3std6ranges3__45__cpo5cdataE,(_ZN30_INTERNAL_0fd5916d_4_k_cu_main6thrust24THRUST_300001_SM_1000_NS12placeholders2_1E - _ZN30_INTERNAL_0fd5916d_4_k_cu_main4cuda3std6ranges3__45__cpo5cdataE)
_ZN30_INTERNAL_0fd5916d_4_k_cu_main4cuda3std6ranges3__45__cpo5cdataE:
	.zero		1
	.type		_ZN30_INTERNAL_0fd5916d_4_k_cu_main6thrust24THRUST_300001_SM_1000_NS12placeholders2_1E,@object
	.size		_ZN30_INTERNAL_0fd5916d_4_k_cu_main6thrust24THRUST_300001_SM_1000_NS12placeholders2_1E,(_ZN30_INTERNAL_0fd5916d_4_k_cu_main4cuda3std3__45__cpo3endE - _ZN30_INTERNAL_0fd5916d_4_k_cu_main6thrust24THRUST_300001_SM_1000_NS12placeholders2_1E)
_ZN30_INTERNAL_0fd5916d_4_k_cu_main6thrust24THRUST_300001_SM_1000_NS12placeholders2_1E:
	.zero		1
	.type		_ZN30_INTERNAL_0fd5916d_4_k_cu_main4cuda3std3__45__cpo3endE,@object
	.size		_ZN30_INTERNAL_0fd5916d_4_k_cu_main4cuda3std3__45__cpo3endE,(_ZN30_INTERNAL_0fd5916d_4_k_cu_main4cuda3std6ranges3__45__cpo3endE - _ZN30_INTERNAL_0fd5916d_4_k_cu_main4cuda3std3__45__cpo3endE)
_ZN30_INTERNAL_0fd5916d_4_k_cu_main4cuda3std3__45__cpo3endE:
	.zero		1
	.type		_ZN30_INTERNAL_0fd5916d_4_k_cu_main4cuda3std6ranges3__45__cpo3endE,@object
	.size		_ZN30_INTERNAL_0fd5916d_4_k_cu_main4cuda3std6ranges3__45__cpo3endE,(_ZN30_INTERNAL_0fd5916d_4_k_cu_main6thrust24THRUST_300001_SM_1000_NS12placeholders2_5E - _ZN30_INTERNAL_0fd5916d_4_k_cu_main4cuda3std6ranges3__45__cpo3endE)
_ZN30_INTERNAL_0fd5916d_4_k_cu_main4cuda3std6ranges3__45__cpo3endE:
	.zero		1
	.type		_ZN30_INTERNAL_0fd5916d_4_k_cu_main6thrust24THRUST_300001_SM_1000_NS12placeholders2_5E,@object
	.size		_ZN30_INTERNAL_0fd5916d_4_k_cu_main6thrust24THRUST_300001_SM_1000_NS12placeholders2_5E,(_ZN30_INTERNAL_0fd5916d_4_k_cu_main4cuda3std3__45__cpo4rendE - _ZN30_INTERNAL_0fd5916d_4_k_cu_main6thrust24THRUST_300001_SM_1000_NS12placeholders2_5E)
_ZN30_INTERNAL_0fd5916d_4_k_cu_main6thrust24THRUST_300001_SM_1000_NS12placeholders2_5E:
	.zero		1
	.type		_ZN30_INTERNAL_0fd5916d_4_k_cu_main4cuda3std3__45__cpo4rendE,@object
	.size		_ZN30_INTERNAL_0fd5916d_4_k_cu_main4cuda3std3__45__cpo4rendE,(_ZN30_INTERNAL_0fd5916d_4_k_cu_main4cuda3std6ranges3__45__cpo9iter_swapE - _ZN30_INTERNAL_0fd5916d_4_k_cu_main4cuda3std3__45__cpo4rendE)
_ZN30_INTERNAL_0fd5916d_4_k_cu_main4cuda3std3__45__cpo4rendE:
	.zero		1
	.type		_ZN30_INTERNAL_0fd5916d_4_k_cu_main4cuda3std6ranges3__45__cpo9iter_swapE,@object
	.size		_ZN30_INTERNAL_0fd5916d_4_k_cu_main4cuda3std6ranges3__45__cpo9iter_swapE,(_ZN30_INTERNAL_0fd5916d_4_k_cu_main4cuda3std3__48unexpectE - _ZN30_INTERNAL_0fd5916d_4_k_cu_main4cuda3std6ranges3__45__cpo9iter_swapE)
_ZN30_INTERNAL_0fd5916d_4_k_cu_main4cuda3std6ranges3__45__cpo9iter_swapE:
	.zero		1
	.type		_ZN30_INTERNAL_0fd5916d_4_k_cu_main4cuda3std3__48unexpectE,@object
	.size		_ZN30_INTERNAL_0fd5916d_4_k_cu_main4cuda3std3__48unexpectE,(_ZN30_INTERNAL_0fd5916d_4_k_cu_main6thrust24THRUST_300001_SM_1000_NS8cuda_cub3parE - _ZN30_INTERNAL_0fd5916d_4_k_cu_main4cuda3std3__48unexpectE)
_ZN30_INTERNAL_0fd5916d_4_k_cu_main4cuda3std3__48unexpectE:
	.zero		1
	.type		_ZN30_INTERNAL_0fd5916d_4_k_cu_main6thrust24THRUST_300001_SM_1000_NS8cuda_cub3parE,@object
	.size		_ZN30_INTERNAL_0fd5916d_4_k_cu_main6thrust24THRUST_300001_SM_1000_NS8cuda_cub3parE,(.L_29 - _ZN30_INTERNAL_0fd5916d_4_k_cu_main6thrust24THRUST_300001_SM_1000_NS8cuda_cub3parE)
_ZN30_INTERNAL_0fd5916d_4_k_cu_main6thrust24THRUST_300001_SM_1000_NS8cuda_cub3parE:
	.zero		1
.L_29:


//--------------------- .nv.shared._ZN3cub18CUB_300001_SM_10006detail10radix_sort33DeviceRadixSortExclusiveSumKernelINS1_5radix10policy_hubIiNS0_8NullTypeEyE10Policy1000EyEEvPT0_ --------------------------
	.section	.nv.shared._ZN3cub18CUB_300001_SM_10006detail10radix_sort33DeviceRadixSortExclusiveSumKernelINS1_5radix10policy_hubIiNS0_8NullTypeEyE10Policy1000EyEEvPT0_,"aw",@nobits
	.sectionflags	@""
	.align	16
.nv.shared._ZN3cub18CUB_300001_SM_10006detail10radix_sort33DeviceRadixSortExclusiveSumKernelINS1_5radix10policy_hubIiNS0_8NullTypeEyE10Policy1000EyEEvPT0_:
	.zero		3360


//--------------------- .nv.shared._ZN3cub18CUB_300001_SM_10006detail10radix_sort30DeviceRadixSortHistogramKernelINS1_5radix10policy_hubIiNS0_8NullTypeEyE10Policy1000ELNS0_9SortOrderE0EiyNS1_21identity_decomposer_tEEEvPT2_PKT1_SB_iiT3_ --------------------------
	.section	.nv.shared._ZN3cub18CUB_300001_SM_10006detail10radix_sort30DeviceRadixSortHistogramKernelINS1_5radix10policy_hubIiNS0_8NullTypeEyE10Policy1000ELNS0_9SortOrderE0EiyNS1_21identity_decomposer_tEEEvPT2_PKT1_SB_iiT3_,"aw",@nobits
	.sectionflags	@""
	.align	16
.nv.shared._ZN3cub18CUB_300001_SM_10006detail10radix_sort30DeviceRadixSortHistogramKernelINS1_5radix10policy_hubIiNS0_8NullTypeEyE10Policy1000ELNS0_9SortOrderE0EiyNS1_21identity_decomposer_tEEEvPT2_PKT1_SB_iiT3_:
	.zero		5120


//--------------------- .nv.shared._ZN3cub18CUB_300001_SM_10006detail10radix_sort31DeviceRadixSortSingleTileKernelINS1_5radix10policy_hubIiNS0_8NullTypeEyE10Policy1000ELNS0_9SortOrderE0EiS6_yNS1_21identity_decomposer_tEEEvPKT1_PSB_PKT2_PSF_T3_iiT4_ --------------------------
	.section	.nv.shared._ZN3cub18CUB_300001_SM_10006detail10radix_sort31DeviceRadixSortSingleTileKernelINS1_5radix10policy_hubIiNS0_8NullTypeEyE10Policy1000ELNS0_9SortOrderE0EiS6_yNS1_21identity_decomposer_tEEEvPKT1_PSB_PKT2_PSF_T3_iiT4_,"aw",@nobits
	.sectionflags	@""
	.align	16
.nv.shared._ZN3cub18CUB_300001_SM_10006detail10radix_sort31DeviceRadixSortSingleTileKernelINS1_5radix10policy_hubIiNS0_8NullTypeEyE10Policy1000ELNS0_9SortOrderE0EiS6_yNS1_21identity_decomposer_tEEEvPKT1_PSB_PKT2_PSF_T3_iiT4_:
	.zero		34880


//--------------------- .nv.shared._ZN3cub18CUB_300001_SM_10006detail8for_each13static_kernelINS2_12policy_hub_t12policy_500_tEmN6thrust24THRUST_300001_SM_1000_NS8cuda_cub20__uninitialized_fill7functorINS7_10device_ptrIiEEiEEEEvT0_T1_ --------------------------
	.section	.nv.shared._ZN3cub18CUB_300001_SM_10006detail8for_each13static_kernelINS2_12policy_hub_t12policy_500_tEmN6thrust24THRUST_300001_SM_1000_NS8cuda_cub20__uninitialized_fill7functorINS7_10device_ptrIiEEiEEEEvT0_T1_,"aw",@nobits
	.sectionflags	@""
	.align	16
	.zero		1024


//--------------------- .nv.shared._ZN3cub18CUB_300001_SM_10006detail11EmptyKernelIvEEvv --------------------------
	.section	.nv.shared._ZN3cub18CUB_300001_SM_10006detail11EmptyKernelIvEEvv,"aw",@nobits
	.sectionflags	@""
	.align	16
	.zero		1024


//--------------------- .nv.shared._ZN6thrust24THRUST_300001_SM_1000_NS8cuda_cub4core6detail13_kernel_agentINS1_8__reduce11ReduceAgentIPN4cuda3std3__45tupleIJilEEESC_SB_lNS1_9__extrema9arg_max_fIilNS9_4lessIiEEEEEEJSC_SC_iSH_EEEvDpT0_ --------------------------
	.section	.nv.shared._ZN6thrust24THRUST_300001_SM_1000_NS8cuda_cub4core6detail13_kernel_agentINS1_8__reduce11ReduceAgentIPN4cuda3std3__45tupleIJilEEESC_SB_lNS1_9__extrema9arg_max_fIilNS9_4lessIiEEEEEEJSC_SC_iSH_EEEvDpT0_,"aw",@nobits
	.sectionflags	@""
	.align	16
	.zero		1024


//--------------------- .nv.shared._ZN6thrust24THRUST_300001_SM_1000_NS8cuda_cub4core6detail13_kernel_agentINS1_8__reduce10DrainAgentIlEEJN3cub18CUB_300001_SM_10009GridQueueIyEElEEEvDpT0_ --------------------------
	.section	.nv.shared._ZN6thrust24THRUST_300001_SM_1000_NS8cuda_cub4core6detail13_kernel_agentINS1_8__reduce10DrainAgentIlEEJN3cub18CUB_300001_SM_10009GridQueueIyEElEEEvDpT0_,"aw",@nobits
	.sectionflags	@""
	.align	16
	.zero		1024


//--------------------- .nv.shared._ZN6thrust24THRUST_300001_SM_1000_NS8cuda_cub4core6detail13_kernel_agentINS1_8__reduce11ReduceAgentINS0_12zip_iteratorIN4cuda3std3__45tupleIJNS0_6detail15normal_iteratorINS0_10device_ptrIiEEEENS0_17counting_iteratorIlNS0_11use_defaultESI_SI_EEEEEEEPNSB_IJilEEESM_lNS1_9__extrema9arg_max_fIilNSA_4lessIiEEEEEEJSL_SN_lN3cub18CUB_300001_SM_100013GridEvenShareIlEENSV_9GridQueueIyEESS_EEEvDpT0_ --------------------------
	.section	.nv.shared._ZN6thrust24THRUST_300001_SM_1000_NS8cuda_cub4core6detail13_kernel_agentINS1_8__reduce11ReduceAgentINS0_12zip_iteratorIN4cuda3std3__45tupleIJNS0_6detail15normal_iteratorINS0_10device_ptrIiEEEENS0_17counting_iteratorIlNS0_11use_defaultESI_SI_EEEEEEEPNSB_IJilEEESM_lNS1_9__extrema9arg_max_fIilNSA_4lessIiEEEEEEJSL_SN_lN3cub18CUB_300001_SM_100013GridEvenShareIlEENSV_9GridQueueIyEESS_EEEvDpT0_,"aw",@nobits
	.sectionflags	@""
	.align	16
	.zero		1024


//--------------------- .nv.shared._ZN6thrust24THRUST_300001_SM_1000_NS8cuda_cub4core6detail13_kernel_agentINS1_8__reduce11ReduceAgentINS0_12zip_iteratorIN4cuda3std3__45tupleIJNS0_6detail15normal_iteratorINS0_10device_ptrIiEEEENS0_17counting_iteratorIlNS0_11use_defaultESI_SI_EEEEEEEPNSB_IJilEEESM_lNS1_9__extrema9arg_max_fIilNSA_4lessIiEEEEEEJSL_SN_lSS_EEEvDpT0_ --------------------------
	.section	.nv.shared._ZN6thrust24THRUST_300001_SM_1000_NS8cuda_cub4core6detail13_kernel_agentINS1_8__reduce11ReduceAgentINS0_12zip_iteratorIN4cuda3std3__45tupleIJNS0_6detail15normal_iteratorINS0_10device_ptrIiEEEENS0_17counting_iteratorIlNS0_11use_defaultESI_SI_EEEEEEEPNSB_IJilEEESM_lNS1_9__extrema9arg_max_fIilNSA_4lessIiEEEEEEJSL_SN_lSS_EEEvDpT0_,"aw",@nobits
	.sectionflags	@""
	.align	16
	.zero		1024


//--------------------- .nv.shared._ZN6thrust24THRUST_300001_SM_1000_NS8cuda_cub4core6detail13_kernel_agentINS1_8__reduce11ReduceAgentIPN4cuda3std3__45tupleIJilEEESC_SB_iNS1_9__extrema9arg_max_fIilNS9_4lessIiEEEEEEJSC_SC_iSH_EEEvDpT0_ --------------------------
	.section	.nv.shared._ZN6thrust24THRUST_300001_SM_1000_NS8cuda_cub4core6detail13_kernel_agentINS1_8__reduce11ReduceAgentIPN4cuda3std3__45tupleIJilEEESC_SB_iNS1_9__extrema9arg_max_fIilNS9_4lessIiEEEEEEJSC_SC_iSH_EEEvDpT0_,"aw",@nobits
	.sectionflags	@""
	.align	16
	.zero		1024


//--------------------- .nv.shared._ZN6thrust24THRUST_300001_SM_1000_NS8cuda_cub4core6detail13_kernel_agentINS1_8__reduce10DrainAgentIiEEJN3cub18CUB_300001_SM_10009GridQueueIjEEiEEEvDpT0_ --------------------------
	.section	.nv.shared._ZN6thrust24THRUST_300001_SM_1000_NS8cuda_cub4core6detail13_kernel_agentINS1_8__reduce10DrainAgentIiEEJN3cub18CUB_300001_SM_10009GridQueueIjEEiEEEvDpT0_,"aw",@nobits
	.sectionflags	@""
	.align	16
	.zero		1024


//--------------------- .nv.shared._ZN6thrust24THRUST_300001_SM_1000_NS8cuda_cub4core6detail13_kernel_agentINS1_8__reduce11ReduceAgentINS0_12zip_iteratorIN4cuda3std3__45tupleIJNS0_6detail15normal_iteratorINS0_10device_ptrIiEEEENS0_17counting_iteratorIlNS0_11use_defaultESI_SI_EEEEEEEPNSB_IJilEEESM_iNS1_9__extrema9arg_max_fIilNSA_4lessIiEEEEEEJSL_SN_iN3cub18CUB_300001_SM_100013GridEvenShareIiEENSV_9GridQueueIjEESS_EEEvDpT0_ --------------------------
	.section	.nv.shared._ZN6thrust24THRUST_300001_SM_1000_NS8cuda_cub4core6detail13_kernel_agentINS1_8__reduce11ReduceAgentINS0_12zip_iteratorIN4cuda3std3__45tupleIJNS0_6detail15normal_iteratorINS0_10device_ptrIiEEEENS0_17counting_iteratorIlNS0_11use_defaultESI_SI_EEEEEEEPNSB_IJilEEESM_iNS1_9__extrema9arg_max_fIilNSA_4lessIiEEEEEEJSL_SN_iN3cub18CUB_300001_SM_100013GridEvenShareIiEENSV_9GridQueueIjEESS_EEEvDpT0_,"aw",@nobits
	.sectionflags	@""
	.align	16
	.zero		1024


//--------------------- .nv.shared._ZN6thrust24THRUST_300001_SM_1000_NS8cuda_cub4core6detail13_kernel_agentINS1_8__reduce11ReduceAgentINS0_12zip_iteratorIN4cuda3std3__45tupleIJNS0_6detail15normal_iteratorINS0_10device_ptrIiEEEENS0_17counting_iteratorIlNS0_11use_defaultESI_SI_EEEEEEEPNSB_IJilEEESM_iNS1_9__extrema9arg_max_fIilNSA_4lessIiEEEEEEJSL_SN_iSS_EEEvDpT0_ --------------------------
	.section	.nv.shared._ZN6thrust24THRUST_300001_SM_1000_NS8cuda_cub4core6detail13_kernel_agentINS1_8__reduce11ReduceAgentINS0_12zip_iteratorIN4cuda3std3__45tupleIJNS0_6detail15normal_iteratorINS0_10device_ptrIiEEEENS0_17counting_iteratorIlNS0_11use_defaultESI_SI_EEEEEEEPNSB_IJilEEESM_iNS1_9__extrema9arg_max_fIilNSA_4lessIiEEEEEEJSL_SN_iSS_EEEvDpT0_,"aw",@nobits
	.sectionflags	@""
	.align	16
	.zero		1024


//--------------------- .nv.shared._ZN6thrust24THRUST_300001_SM_1000_NS8cuda_cub4core6detail13_kernel_agentINS1_15__reduce_by_key16ReduceByKeyAgentINS0_6detail15normal_iteratorINS0_10device_ptrIiEEEENS0_17constant_iteratorIiNS0_11use_defaultESD_EESB_SB_N4cuda3std3__48equal_toIiEENSH_4plusIiEEPllEEJSB_SE_SB_SB_SM_N3cub18CUB_300001_SM_100024ReduceByKeyScanTileStateIilLb1EEESJ_SL_llEEEvDpT0_ --------------------------
	.section	.nv.shared._ZN6thrust24THRUST_300001_SM_1000_NS8cuda_cub4core6detail13_kernel_agentINS1_15__reduce_by_key16ReduceByKeyAgentINS0_6detail15normal_iteratorINS0_10device_ptrIiEEEENS0_17constant_iteratorIiNS0_11use_defaultESD_EESB_SB_N4cuda3std3__48equal_toIiEENSH_4plusIiEEPllEEJSB_SE_SB_SB_SM_N3cub18CUB_300001_SM_100024ReduceByKeyScanTileStateIilLb1EEESJ_SL_llEEEvDpT0_,"aw",@nobits
	.sectionflags	@""
	.align	16
	.zero		1024


//--------------------- .nv.shared._ZN6thrust24THRUST_300001_SM_1000_NS8cuda_cub4core6detail13_kernel_agentINS1_15__reduce_by_key9InitAgentIN3cub18CUB_300001_SM_100024ReduceByKeyScanTileStateIilLb1EEElPlEEJSA_lSB_EEEvDpT0_ --------------------------
	.section	.nv.shared._ZN6thrust24THRUST_300001_SM_1000_NS8cuda_cub4core6detail13_kernel_agentINS1_15__reduce_by_key9InitAgentIN3cub18CUB_300001_SM_100024ReduceByKeyScanTileStateIilLb1EEElPlEEJSA_lSB_EEEvDpT0_,"aw",@nobits
	.sectionflags	@""
	.align	16
	.zero		1024


//--------------------- .nv.shared._ZN6thrust24THRUST_300001_SM_1000_NS8cuda_cub4core6detail13_kernel_agentINS1_15__reduce_by_key16ReduceByKeyAgentINS0_6detail15normal_iteratorINS0_10device_ptrIiEEEENS0_17constant_iteratorIiNS0_11use_defaultESD_EESB_SB_N4cuda3std3__48equal_toIiEENSH_4plusIiEEPiiEEJSB_SE_SB_SB_SM_N3cub18CUB_300001_SM_100024ReduceByKeyScanTileStateIiiLb1EEESJ_SL_iiEEEvDpT0_ --------------------------
	.section	.nv.shared._ZN6thrust24THRUST_300001_SM_1000_NS8cuda_cub4core6detail13_kernel_agentINS1_15__reduce_by_key16ReduceByKeyAgentINS0_6detail15normal_iteratorINS0_10device_ptrIiEEEENS0_17constant_iteratorIiNS0_11use_defaultESD_EESB_SB_N4cuda3std3__48equal_toIiEENSH_4plusIiEEPiiEEJSB_SE_SB_SB_SM_N3cub18CUB_300001_SM_100024ReduceByKeyScanTileStateIiiLb1EEESJ_SL_iiEEEvDpT0_,"aw",@nobits
	.sectionflags	@""
	.align	16
	.zero		1024


//--------------------- .nv.shared._ZN6thrust24THRUST_300001_SM_1000_NS8cuda_cub4core6detail13_kernel_agentINS1_15__reduce_by_key9InitAgentIN3cub18CUB_300001_SM_100024ReduceByKeyScanTileStateIiiLb1EEEiPiEEJSA_iSB_EEEvDpT0_ --------------------------
	.section	.nv.shared._ZN6thrust24THRUST_300001_SM_1000_NS8cuda_cub4core6detail13_kernel_agentINS1_15__reduce_by_key9InitAgentIN3cub18CUB_300001_SM_100024ReduceByKeyScanTileStateIiiLb1EEEiPiEEJSA_iSB_EEEvDpT0_,"aw",@nobits
	.sectionflags	@""
	.align	16
	.zero		1024


//--------------------- .nv.constant0._ZN3cub18CUB_300001_SM_10006detail10radix_sort29DeviceRadixSortOnesweepKernelINS1_5radix10policy_hubIiNS0_8NullTypeEyE10Policy1000ELNS0_9SortOrderE0EiS6_yiiNS1_21identity_decomposer_tEEEvPT5_SC_PT3_PKSD_PT1_PKSH_PT2_PKSL_T4_iiT6_ --------------------------
	.section	.nv.constant0._ZN3cub18CUB_300001_SM_10006detail10radix_sort29DeviceRadixSortOnesweepKernelINS1_5radix10policy_hubIiNS0_8NullTypeEyE10Policy1000ELNS0_9SortOrderE0EiS6_yiiNS1_21identity_decomposer_tEEEvPT5_SC_PT3_PKSD_PT1_PKSH_PT2_PKSL_T4_iiT6_,"a",@progbits
	.sectionflags	@""
	.align	4
.nv.constant0._ZN3cub18CUB_300001_SM_10006detail10radix_sort29DeviceRadixSortOnesweepKernelINS1_5radix10policy_hubIiNS0_8NullTypeEyE10Policy1000ELNS0_9SortOrderE0EiS6_yiiNS1_21identity_decomposer_tEEEvPT5_SC_PT3_PKSD_PT1_PKSH_PT2_PKSL_T4_iiT6_:
	.zero		973


//--------------------- .nv.constant0._ZN3cub18CUB_300001_SM_10006detail10radix_sort33DeviceRadixSortExclusiveSumKernelINS1_5radix10policy_hubIiNS0_8NullTypeEyE10Policy1000EyEEvPT0_ --------------------------
	.section	.nv.constant0._ZN3cub18CUB_300001_SM_10006detail10radix_sort33DeviceRadixSortExclusiveSumKernelINS1_5radix10policy_hubIiNS0_8NullTypeEyE10Policy1000EyEEvPT0_,"a",@progbits
	.sectionflags	@""
	.align	4
.nv.constant0._ZN3cub18CUB_300001_SM_10006detail10radix_sort33DeviceRadixSortExclusiveSumKernelINS1_5radix10policy_hubIiNS0_8NullTypeEyE10Policy1000EyEEvPT0_:
	.zero		904


//--------------------- .nv.constant0._ZN3cub18CUB_300001_SM_10006detail10radix_sort30DeviceRadixSortHistogramKernelINS1_5radix10policy_hubIiNS0_8NullTypeEyE10Policy1000ELNS0_9SortOrderE0EiyNS1_21identity_decomposer_tEEEvPT2_PKT1_SB_iiT3_ --------------------------
	.section	.nv.constant0._ZN3cub18CUB_300001_SM_10006detail10radix_sort30DeviceRadixSortHistogramKernelINS1_5radix10policy_hubIiNS0_8NullTypeEyE10Policy1000ELNS0_9SortOrderE0EiyNS1_21identity_decomposer_tEEEvPT2_PKT1_SB_iiT3_,"a",@progbits
	.sectionflags	@""
	.align	4
.nv.constant0._ZN3cub18CUB_300001_SM_10006detail10radix_sort30DeviceRadixSortHistogramKernelINS1_5radix10policy_hubIiNS0_8NullTypeEyE10Policy1000ELNS0_9SortOrderE0EiyNS1_21identity_decomposer_tEEEvPT2_PKT1_SB_iiT3_:
	.zero		929


//--------------------- .nv.constant0._ZN3cub18CUB_300001_SM_10006detail10radix_sort31DeviceRadixSortSingleTileKernelINS1_5radix10policy_hubIiNS0_8NullTypeEyE10Policy1000ELNS0_9SortOrderE0EiS6_yNS1_21identity_decomposer_tEEEvPKT1_PSB_PKT2_PSF_T3_iiT4_ --------------------------
	.section	.nv.constant0._ZN3cub18CUB_300001_SM_10006detail10radix_sort31DeviceRadixSortSingleTileKernelINS1_5radix10policy_hubIiNS0_8NullTypeEyE10Policy1000ELNS0_9SortOrderE0EiS6_yNS1_21identity_decomposer_tEEEvPKT1_PSB_PKT2_PSF_T3_iiT4_,"a",@progbits
	.sectionflags	@""
	.align	4
.nv.constant0._ZN3cub18CUB_300001_SM_10006detail10radix_sort31DeviceRadixSortSingleTileKernelINS1_5radix10policy_hubIiNS0_8NullTypeEyE10Policy1000ELNS0_9SortOrderE0EiS6_yNS1_21identity_decomposer_tEEEvPKT1_PSB_PKT2_PSF_T3_iiT4_:
	.zero		945


//--------------------- .nv.constant0._ZN3cub18CUB_300001_SM_10006detail8for_each13static_kernelINS2_12policy_hub_t12policy_500_tEmN6thrust24THRUST_300001_SM_1000_NS8cuda_cub20__uninitialized_fill7functorINS7_10device_ptrIiEEiEEEEvT0_T1_ --------------------------
	.section	.nv.constant0._ZN3cub18CUB_300001_SM_10006detail8for_each13static_kernelINS2_12policy_hub_t12policy_500_tEmN6thrust24THRUST_300001_SM_1000_NS8cuda_cub20__uninitialized_fill7functorINS7_10device_ptrIiEEiEEEEvT0_T1_,"a",@progbits
	.sectionflags	@""
	.align	4
.nv.constant0._ZN3cub18CUB_300001_SM_10006detail8for_each13static_kernelINS2_12policy_hub_t12policy_500_tEmN6thrust24THRUST_300001_SM_1000_NS8cuda_cub20__uninitialized_fill7functorINS7_10device_ptrIiEEiEEEEvT0_T1_:
	.zero		920


//--------------------- .nv.constant0._ZN3cub18CUB_300001_SM_10006detail11EmptyKernelIvEEvv --------------------------
	.section	.nv.constant0._ZN3cub18CUB_300001_SM_10006detail11EmptyKernelIvEEvv,"a",@progbits
	.sectionflags	@""
	.align	4
.nv.constant0._ZN3cub18CUB_300001_SM_10006detail11EmptyKernelIvEEvv:
	.zero		896


//--------------------- .nv.constant0._ZN6thrust24THRUST_300001_SM_1000_NS8cuda_cub4core6detail13_kernel_agentINS1_8__reduce11ReduceAgentIPN4cuda3std3__45tupleIJilEEESC_SB_lNS1_9__extrema9arg_max_fIilNS9_4lessIiEEEEEEJSC_SC_iSH_EEEvDpT0_ --------------------------
	.section	.nv.constant0._ZN6thrust24THRUST_300001_SM_1000_NS8cuda_cub4core6detail13_kernel_agentINS1_8__reduce11ReduceAgentIPN4cuda3std3__45tupleIJilEEESC_SB_lNS1_9__extrema9arg_max_fIilNS9_4lessIiEEEEEEJSC_SC_iSH_EEEvDpT0_,"a",@progbits
	.sectionflags	@""
	.align	4
.nv.constant0._ZN6thrust24THRUST_300001_SM_1000_NS8cuda_cub4core6detail13_kernel_agentINS1_8__reduce11ReduceAgentIPN4cuda3std3__45tupleIJilEEESC_SB_lNS1_9__extrema9arg_max_fIilNS9_4lessIiEEEEEEJSC_SC_iSH_EEEvDpT0_:
	.zero		917


//--------------------- .nv.constant0._ZN6thrust24THRUST_300001_SM_1000_NS8cuda_cub4core6detail13_kernel_agentINS1_8__reduce10DrainAgentIlEEJN3cub18CUB_300001_SM_10009GridQueueIyEElEEEvDpT0_ --------------------------
	.section	.nv.constant0._ZN6thrust24THRUST_300001_SM_1000_NS8cuda_cub4core6detail13_kernel_agentINS1_8__reduce10DrainAgentIlEEJN3cub18CUB_300001_SM_10009GridQueueIyEElEEEvDpT0_,"a",@progbits
	.sectionflags	@""
	.align	4
.nv.constant0._ZN6thrust24THRUST_300001_SM_1000_NS8cuda_cub4core6detail13_kernel_agentINS1_8__reduce10DrainAgentIlEEJN3cub18CUB_300001_SM_10009GridQueueIyEElEEEvDpT0_:
	.zero		912


//--------------------- .nv.constant0._ZN6thrust24THRUST_300001_SM_1000_NS8cuda_cub4core6detail13_kernel_agentINS1_8__reduce11ReduceAgentINS0_12zip_iteratorIN4cuda3std3__45tupleIJNS0_6detail15normal_iteratorINS0_10device_ptrIiEEEENS0_17counting_iteratorIlNS0_11use_defaultESI_SI_EEEEEEEPNSB_IJilEEESM_lNS1_9__extrema9arg_max_fIilNSA_4lessIiEEEEEEJSL_SN_lN3cub18CUB_300001_SM_100013GridEvenShareIlEENSV_9GridQueueIyEESS_EEEvDpT0_ --------------------------
	.section	.nv.constant0._ZN6thrust24THRUST_300001_SM_1000_NS8cuda_cub4core6detail13_kernel_agentINS1_8__reduce11ReduceAgentINS0_12zip_iteratorIN4cuda3std3__45tupleIJNS0_6detail15normal_iteratorINS0_10device_ptrIiEEEENS0_17counting_iteratorIlNS0_11use_defaultESI_SI_EEEEEEEPNSB_IJilEEESM_lNS1_9__extrema9arg_max_fIilNSA_4lessIiEEEEEEJSL_SN_lN3cub18CUB_300001_SM_100013GridEvenShareIlEENSV_9GridQueueIyEESS_EEEvDpT0_,"a",@progbits
	.sectionflags	@""
	.align	4
.nv.constant0._ZN6thrust24THRUST_300001_SM_1000_NS8cuda_cub4core6detail13_kernel_agentINS1_8__reduce11ReduceAgentINS0_12zip_iteratorIN4cuda3std3__45tupleIJNS0_6detail15normal_iteratorINS0_10device_ptrIiEEEENS0_17counting_iteratorIlNS0_11use_defaultESI_SI_EEEEEEEPNSB_IJilEEESM_lNS1_9__extrema9arg_max_fIilNSA_4lessIiEEEEEEJSL_SN_lN3cub18CUB_300001_SM_100013GridEvenShareIlEENSV_9GridQueueIyEESS_EEEvDpT0_:
	.zero		1009


//--------------------- .nv.constant0._ZN6thrust24THRUST_300001_SM_1000_NS8cuda_cub4core6detail13_kernel_agentINS1_8__reduce11ReduceAgentINS0_12zip_iteratorIN4cuda3std3__45tupleIJNS0_6detail15normal_iteratorINS0_10device_ptrIiEEEENS0_17counting_iteratorIlNS0_11use_defaultESI_SI_EEEEEEEPNSB_IJilEEESM_lNS1_9__extrema9arg_max_fIilNSA_4lessIiEEEEEEJSL_SN_lSS_EEEvDpT0_ --------------------------
	.section	.nv.constant0._ZN6thrust24THRUST_300001_SM_1000_NS8cuda_cub4core6detail13_kernel_agentINS1_8__reduce11ReduceAgentINS0_12zip_iteratorIN4cuda3std3__45tupleIJNS0_6detail15normal_iteratorINS0_10device_ptrIiEEEENS0_17counting_iteratorIlNS0_11use_defaultESI_SI_EEEEEEEPNSB_IJilEEESM_lNS1_9__extrema9arg_max_fIilNSA_4lessIiEEEEEEJSL_SN_lSS_EEEvDpT0_,"a",@progbits
	.sectionflags	@""
	.align	4
.nv.constant0._ZN6thrust24THRUST_300001_SM_1000_NS8cuda_cub4core6detail13_kernel_agentINS1_8__reduce11ReduceAgentINS0_12zip_iteratorIN4cuda3std3__45tupleIJNS0_6detail15normal_iteratorINS0_10device_ptrIiEEEENS0_17counting_iteratorIlNS0_11use_defaultESI_SI_EEEEEEEPNSB_IJilEEESM_lNS1_9__extrema9arg_max_fIilNSA_4lessIiEEEEEEJSL_SN_lSS_EEEvDpT0_:
	.zero		929


//--------------------- .nv.constant0._ZN6thrust24THRUST_300001_SM_1000_NS8cuda_cub4core6detail13_kernel_agentINS1_8__reduce11ReduceAgentIPN4cuda3std3__45tupleIJilEEESC_SB_iNS1_9__extrema9arg_max_fIilNS9_4lessIiEEEEEEJSC_SC_iSH_EEEvDpT0_ --------------------------
	.section	.nv.constant0._ZN6thrust24THRUST_300001_SM_1000_NS8cuda_cub4core6detail13_kernel_agentINS1_8__reduce11ReduceAgentIPN4cuda3std3__45tupleIJilEEESC_SB_iNS1_9__extrema9arg_max_fIilNS9_4lessIiEEEEEEJSC_SC_iSH_EEEvDpT0_,"a",@progbits
	.sectionflags	@""
	.align	4
.nv.constant0._ZN6thrust24THRUST_300001_SM_1000_NS8cuda_cub4core6detail13_kernel_agentINS1_8__reduce11ReduceAgentIPN4cuda3std3__45tupleIJilEEESC_SB_iNS1_9__extrema9arg_max_fIilNS9_4lessIiEEEEEEJSC_SC_iSH_EEEvDpT0_:
	.zero		917


//--------------------- .nv.constant0._ZN6thrust24THRUST_300001_SM_1000_NS8cuda_cub4core6detail13_kernel_agentINS1_8__reduce10DrainAgentIiEEJN3cub18CUB_300001_SM_10009GridQueueIjEEiEEEvDpT0_ --------------------------
	.section	.nv.constant0._ZN6thrust24THRUST_300001_SM_1000_NS8cuda_cub4core6detail13_kernel_agentINS1_8__reduce10DrainAgentIiEEJN3cub18CUB_300001_SM_10009GridQueueIjEEiEEEvDpT0_,"a",@progbits
	.sectionflags	@""
	.align	4
.nv.constant0._ZN6thrust24THRUST_300001_SM_1000_NS8cuda_cub4core6detail13_kernel_agentINS1_8__reduce10DrainAgentIiEEJN3cub18CUB_300001_SM_10009GridQueueIjEEiEEEvDpT0_:
	.zero		908


//--------------------- .nv.constant0._ZN6thrust24THRUST_300001_SM_1000_NS8cuda_cub4core6detail13_kernel_agentINS1_8__reduce11ReduceAgentINS0_12zip_iteratorIN4cuda3std3__45tupleIJNS0_6detail15normal_iteratorINS0_10device_ptrIiEEEENS0_17counting_iteratorIlNS0_11use_defaultESI_SI_EEEEEEEPNSB_IJilEEESM_iNS1_9__extrema9arg_max_fIilNSA_4lessIiEEEEEEJSL_SN_iN3cub18CUB_300001_SM_100013GridEvenShareIiEENSV_9GridQueueIjEESS_EEEvDpT0_ --------------------------
	.section	.nv.constant0._ZN6thrust24THRUST_300001_SM_1000_NS8cuda_cub4core6detail13_kernel_agentINS1_8__reduce11ReduceAgentINS0_12zip_iteratorIN4cuda3std3__45tupleIJNS0_6detail15normal_iteratorINS0_10device_ptrIiEEEENS0_17counting_iteratorIlNS0_11use_defaultESI_SI_EEEEEEEPNSB_IJilEEESM_iNS1_9__extrema9arg_max_fIilNSA_4lessIiEEEEEEJSL_SN_iN3cub18CUB_300001_SM_100013GridEvenShareIiEENSV_9GridQueueIjEESS_EEEvDpT0_,"a",@progbits
	.sectionflags	@""
	.align	4
.nv.constant0._ZN6thrust24THRUST_300001_SM_1000_NS8cuda_cub4core6detail13_kernel_agentINS1_8__reduce11ReduceAgentINS0_12zip_iteratorIN4cuda3std3__45tupleIJNS0_6detail15normal_iteratorINS0_10device_ptrIiEEEENS0_17counting_iteratorIlNS0_11use_defaultESI_SI_EEEEEEEPNSB_IJilEEESM_iNS1_9__extrema9arg_max_fIilNSA_4lessIiEEEEEEJSL_SN_iN3cub18CUB_300001_SM_100013GridEvenShareIiEENSV_9GridQueueIjEESS_EEEvDpT0_:
	.zero		977


//--------------------- .nv.constant0._ZN6thrust24THRUST_300001_SM_1000_NS8cuda_cub4core6detail13_kernel_agentINS1_8__reduce11ReduceAgentINS0_12zip_iteratorIN4cuda3std3__45tupleIJNS0_6detail15normal_iteratorINS0_10device_ptrIiEEEENS0_17counting_iteratorIlNS0_11use_defaultESI_SI_EEEEEEEPNSB_IJilEEESM_iNS1_9__extrema9arg_max_fIilNSA_4lessIiEEEEEEJSL_SN_iSS_EEEvDpT0_ --------------------------
	.section	.nv.constant0._ZN6thrust24THRUST_300001_SM_1000_NS8cuda_cub4core6detail13_kernel_agentINS1_8__reduce11ReduceAgentINS0_12zip_iteratorIN4cuda3std3__45tupleIJNS0_6detail15normal_iteratorINS0_10device_ptrIiEEEENS0_17counting_iteratorIlNS0_11use_defaultESI_SI_EEEEEEEPNSB_IJilEEESM_iNS1_9__extrema9arg_max_fIilNSA_4lessIiEEEEEEJSL_SN_iSS_EEEvDpT0_,"a",@progbits
	.sectionflags	@""
	.align	4
.nv.constant0._ZN6thrust24THRUST_300001_SM_1000_NS8cuda_cub4core6detail13_kernel_agentINS1_8__reduce11ReduceAgentINS0_12zip_iteratorIN4cuda3std3__45tupleIJNS0_6detail15normal_iteratorINS0_10device_ptrIiEEEENS0_17counting_iteratorIlNS0_11use_defaultESI_SI_EEEEEEEPNSB_IJilEEESM_iNS1_9__extrema9arg_max_fIilNSA_4lessIiEEEEEEJSL_SN_iSS_EEEvDpT0_:
	.zero		925


//--------------------- .nv.constant0._ZN6thrust24THRUST_300001_SM_1000_NS8cuda_cub4core6detail13_kernel_agentINS1_15__reduce_by_key16ReduceByKeyAgentINS0_6detail15normal_iteratorINS0_10device_ptrIiEEEENS0_17constant_iteratorIiNS0_11use_defaultESD_EESB_SB_N4cuda3std3__48equal_toIiEENSH_4plusIiEEPllEEJSB_SE_SB_SB_SM_N3cub18CUB_300001_SM_100024ReduceByKeyScanTileStateIilLb1EEESJ_SL_llEEEvDpT0_ --------------------------
	.section	.nv.constant0._ZN6thrust24THRUST_300001_SM_1000_NS8cuda_cub4core6detail13_kernel_agentINS1_15__reduce_by_key16ReduceByKeyAgentINS0_6detail15normal_iteratorINS0_10device_ptrIiEEEENS0_17constant_iteratorIiNS0_11use_defaultESD_EESB_SB_N4cuda3std3__48equal_toIiEENSH_4plusIiEEPllEEJSB_SE_SB_SB_SM_N3cub18CUB_300001_SM_100024ReduceByKeyScanTileStateIilLb1EEESJ_SL_llEEEvDpT0_,"a",@progbits
	.sectionflags	@""
	.align	4
.nv.constant0._ZN6thrust24THRUST_300001_SM_1000_NS8cuda_cub4core6detail13_kernel_agentINS1_15__reduce_by_key16ReduceByKeyAgentINS0_6detail15normal_iteratorINS0_10device_ptrIiEEEENS0_17constant_iteratorIiNS0_11use_defaultESD_EESB_SB_N4cuda3std3__48equal_toIiEENSH_4plusIiEEPllEEJSB_SE_SB_SB_SM_N3cub18CUB_300001_SM_100024ReduceByKeyScanTileStateIilLb1EEESJ_SL_llEEEvDpT0_:
	.zero		976


//--------------------- .nv.constant0._ZN6thrust24THRUST_300001_SM_1000_NS8cuda_cub4core6detail13_kernel_agentINS1_15__reduce_by_key9InitAgentIN3cub18CUB_300001_SM_100024ReduceByKeyScanTileStateIilLb1EEElPlEEJSA_lSB_EEEvDpT0_ --------------------------
	.section	.nv.constant0._ZN6thrust24THRUST_300001_SM_1000_NS8cuda_cub4core6detail13_kernel_agentINS1_15__reduce_by_key9InitAgentIN3cub18CUB_300001_SM_100024ReduceByKeyScanTileStateIilLb1EEElPlEEJSA_lSB_EEEvDpT0_,"a",@progbits
	.sectionflags	@""
	.align	4
.nv.constant0._ZN6thrust24THRUST_300001_SM_1000_NS8cuda_cub4core6detail13_kernel_agentINS1_15__reduce_by_key9InitAgentIN3cub18CUB_300001_SM_100024ReduceByKeyScanTileStateIilLb1EEElPlEEJSA_lSB_EEEvDpT0_:
	.zero		920


//--------------------- .nv.constant0._ZN6thrust24THRUST_300001_SM_1000_NS8cuda_cub4core6detail13_kernel_agentINS1_15__reduce_by_key16ReduceByKeyAgentINS0_6detail15normal_iteratorINS0_10device_ptrIiEEEENS0_17constant_iteratorIiNS0_11use_defaultESD_EESB_SB_N4cuda3std3__48equal_toIiEENSH_4plusIiEEPiiEEJSB_SE_SB_SB_SM_N3cub18CUB_300001_SM_100024ReduceByKeyScanTileStateIiiLb1EEESJ_SL_iiEEEvDpT0_ --------------------------
	.section	.nv.constant0._ZN6thrust24THRUST_300001_SM_1000_NS8cuda_cub4core6detail13_kernel_agentINS1_15__reduce_by_key16ReduceByKeyAgentINS0_6detail15normal_iteratorINS0_10device_ptrIiEEEENS0_17constant_iteratorIiNS0_11use_defaultESD_EESB_SB_N4cuda3std3__48equal_toIiEENSH_4plusIiEEPiiEEJSB_SE_SB_SB_SM_N3cub18CUB_300001_SM_100024ReduceByKeyScanTileStateIiiLb1EEESJ_SL_iiEEEvDpT0_,"a",@progbits
	.sectionflags	@""
	.align	4
.nv.constant0._ZN6thrust24THRUST_300001_SM_1000_NS8cuda_cub4core6detail13_kernel_agentINS1_15__reduce_by_key16ReduceByKeyAgentINS0_6detail15normal_iteratorINS0_10device_ptrIiEEEENS0_17constant_iteratorIiNS0_11use_defaultESD_EESB_SB_N4cuda3std3__48equal_toIiEENSH_4plusIiEEPiiEEJSB_SE_SB_SB_SM_N3cub18CUB_300001_SM_100024ReduceByKeyScanTileStateIiiLb1EEESJ_SL_iiEEEvDpT0_:
	.zero		964


//--------------------- .nv.constant0._ZN6thrust24THRUST_300001_SM_1000_NS8cuda_cub4core6detail13_kernel_agentINS1_15__reduce_by_key9InitAgentIN3cub18CUB_300001_SM_100024ReduceByKeyScanTileStateIiiLb1EEEiPiEEJSA_iSB_EEEvDpT0_ --------------------------
	.section	.nv.constant0._ZN6thrust24THRUST_300001_SM_1000_NS8cuda_cub4core6detail13_kernel_agentINS1_15__reduce_by_key9InitAgentIN3cub18CUB_300001_SM_100024ReduceByKeyScanTileStateIiiLb1EEEiPiEEJSA_iSB_EEEvDpT0_,"a",@progbits
	.sectionflags	@""
	.align	4
.nv.constant0._ZN6thrust24THRUST_300001_SM_1000_NS8cuda_cub4core6detail13_kernel_agentINS1_15__reduce_by_key9InitAgentIN3cub18CUB_300001_SM_100024ReduceByKeyScanTileStateIiiLb1EEEiPiEEJSA_iSB_EEEvDpT0_:
	.zero		920


//--------------------- SYMBOLS --------------------------

	.type		.nv.reservedSmem.offset0,@object
	.size		.nv.reservedSmem.offset0,0x4
	.type		.nv.reservedSmem.cap,@object
	.size		.nv.reservedSmem.cap,0x4
